// auto-generated by cutlass_sweep.grouped_gemm — config: {"arch": "sm_90", "cluster_m": 1, "cluster_n": 1, "dtype": "e4m3", "schedule": "cooperative", "tile_k": 128, "tile_m": 128, "tile_n": 256}
#include "cutlass/cutlass.h"
#include "cutlass/gemm/group_array_problem_shape.hpp"
#include "cutlass/gemm/collective/collective_builder.hpp"
#include "cutlass/gemm/device/gemm_universal_adapter.h"
#include "cutlass/gemm/kernel/gemm_universal.hpp"
#include "cutlass/epilogue/collective/collective_builder.hpp"

using Elem = cutlass::float_e4m3_t;
using Acc  = float;
using ElemC = cutlass::half_t;
using TileShape    = cute::Shape<cute::_128, cute::_256, cute::_128>;
using ClusterShape = cute::Shape<cute::_1, cute::_1, cute::_1>;
using ProblemShape = cutlass::gemm::GroupProblemShape<cute::Shape<int,int,int>>;

using CollectiveEpilogue = typename cutlass::epilogue::collective::CollectiveBuilder<
    cutlass::arch::Sm90, cutlass::arch::OpClassTensorOp,
    TileShape, ClusterShape,
    cutlass::epilogue::collective::EpilogueTileAuto,
    Acc, Acc,
    ElemC, cutlass::layout::ColumnMajor *, 128 / cutlass::sizeof_bits<ElemC>::value,
    ElemC, cutlass::layout::ColumnMajor *, 128 / cutlass::sizeof_bits<ElemC>::value,
    cutlass::epilogue::PtrArrayTmaWarpSpecializedCooperative
  >::CollectiveOp;

using CollectiveMainloop = typename cutlass::gemm::collective::CollectiveBuilder<
    cutlass::arch::Sm90, cutlass::arch::OpClassTensorOp,
    Elem, cutlass::layout::RowMajor *, 128 / cutlass::sizeof_bits<Elem>::value,
    Elem, cutlass::layout::ColumnMajor *, 128 / cutlass::sizeof_bits<Elem>::value,
    Acc,
    TileShape, ClusterShape,
    cutlass::gemm::collective::StageCountAutoCarveout<
        static_cast<int>(sizeof(typename CollectiveEpilogue::SharedStorage))>,
    cutlass::gemm::KernelPtrArrayTmaWarpSpecializedCooperativeFP8FastAccum
  >::CollectiveOp;

using GemmKernel = cutlass::gemm::kernel::GemmUniversal<
    ProblemShape, CollectiveMainloop, CollectiveEpilogue>;
using Gemm = cutlass::gemm::device::GemmUniversalAdapter<GemmKernel>;

auto* _anchor = &cutlass::device_kernel<GemmKernel>;


// ===== COMPILED SASS (sm_90a) =====

	.target	sm_90a

	.elftype	@"ET_EXEC"


//--------------------- .note.nv.tkinfo           --------------------------
	.section	.note.nv.tkinfo,"",@"SHT_NOTE"
	.sectionflags	@"SHF_NOTE_NV_TKINFO"
	.tkinfo
        /*0018*/ 	.word	0x00000002
        /*0030*/ 	.string	""
        /*0030*/ 	.string	"ptxas"
        /*0030*/ 	.string	"Cuda compilation tools, release 13.0, V13.0.88"
        /*0030*/ 	.string	"Build cuda_13.0.r13.0/compiler.36424714_0"
        /*0030*/ 	.string	"-arch sm_90a -m 64 "



//--------------------- .note.nv.cuinfo           --------------------------
	.section	.note.nv.cuinfo,"",@"SHT_NOTE"
	.sectionflags	@"SHF_NOTE_NV_CUINFO"
        /*0018*/ 	.short	0x0002
        /*001a*/ 	.short	0x005a
        /*001c*/ 	.short	0x0082
	.zero		2


//--------------------- .nv.info                  --------------------------
	.section	.nv.info,"",@"SHT_CUDA_INFO"
	.align	4


	//----- nvinfo : EIATTR_REGCOUNT
	.align		4
        /*0000*/ 	.byte	0x04, 0x2f
        /*0002*/ 	.short	(.L_15 - .L_14)
	.align		4
.L_14:
        /*0004*/ 	.word	index@(_ZN7cutlass13device_kernelINS_4gemm6kernel13GemmUniversalINS1_17GroupProblemShapeIN4cute5tupleIJiiiEEEEENS1_10collective13CollectiveMmaINS1_39MainloopSm90ArrayTmaGmmaWarpSpecializedILi4ENS6_IJNS5_1CILi1EEESD_SD_EEENS1_55KernelPtrArrayTmaWarpSpecializedCooperativeFP8FastAccumEEENS6_IJNSC_ILi128EEENSC_ILi256EEESH_EEENS_12float_e4m3_tEPNS6_IJlSD_NSC_ILi0EEEEEESK_SN_NS5_8TiledMMAINS5_8MMA_AtomIJNS5_4SM904GMMA31MMA_64x256x32_F32E4M3E4M3_SS_TNILNSR_7ScaleInE1ELST_1EEEEEENS5_6LayoutINS6_IJNSC_ILi2EEESD_SD_EEENS6_IJSD_SL_SL_EEEEENS6_IJNS5_10UnderscoreES11_S11_EEEEENS5_13SM90_TMA_LOADENS5_14ComposedLayoutINS5_7SwizzleILi3ELi4ELi3EEENS5_18smem_ptr_flag_bitsILi8EEENSW_INS6_IJNSC_ILi8EEESH_EEENS6_IJSH_SD_EEEEEEEvNS5_8identityES14_S1E_vS1F_EENS_8epilogue10collective18CollectiveEpilogueINS1H_30Sm90PtrArrayTmaWarpSpecializedILi4ELi2ELi16ELb1ELb0ELi2EEEJSJ_NS6_IJSH_NSC_ILi32EEEEEENS_6half_tEPNS6_IJSD_lSL_EEES1O_S1Q_NS1H_6fusion15FusionCallbacksIS1L_NS1R_17LinearCombinationIS1O_fS1O_fLNS_15FloatRoundStyleE2EEESJ_S1N_JEEES14_NS15_IS17_NS18_ILi16EEENSW_INS6_IJNSC_ILi64EEES1A_EEENS6_IJSD_S1Y_EEEEEEENS5_17SM75_U16x8_LDSM_TENS5_14SM90_TMA_STOREES22_NS5_17SM90_U16x8_STSM_TENS5_9Copy_AtomIJNS5_17SM90_U32x4_STSM_NES1O_EEEvEEEvvEEEEvNT_6ParamsE)
        /*0008*/ 	.word	0x000000a8


	//----- nvinfo : EIATTR_FRAME_SIZE
	.align		4
.L_15:
        /*000c*/ 	.byte	0x04, 0x11
        /*000e*/ 	.short	(.L_17 - .L_16)
	.align		4
.L_16:
        /*0010*/ 	.word	index@($__internal_0_$__cuda_sm20_div_u64)
        /*0014*/ 	.word	0x00000000


	//----- nvinfo : EIATTR_FRAME_SIZE
	.align		4
.L_17:
        /*0018*/ 	.byte	0x04, 0x11
        /*001a*/ 	.short	(.L_19 - .L_18)
	.align		4
.L_18:
        /*001c*/ 	.word	index@(_ZN7cutlass13device_kernelINS_4gemm6kernel13GemmUniversalINS1_17GroupProblemShapeIN4cute5tupleIJiiiEEEEENS1_10collective13CollectiveMmaINS1_39MainloopSm90ArrayTmaGmmaWarpSpecializedILi4ENS6_IJNS5_1CILi1EEESD_SD_EEENS1_55KernelPtrArrayTmaWarpSpecializedCooperativeFP8FastAccumEEENS6_IJNSC_ILi128EEENSC_ILi256EEESH_EEENS_12float_e4m3_tEPNS6_IJlSD_NSC_ILi0EEEEEESK_SN_NS5_8TiledMMAINS5_8MMA_AtomIJNS5_4SM904GMMA31MMA_64x256x32_F32E4M3E4M3_SS_TNILNSR_7ScaleInE1ELST_1EEEEEENS5_6LayoutINS6_IJNSC_ILi2EEESD_SD_EEENS6_IJSD_SL_SL_EEEEENS6_IJNS5_10UnderscoreES11_S11_EEEEENS5_13SM90_TMA_LOADENS5_14ComposedLayoutINS5_7SwizzleILi3ELi4ELi3EEENS5_18smem_ptr_flag_bitsILi8EEENSW_INS6_IJNSC_ILi8EEESH_EEENS6_IJSH_SD_EEEEEEEvNS5_8identityES14_S1E_vS1F_EENS_8epilogue10collective18CollectiveEpilogueINS1H_30Sm90PtrArrayTmaWarpSpecializedILi4ELi2ELi16ELb1ELb0ELi2EEEJSJ_NS6_IJSH_NSC_ILi32EEEEEENS_6half_tEPNS6_IJSD_lSL_EEES1O_S1Q_NS1H_6fusion15FusionCallbacksIS1L_NS1R_17LinearCombinationIS1O_fS1O_fLNS_15FloatRoundStyleE2EEESJ_S1N_JEEES14_NS15_IS17_NS18_ILi16EEENSW_INS6_IJNSC_ILi64EEES1A_EEENS6_IJSD_S1Y_EEEEEEENS5_17SM75_U16x8_LDSM_TENS5_14SM90_TMA_STOREES22_NS5_17SM90_U16x8_STSM_TENS5_9Copy_AtomIJNS5_17SM90_U32x4_STSM_NES1O_EEEvEEEvvEEEEvNT_6ParamsE)
        /*0020*/ 	.word	0x00000000


	//----- nvinfo : EIATTR_MIN_STACK_SIZE
	.align		4
.L_19:
        /*0024*/ 	.byte	0x04, 0x12
        /*0026*/ 	.short	(.L_21 - .L_20)
	.align		4
.L_20:
        /*0028*/ 	.word	index@(_ZN7cutlass13device_kernelINS_4gemm6kernel13GemmUniversalINS1_17GroupProblemShapeIN4cute5tupleIJiiiEEEEENS1_10collective13CollectiveMmaINS1_39MainloopSm90ArrayTmaGmmaWarpSpecializedILi4ENS6_IJNS5_1CILi1EEESD_SD_EEENS1_55KernelPtrArrayTmaWarpSpecializedCooperativeFP8FastAccumEEENS6_IJNSC_ILi128EEENSC_ILi256EEESH_EEENS_12float_e4m3_tEPNS6_IJlSD_NSC_ILi0EEEEEESK_SN_NS5_8TiledMMAINS5_8MMA_AtomIJNS5_4SM904GMMA31MMA_64x256x32_F32E4M3E4M3_SS_TNILNSR_7ScaleInE1ELST_1EEEEEENS5_6LayoutINS6_IJNSC_ILi2EEESD_SD_EEENS6_IJSD_SL_SL_EEEEENS6_IJNS5_10UnderscoreES11_S11_EEEEENS5_13SM90_TMA_LOADENS5_14ComposedLayoutINS5_7SwizzleILi3ELi4ELi3EEENS5_18smem_ptr_flag_bitsILi8EEENSW_INS6_IJNSC_ILi8EEESH_EEENS6_IJSH_SD_EEEEEEEvNS5_8identityES14_S1E_vS1F_EENS_8epilogue10collective18CollectiveEpilogueINS1H_30Sm90PtrArrayTmaWarpSpecializedILi4ELi2ELi16ELb1ELb0ELi2EEEJSJ_NS6_IJSH_NSC_ILi32EEEEEENS_6half_tEPNS6_IJSD_lSL_EEES1O_S1Q_NS1H_6fusion15FusionCallbacksIS1L_NS1R_17LinearCombinationIS1O_fS1O_fLNS_15FloatRoundStyleE2EEESJ_S1N_JEEES14_NS15_IS17_NS18_ILi16EEENSW_INS6_IJNSC_ILi64EEES1A_EEENS6_IJSD_S1Y_EEEEEEENS5_17SM75_U16x8_LDSM_TENS5_14SM90_TMA_STOREES22_NS5_17SM90_U16x8_STSM_TENS5_9Copy_AtomIJNS5_17SM90_U32x4_STSM_NES1O_EEEvEEEvvEEEEvNT_6ParamsE)
        /*002c*/ 	.word	0x00000000
.L_21:


//--------------------- .nv.compat                --------------------------
	.section	.nv.compat,"",@"SHT_CUDA_COMPAT_INFO"
	.align	4
        /*0000*/ 	.byte	0x02, 0x09, 0x01, 0x00, 0x02, 0x02, 0x04, 0x00, 0x02, 0x05, 0x05, 0x00, 0x03, 0x07, 0x01, 0x01
        /*0010*/ 	.byte	0x02, 0x03, 0x03, 0x00, 0x02, 0x06, 0x01, 0x00, 0x04, 0x0b, 0x08, 0x00, 0x00, 0x00, 0x00, 0x00
        /*0020*/ 	.byte	0x00, 0x00, 0x00, 0x00


//--------------------- .nv.info._ZN7cutlass13device_kernelINS_4gemm6kernel13GemmUniversalINS1_17GroupProblemShapeIN4cute5tupleIJiiiEEEEENS1_10collective13CollectiveMmaINS1_39MainloopSm90ArrayTmaGmmaWarpSpecializedILi4ENS6_IJNS5_1CILi1EEESD_SD_EEENS1_55KernelPtrArrayTmaWarpSpecializedCooperativeFP8FastAccumEEENS6_IJNSC_ILi128EEENSC_ILi256EEESH_EEENS_12float_e4m3_tEPNS6_IJlSD_NSC_ILi0EEEEEESK_SN_NS5_8TiledMMAINS5_8MMA_AtomIJNS5_4SM904GMMA31MMA_64x256x32_F32E4M3E4M3_SS_TNILNSR_7ScaleInE1ELST_1EEEEEENS5_6LayoutINS6_IJNSC_ILi2EEESD_SD_EEENS6_IJSD_SL_SL_EEEEENS6_IJNS5_10UnderscoreES11_S11_EEEEENS5_13SM90_TMA_LOADENS5_14ComposedLayoutINS5_7SwizzleILi3ELi4ELi3EEENS5_18smem_ptr_flag_bitsILi8EEENSW_INS6_IJNSC_ILi8EEESH_EEENS6_IJSH_SD_EEEEEEEvNS5_8identityES14_S1E_vS1F_EENS_8epilogue10collective18CollectiveEpilogueINS1H_30Sm90PtrArrayTmaWarpSpecializedILi4ELi2ELi16ELb1ELb0ELi2EEEJSJ_NS6_IJSH_NSC_ILi32EEEEEENS_6half_tEPNS6_IJSD_lSL_EEES1O_S1Q_NS1H_6fusion15FusionCallbacksIS1L_NS1R_17LinearCombinationIS1O_fS1O_fLNS_15FloatRoundStyleE2EEESJ_S1N_JEEES14_NS15_IS17_NS18_ILi16EEENSW_INS6_IJNSC_ILi64EEES1A_EEENS6_IJSD_S1Y_EEEEEEENS5_17SM75_U16x8_LDSM_TENS5_14SM90_TMA_STOREES22_NS5_17SM90_U16x8_STSM_TENS5_9Copy_AtomIJNS5_17SM90_U32x4_STSM_NES1O_EEEvEEEvvEEEEvNT_6ParamsE --------------------------
	.section	.nv.info._ZN7cutlass13device_kernelINS_4gemm6kernel13GemmUniversalINS1_17GroupProblemShapeIN4cute5tupleIJiiiEEEEENS1_10collective13CollectiveMmaINS1_39MainloopSm90ArrayTmaGmmaWarpSpecializedILi4ENS6_IJNS5_1CILi1EEESD_SD_EEENS1_55KernelPtrArrayTmaWarpSpecializedCooperativeFP8FastAccumEEENS6_IJNSC_ILi128EEENSC_ILi256EEESH_EEENS_12float_e4m3_tEPNS6_IJlSD_NSC_ILi0EEEEEESK_SN_NS5_8TiledMMAINS5_8MMA_AtomIJNS5_4SM904GMMA31MMA_64x256x32_F32E4M3E4M3_SS_TNILNSR_7ScaleInE1ELST_1EEEEEENS5_6LayoutINS6_IJNSC_ILi2EEESD_SD_EEENS6_IJSD_SL_SL_EEEEENS6_IJNS5_10UnderscoreES11_S11_EEEEENS5_13SM90_TMA_LOADENS5_14ComposedLayoutINS5_7SwizzleILi3ELi4ELi3EEENS5_18smem_ptr_flag_bitsILi8EEENSW_INS6_IJNSC_ILi8EEESH_EEENS6_IJSH_SD_EEEEEEEvNS5_8identityES14_S1E_vS1F_EENS_8epilogue10collective18CollectiveEpilogueINS1H_30Sm90PtrArrayTmaWarpSpecializedILi4ELi2ELi16ELb1ELb0ELi2EEEJSJ_NS6_IJSH_NSC_ILi32EEEEEENS_6half_tEPNS6_IJSD_lSL_EEES1O_S1Q_NS1H_6fusion15FusionCallbacksIS1L_NS1R_17LinearCombinationIS1O_fS1O_fLNS_15FloatRoundStyleE2EEESJ_S1N_JEEES14_NS15_IS17_NS18_ILi16EEENSW_INS6_IJNSC_ILi64EEES1A_EEENS6_IJSD_S1Y_EEEEEEENS5_17SM75_U16x8_LDSM_TENS5_14SM90_TMA_STOREES22_NS5_17SM90_U16x8_STSM_TENS5_9Copy_AtomIJNS5_17SM90_U32x4_STSM_NES1O_EEEvEEEvvEEEEvNT_6ParamsE,"",@"SHT_CUDA_INFO"
	.sectionflags	@""
	.align	4


	//----- nvinfo : EIATTR_CUDA_API_VERSION
	.align		4
        /*0000*/ 	.byte	0x04, 0x37
        /*0002*/ 	.short	(.L_23 - .L_22)
.L_22:
        /*0004*/ 	.word	0x00000082


	//----- nvinfo : EIATTR_KPARAM_INFO
	.align		4
.L_23:
        /*0008*/ 	.byte	0x04, 0x17
        /*000a*/ 	.short	(.L_25 - .L_24)
.L_24:
        /*000c*/ 	.word	0x00000000
        /*0010*/ 	.short	0x0000
        /*0012*/ 	.short	0x0070
        /*0014*/ 	.byte	0x00, 0xf0, 0x01, 0x1c


	//----- nvinfo : EIATTR_SPARSE_MMA_MASK
	.align		4
.L_25:
        /*0018*/ 	.byte	0x03, 0x50
        /*001a*/ 	.short	0x0000


	//----- nvinfo : EIATTR_MAXREG_COUNT
	.align		4
        /*001c*/ 	.byte	0x03, 0x1b
        /*001e*/ 	.short	0x00a8


	//----- nvinfo : EIATTR_NUM_BARRIERS
	.align		4
        /*0020*/ 	.byte	0x02, 0x4c
        /*0022*/ 	.byte	0x02
	.zero		1


	//----- nvinfo : EIATTR_EXTERNS
	.align		4
        /*0024*/ 	.byte	0x04, 0x0f
        /*0026*/ 	.short	(.L_27 - .L_26)


	//   ....[0]....
	.align		4
.L_26:
        /*0028*/ 	.word	index@(__assertfail)


	//----- nvinfo : EIATTR_MERCURY_ISA_VERSION
	.align		4
.L_27:
        /*002c*/ 	.byte	0x03, 0x5f
        /*002e*/ 	.short	0x0101


	//----- nvinfo : EIATTR_INT_WARP_WIDE_INSTR_OFFSETS
	.align		4
        /*0030*/ 	.byte	0x04, 0x31
        /*0032*/ 	.short	(.L_29 - .L_28)


	//   ....[0]....
.L_28:
        /*0034*/ 	.word	0x00001150


	//   ....[1]....
        /*0038*/ 	.word	0x00001160


	//   ....[2]....
        /*003c*/ 	.word	0x000011d0


	//----- nvinfo : EIATTR_COOP_GROUP_MASK_REGIDS
	.align		4
.L_29:
        /*0040*/ 	.byte	0x04, 0x29
        /*0042*/ 	.short	(.L_31 - .L_30)


	//   ....[0]....
.L_30:
        /*0044*/ 	.word	0xffffffff


	//   ....[1]....
        /*0048*/ 	.word	0xffffffff


	//   ....[2]....
        /*004c*/ 	.word	0xffffffff


	//   ....[3]....
        /*0050*/ 	.word	0xffffffff


	//   ....[4]....
        /*0054*/ 	.word	0xffffffff


	//   ....[5]....
        /*0058*/ 	.word	0xffffffff


	//   ....[6]....
        /*005c*/ 	.word	0xffffffff


	//   ....[7]....
        /*0060*/ 	.word	0xffffffff


	//   ....[8]....
        /*0064*/ 	.word	0xffffffff


	//   ....[9]....
        /*0068*/ 	.word	0xffffffff


	//   ....[10]....
        /*006c*/ 	.word	0xffffffff


	//   ....[11]....
        /*0070*/ 	.word	0xffffffff


	//   ....[12]....
        /*0074*/ 	.word	0xffffffff


	//   ....[13]....
        /*0078*/ 	.word	0xffffffff


	//   ....[14]....
        /*007c*/ 	.word	0xffffffff


	//   ....[15]....
        /*0080*/ 	.word	0xffffffff


	//   ....[16]....
        /*0084*/ 	.word	0xffffffff


	//   ....[17]....
        /*0088*/ 	.word	0xffffffff


	//   ....[18]....
        /*008c*/ 	.word	0xffffffff


	//   ....[19]....
        /*0090*/ 	.word	0xffffffff


	//   ....[20]....
        /*0094*/ 	.word	0xffffffff


	//   ....[21]....
        /*0098*/ 	.word	0xffffffff


	//   ....[22]....
        /*009c*/ 	.word	0xffffffff


	//   ....[23]....
        /*00a0*/ 	.word	0xffffffff


	//   ....[24]....
        /*00a4*/ 	.word	0xffffffff


	//   ....[25]....
        /*00a8*/ 	.word	0xffffffff


	//   ....[26]....
        /*00ac*/ 	.word	0xffffffff


	//   ....[27]....
        /*00b0*/ 	.word	0xffffffff


	//   ....[28]....
        /*00b4*/ 	.word	0xffffffff


	//   ....[29]....
        /*00b8*/ 	.word	0xffffffff


	//   ....[30]....
        /*00bc*/ 	.word	0xffffffff


	//   ....[31]....
        /*00c0*/ 	.word	0xffffffff


	//   ....[32]....
        /*00c4*/ 	.word	0xffffffff


	//   ....[33]....
        /*00c8*/ 	.word	0xffffffff


	//   ....[34]....
        /*00cc*/ 	.word	0xffffffff


	//   ....[35]....
        /*00d0*/ 	.word	0xffffffff


	//   ....[36]....
        /*00d4*/ 	.word	0xffffffff


	//   ....[37]....
        /*00d8*/ 	.word	0xffffffff


	//   ....[38]....
        /*00dc*/ 	.word	0xffffffff


	//   ....[39]....
        /*00e0*/ 	.word	0xffffffff


	//   ....[40]....
        /*00e4*/ 	.word	0xffffffff


	//   ....[41]....
        /*00e8*/ 	.word	0xffffffff


	//   ....[42]....
        /*00ec*/ 	.word	0xffffffff


	//   ....[43]....
        /*00f0*/ 	.word	0xffffffff


	//   ....[44]....
        /*00f4*/ 	.word	0xffffffff


	//   ....[45]....
        /*00f8*/ 	.word	0xffffffff


	//   ....[46]....
        /*00fc*/ 	.word	0xffffffff


	//   ....[47]....
        /*0100*/ 	.word	0xffffffff


	//   ....[48]....
        /*0104*/ 	.word	0xffffffff


	//   ....[49]....
        /*0108*/ 	.word	0xffffffff


	//   ....[50]....
        /*010c*/ 	.word	0xffffffff


	//   ....[51]....
        /*0110*/ 	.word	0xffffffff


	//   ....[52]....
        /*0114*/ 	.word	0xffffffff


	//   ....[53]....
        /*0118*/ 	.word	0xffffffff


	//   ....[54]....
        /*011c*/ 	.word	0xffffffff


	//   ....[55]....
        /*0120*/ 	.word	0xffffffff


	//   ....[56]....
        /*0124*/ 	.word	0xffffffff


	//   ....[57]....
        /*0128*/ 	.word	0xffffffff


	//   ....[58]....
        /*012c*/ 	.word	0xffffffff


	//   ....[59]....
        /*0130*/ 	.word	0xffffffff


	//   ....[60]....
        /*0134*/ 	.word	0xffffffff


	//   ....[61]....
        /*0138*/ 	.word	0xffffffff


	//   ....[62]....
        /*013c*/ 	.word	0xffffffff


	//   ....[63]....
        /*0140*/ 	.word	0xffffffff


	//   ....[64]....
        /*0144*/ 	.word	0xffffffff


	//   ....[65]....
        /*0148*/ 	.word	0xffffffff


	//   ....[66]....
        /*014c*/ 	.word	0xffffffff


	//   ....[67]....
        /*0150*/ 	.word	0xffffffff


	//   ....[68]....
        /*0154*/ 	.word	0xffffffff


	//   ....[69]....
        /*0158*/ 	.word	0xffffffff


	//   ....[70]....
        /*015c*/ 	.word	0xffffffff


	//   ....[71]....
        /*0160*/ 	.word	0xffffffff


	//   ....[72]....
        /*0164*/ 	.word	0xffffffff


	//   ....[73]....
        /*0168*/ 	.word	0xffffffff


	//   ....[74]....
        /*016c*/ 	.word	0xffffffff


	//   ....[75]....
        /*0170*/ 	.word	0xffffffff


	//   ....[76]....
        /*0174*/ 	.word	0xffffffff


	//   ....[77]....
        /*0178*/ 	.word	0xffffffff


	//   ....[78]....
        /*017c*/ 	.word	0x0500000f


	//----- nvinfo : EIATTR_COOP_GROUP_INSTR_OFFSETS
	.align		4
.L_31:
        /*0180*/ 	.byte	0x04, 0x28
        /*0182*/ 	.short	(.L_33 - .L_32)


	//   ....[0]....
.L_32:
        /*0184*/ 	.word	0x00000780


	//   ....[1]....
        /*0188*/ 	.word	0x00000840


	//   ....[2]....
        /*018c*/ 	.word	0x00000ce0


	//   ....[3]....
        /*0190*/ 	.word	0x00000ed0


	//   ....[4]....
        /*0194*/ 	.word	0x000010a0


	//   ....[5]....
        /*0198*/ 	.word	0x000018e0


	//   ....[6]....
        /*019c*/ 	.word	0x00001910


	//   ....[7]....
        /*01a0*/ 	.word	0x00001990


	//   ....[8]....
        /*01a4*/ 	.word	0x000019a0


	//   ....[9]....
        /*01a8*/ 	.word	0x000019e0


	//   ....[10]....
        /*01ac*/ 	.word	0x00001a00


	//   ....[11]....
        /*01b0*/ 	.word	0x00001a40


	//   ....[12]....
        /*01b4*/ 	.word	0x00001a60


	//   ....[13]....
        /*01b8*/ 	.word	0x00001aa0


	//   ....[14]....
        /*01bc*/ 	.word	0x00001ac0


	//   ....[15]....
        /*01c0*/ 	.word	0x00001b30


	//   ....[16]....
        /*01c4*/ 	.word	0x00001cb0


	//   ....[17]....
        /*01c8*/ 	.word	0x00001cc0


	//   ....[18]....
        /*01cc*/ 	.word	0x000022a0


	//   ....[19]....
        /*01d0*/ 	.word	0x000022b0


	//   ....[20]....
        /*01d4*/ 	.word	0x00002300


	//   ....[21]....
        /*01d8*/ 	.word	0x00002310


	//   ....[22]....
        /*01dc*/ 	.word	0x00002360


	//   ....[23]....
        /*01e0*/ 	.word	0x00002370


	//   ....[24]....
        /*01e4*/ 	.word	0x000023c0


	//   ....[25]....
        /*01e8*/ 	.word	0x000023d0


	//   ....[26]....
        /*01ec*/ 	.word	0x00002420


	//   ....[27]....
        /*01f0*/ 	.word	0x00002430


	//   ....[28]....
        /*01f4*/ 	.word	0x000024c0


	//   ....[29]....
        /*01f8*/ 	.word	0x00002530


	//   ....[30]....
        /*01fc*/ 	.word	0x000025c0


	//   ....[31]....
        /*0200*/ 	.word	0x000025e0


	//   ....[32]....
        /*0204*/ 	.word	0x000025f0


	//   ....[33]....
        /*0208*/ 	.word	0x00002600


	//   ....[34]....
        /*020c*/ 	.word	0x00002610


	//   ....[35]....
        /*0210*/ 	.word	0x00002620


	//   ....[36]....
        /*0214*/ 	.word	0x00002bc0


	//   ....[37]....
        /*0218*/ 	.word	0x00002e60


	//   ....[38]....
        /*021c*/ 	.word	0x00003210


	//   ....[39]....
        /*0220*/ 	.word	0x000036a0


	//   ....[40]....
        /*0224*/ 	.word	0x00008150


	//   ....[41]....
        /*0228*/ 	.word	0x000086c0


	//   ....[42]....
        /*022c*/ 	.word	0x00008a60


	//   ....[43]....
        /*0230*/ 	.word	0x0000a030


	//   ....[44]....
        /*0234*/ 	.word	0x0000a700


	//   ....[45]....
        /*0238*/ 	.word	0x0000abd0


	//   ....[46]....
        /*023c*/ 	.word	0x0000b9e0


	//   ....[47]....
        /*0240*/ 	.word	0x0000c820


	//   ....[48]....
        /*0244*/ 	.word	0x0000c840


	//   ....[49]....
        /*0248*/ 	.word	0x0000c890


	//   ....[50]....
        /*024c*/ 	.word	0x0000c8b0


	//   ....[51]....
        /*0250*/ 	.word	0x0000c8f0


	//   ....[52]....
        /*0254*/ 	.word	0x0000c920


	//   ....[53]....
        /*0258*/ 	.word	0x0000c960


	//   ....[54]....
        /*025c*/ 	.word	0x0000c990


	//   ....[55]....
        /*0260*/ 	.word	0x0000c9d0


	//   ....[56]....
        /*0264*/ 	.word	0x0000ca00


	//   ....[57]....
        /*0268*/ 	.word	0x0000ca90


	//   ....[58]....
        /*026c*/ 	.word	0x0000cbb0


	//   ....[59]....
        /*0270*/ 	.word	0x0000cbd0


	//   ....[60]....
        /*0274*/ 	.word	0x0000d220


	//   ....[61]....
        /*0278*/ 	.word	0x0000d230


	//   ....[62]....
        /*027c*/ 	.word	0x0000d280


	//   ....[63]....
        /*0280*/ 	.word	0x0000d290


	//   ....[64]....
        /*0284*/ 	.word	0x0000d2e0


	//   ....[65]....
        /*0288*/ 	.word	0x0000d2f0


	//   ....[66]....
        /*028c*/ 	.word	0x0000d340


	//   ....[67]....
        /*0290*/ 	.word	0x0000d350


	//   ....[68]....
        /*0294*/ 	.word	0x0000d3a0


	//   ....[69]....
        /*0298*/ 	.word	0x0000d3b0


	//   ....[70]....
        /*029c*/ 	.word	0x0000d440


	//   ....[71]....
        /*02a0*/ 	.word	0x0000d4b0


	//   ....[72]....
        /*02a4*/ 	.word	0x0000d540


	//   ....[73]....
        /*02a8*/ 	.word	0x0000d560


	//   ....[74]....
        /*02ac*/ 	.word	0x0000d570


	//   ....[75]....
        /*02b0*/ 	.word	0x0000d580


	//   ....[76]....
        /*02b4*/ 	.word	0x0000d590


	//   ....[77]....
        /*02b8*/ 	.word	0x0000d5a0


	//   ....[78]....
        /*02bc*/ 	.word	0x0000ecd0


	//----- nvinfo : EIATTR_REG_RECONFIG
	.align		4
.L_33:
        /*02c0*/ 	.byte	0x01, 0x54
	.zero		2


	//----- nvinfo : EIATTR_SYSCALL_OFFSETS
	.align		4
        /*02c4*/ 	.byte	0x04, 0x46
        /*02c6*/ 	.short	(.L_35 - .L_34)


	//   ....[0]....
.L_34:
        /*02c8*/ 	.word	0x00004700


	//   ....[1]....
        /*02cc*/ 	.word	0x000047f0


	//----- nvinfo : EIATTR_MBARRIER_INSTR_OFFSETS
	.align		4
.L_35:
        /*02d0*/ 	.byte	0x04, 0x39
        /*02d2*/ 	.short	(.L_37 - .L_36)


	//   ....[0]....
.L_36:
        /*02d4*/ 	.word	0x00000bc0
        /*02d8*/ 	.word	0x000000ff
        /*02dc*/ 	.word	0x00038400
        /*02e0*/ 	.short	0x0100
        /*02e2*/ 	.byte	0x06
	.zero		1


	//   ....[1]....
        /*02e4*/ 	.word	0x00000bd0
        /*02e8*/ 	.word	0x000000ff
        /*02ec*/ 	.word	0x00038440
        /*02f0*/ 	.short	0x0100
        /*02f2*/ 	.byte	0x06
	.zero		1


	//   ....[2]....
        /*02f4*/ 	.word	0x00000be0
        /*02f8*/ 	.word	0x000000ff
        /*02fc*/ 	.word	0x00038408
        /*0300*/ 	.short	0x0100
        /*0302*/ 	.byte	0x06
	.zero		1


	//   ....[3]....
        /*0304*/ 	.word	0x00000bf0
        /*0308*/ 	.word	0x000000ff
        /*030c*/ 	.word	0x00038448
        /*0310*/ 	.short	0x0100
        /*0312*/ 	.byte	0x06
	.zero		1


	//   ....[4]....
        /*0314*/ 	.word	0x00000c00
        /*0318*/ 	.word	0x000000ff
        /*031c*/ 	.word	0x00038410
        /*0320*/ 	.short	0x0100
        /*0322*/ 	.byte	0x06
	.zero		1


	//   ....[5]....
        /*0324*/ 	.word	0x00000c10
        /*0328*/ 	.word	0x000000ff
        /*032c*/ 	.word	0x00038450
        /*0330*/ 	.short	0x0100
        /*0332*/ 	.byte	0x06
	.zero		1


	//   ....[6]....
        /*0334*/ 	.word	0x00000c20
        /*0338*/ 	.word	0x000000ff
        /*033c*/ 	.word	0x00038418
        /*0340*/ 	.short	0x0100
        /*0342*/ 	.byte	0x06
	.zero		1


	//   ....[7]....
        /*0344*/ 	.word	0x00000c30
        /*0348*/ 	.word	0x000000ff
        /*034c*/ 	.word	0x00038458
        /*0350*/ 	.short	0x0100
        /*0352*/ 	.byte	0x06
	.zero		1


	//   ....[8]....
        /*0354*/ 	.word	0x00000c40
        /*0358*/ 	.word	0x000000ff
        /*035c*/ 	.word	0x00038420
        /*0360*/ 	.short	0x0100
        /*0362*/ 	.byte	0x06
	.zero		1


	//   ....[9]....
        /*0364*/ 	.word	0x00000c50
        /*0368*/ 	.word	0x000000ff
        /*036c*/ 	.word	0x00038460
        /*0370*/ 	.short	0x0100
        /*0372*/ 	.byte	0x06
	.zero		1


	//   ....[10]....
        /*0374*/ 	.word	0x00000c60
        /*0378*/ 	.word	0x000000ff
        /*037c*/ 	.word	0x00038428
        /*0380*/ 	.short	0x0100
        /*0382*/ 	.byte	0x06
	.zero		1


	//   ....[11]....
        /*0384*/ 	.word	0x00000c70
        /*0388*/ 	.word	0x000000ff
        /*038c*/ 	.word	0x00038468
        /*0390*/ 	.short	0x0100
        /*0392*/ 	.byte	0x06
	.zero		1


	//   ....[12]....
        /*0394*/ 	.word	0x00000c80
        /*0398*/ 	.word	0x000000ff
        /*039c*/ 	.word	0x00038430
        /*03a0*/ 	.short	0x0100
        /*03a2*/ 	.byte	0x06
	.zero		1


	//   ....[13]....
        /*03a4*/ 	.word	0x00000c90
        /*03a8*/ 	.word	0x000000ff
        /*03ac*/ 	.word	0x00038470
        /*03b0*/ 	.short	0x0100
        /*03b2*/ 	.byte	0x06
	.zero		1


	//   ....[14]....
        /*03b4*/ 	.word	0x00000ca0
        /*03b8*/ 	.word	0x000000ff
        /*03bc*/ 	.word	0x00038438
        /*03c0*/ 	.short	0x0100
        /*03c2*/ 	.byte	0x06
	.zero		1


	//   ....[15]....
        /*03c4*/ 	.word	0x00000cb0
        /*03c8*/ 	.word	0x000000ff
        /*03cc*/ 	.word	0x00038478
        /*03d0*/ 	.short	0x0100
        /*03d2*/ 	.byte	0x06
	.zero		1


	//   ....[16]....
        /*03d4*/ 	.word	0x00000e40
        /*03d8*/ 	.word	0x000000ff
        /*03dc*/ 	.word	0x00038480
        /*03e0*/ 	.short	0x0100
        /*03e2*/ 	.byte	0x06
	.zero		1


	//   ....[17]....
        /*03e4*/ 	.word	0x00000e50
        /*03e8*/ 	.word	0x000000ff
        /*03ec*/ 	.word	0x000384a0
        /*03f0*/ 	.short	0x0100
        /*03f2*/ 	.byte	0x06
	.zero		1


	//   ....[18]....
        /*03f4*/ 	.word	0x00000e60
        /*03f8*/ 	.word	0x000000ff
        /*03fc*/ 	.word	0x00038488
        /*0400*/ 	.short	0x0100
        /*0402*/ 	.byte	0x06
	.zero		1


	//   ....[19]....
        /*0404*/ 	.word	0x00000e70
        /*0408*/ 	.word	0x000000ff
        /*040c*/ 	.word	0x000384a8
        /*0410*/ 	.short	0x0100
        /*0412*/ 	.byte	0x06
	.zero		1


	//   ....[20]....
        /*0414*/ 	.word	0x00000e80
        /*0418*/ 	.word	0x000000ff
        /*041c*/ 	.word	0x00038490
        /*0420*/ 	.short	0x0100
        /*0422*/ 	.byte	0x06
	.zero		1


	//   ....[21]....
        /*0424*/ 	.word	0x00000e90
        /*0428*/ 	.word	0x000000ff
        /*042c*/ 	.word	0x000384b0
        /*0430*/ 	.short	0x0100
        /*0432*/ 	.byte	0x06
	.zero		1


	//   ....[22]....
        /*0434*/ 	.word	0x00000ea0
        /*0438*/ 	.word	0x000000ff
        /*043c*/ 	.word	0x00038498
        /*0440*/ 	.short	0x0100
        /*0442*/ 	.byte	0x06
	.zero		1


	//   ....[23]....
        /*0444*/ 	.word	0x00000eb0
        /*0448*/ 	.word	0x000000ff
        /*044c*/ 	.word	0x000384b8
        /*0450*/ 	.short	0x0100
        /*0452*/ 	.byte	0x06
	.zero		1


	//   ....[24]....
        /*0454*/ 	.word	0x00001010
        /*0458*/ 	.word	0x000000ff
        /*045c*/ 	.word	0x000384c0
        /*0460*/ 	.short	0x0100
        /*0462*/ 	.byte	0x06
	.zero		1


	//   ....[25]....
        /*0464*/ 	.word	0x00001020
        /*0468*/ 	.word	0x000000ff
        /*046c*/ 	.word	0x000384e0
        /*0470*/ 	.short	0x0100
        /*0472*/ 	.byte	0x06
	.zero		1


	//   ....[26]....
        /*0474*/ 	.word	0x00001030
        /*0478*/ 	.word	0x000000ff
        /*047c*/ 	.word	0x000384c8
        /*0480*/ 	.short	0x0100
        /*0482*/ 	.byte	0x06
	.zero		1


	//   ....[27]....
        /*0484*/ 	.word	0x00001040
        /*0488*/ 	.word	0x000000ff
        /*048c*/ 	.word	0x000384e8
        /*0490*/ 	.short	0x0100
        /*0492*/ 	.byte	0x06
	.zero		1


	//   ....[28]....
        /*0494*/ 	.word	0x00001050
        /*0498*/ 	.word	0x000000ff
        /*049c*/ 	.word	0x000384d0
        /*04a0*/ 	.short	0x0100
        /*04a2*/ 	.byte	0x06
	.zero		1


	//   ....[29]....
        /*04a4*/ 	.word	0x00001060
        /*04a8*/ 	.word	0x000000ff
        /*04ac*/ 	.word	0x000384f0
        /*04b0*/ 	.short	0x0100
        /*04b2*/ 	.byte	0x06
	.zero		1


	//   ....[30]....
        /*04b4*/ 	.word	0x00001070
        /*04b8*/ 	.word	0x000000ff
        /*04bc*/ 	.word	0x000384d8
        /*04c0*/ 	.short	0x0100
        /*04c2*/ 	.byte	0x06
	.zero		1


	//   ....[31]....
        /*04c4*/ 	.word	0x00001080
        /*04c8*/ 	.word	0x000000ff
        /*04cc*/ 	.word	0x000384f8
        /*04d0*/ 	.short	0x0100
        /*04d2*/ 	.byte	0x06
	.zero		1


	//   ....[32]....
        /*04d4*/ 	.word	0x00001220
        /*04d8*/ 	.word	0x000000ff
        /*04dc*/ 	.word	0x00038500
        /*04e0*/ 	.short	0x0100
        /*04e2*/ 	.byte	0x06
	.zero		1


	//   ....[33]....
        /*04e4*/ 	.word	0x00001230
        /*04e8*/ 	.word	0x000000ff
        /*04ec*/ 	.word	0x00038508
        /*04f0*/ 	.short	0x0100
        /*04f2*/ 	.byte	0x06
	.zero		1


	//   ....[34]....
        /*04f4*/ 	.word	0x00003bd0
        /*04f8*/ 	.word	0x000000ff
        /*04fc*/ 	.word	0x00038480
        /*0500*/ 	.short	0x010a
        /*0502*/ 	.byte	0x04
	.zero		1


	//   ....[35]....
        /*0504*/ 	.word	0x00003c10
        /*0508*/ 	.word	0x000000ff
        /*050c*/ 	.word	0x00038480
        /*0510*/ 	.short	0x010a
        /*0512*/ 	.byte	0x04
	.zero		1


	//   ....[36]....
        /*0514*/ 	.word	0x00004020
        /*0518*/ 	.word	0x000000ff
        /*051c*/ 	.word	0x00038480
        /*0520*/ 	.short	0x010a
        /*0522*/ 	.byte	0x04
	.zero		1


	//   ....[37]....
        /*0524*/ 	.word	0x00004060
        /*0528*/ 	.word	0x000000ff
        /*052c*/ 	.word	0x00038480
        /*0530*/ 	.short	0x010a
        /*0532*/ 	.byte	0x04
	.zero		1


	//   ....[38]....
        /*0534*/ 	.word	0x00004360
        /*0538*/ 	.word	0x000000ff
        /*053c*/ 	.word	0x00000000
        /*0540*/ 	.short	0x0101
        /*0542*/ 	.byte	0x04
	.zero		1


	//   ....[39]....
        /*0544*/ 	.word	0x00004510
        /*0548*/ 	.word	0x000000ff
        /*054c*/ 	.word	0x00000000
        /*0550*/ 	.short	0x0101
        /*0552*/ 	.byte	0x0b
	.zero		1


	//   ....[40]....
        /*0554*/ 	.word	0x00004b90
        /*0558*/ 	.word	0x000000ff
        /*055c*/ 	.word	0x000384c0
        /*0560*/ 	.short	0x010a
        /*0562*/ 	.byte	0x2f
	.zero		1


	//   ....[41]....
        /*0564*/ 	.word	0x00005220
        /*0568*/ 	.word	0x000000ff
        /*056c*/ 	.word	0x00000000
        /*0570*/ 	.short	0x0101
        /*0572*/ 	.byte	0x04
	.zero		1


	//   ....[42]....
        /*0574*/ 	.word	0x00005250
        /*0578*/ 	.word	0x000000ff
        /*057c*/ 	.word	0x000384c8
        /*0580*/ 	.short	0x010a
        /*0582*/ 	.byte	0x2f
	.zero		1


	//   ....[43]....
        /*0584*/ 	.word	0x000057f0
        /*0588*/ 	.word	0x000000ff
        /*058c*/ 	.word	0x00000000
        /*0590*/ 	.short	0x0101
        /*0592*/ 	.byte	0x04
	.zero		1


	//   ....[44]....
        /*0594*/ 	.word	0x00005820
        /*0598*/ 	.word	0x000000ff
        /*059c*/ 	.word	0x000384d0
        /*05a0*/ 	.short	0x010a
        /*05a2*/ 	.byte	0x2f
	.zero		1


	//   ....[45]....
        /*05a4*/ 	.word	0x00005df0
        /*05a8*/ 	.word	0x000000ff
        /*05ac*/ 	.word	0x00000000
        /*05b0*/ 	.short	0x0101
        /*05b2*/ 	.byte	0x04
	.zero		1


	//   ....[46]....
        /*05b4*/ 	.word	0x00005e20
        /*05b8*/ 	.word	0x000000ff
        /*05bc*/ 	.word	0x000384d8
        /*05c0*/ 	.short	0x010a
        /*05c2*/ 	.byte	0x2f
	.zero		1


	//   ....[47]....
        /*05c4*/ 	.word	0x000063f0
        /*05c8*/ 	.word	0x000000ff
        /*05cc*/ 	.word	0x00000000
        /*05d0*/ 	.short	0x0101
        /*05d2*/ 	.byte	0x04
	.zero		1


	//   ....[48]....
        /*05d4*/ 	.word	0x00006440
        /*05d8*/ 	.word	0x000000ff
        /*05dc*/ 	.word	0x000384c0
        /*05e0*/ 	.short	0x010a
        /*05e2*/ 	.byte	0x2f
	.zero		1


	//   ....[49]....
        /*05e4*/ 	.word	0x00006a10
        /*05e8*/ 	.word	0x000000ff
        /*05ec*/ 	.word	0x00000000
        /*05f0*/ 	.short	0x0101
        /*05f2*/ 	.byte	0x04
	.zero		1


	//   ....[50]....
        /*05f4*/ 	.word	0x00006a40
        /*05f8*/ 	.word	0x000000ff
        /*05fc*/ 	.word	0x000384c8
        /*0600*/ 	.short	0x010a
        /*0602*/ 	.byte	0x2f
	.zero		1


	//   ....[51]....
        /*0604*/ 	.word	0x00007010
        /*0608*/ 	.word	0x000000ff
        /*060c*/ 	.word	0x00000000
        /*0610*/ 	.short	0x0101
        /*0612*/ 	.byte	0x04
	.zero		1


	//   ....[52]....
        /*0614*/ 	.word	0x00007040
        /*0618*/ 	.word	0x000000ff
        /*061c*/ 	.word	0x000384d0
        /*0620*/ 	.short	0x010a
        /*0622*/ 	.byte	0x2f
	.zero		1


	//   ....[53]....
        /*0624*/ 	.word	0x00007610
        /*0628*/ 	.word	0x000000ff
        /*062c*/ 	.word	0x00000000
        /*0630*/ 	.short	0x0101
        /*0632*/ 	.byte	0x04
	.zero		1


	//   ....[54]....
        /*0634*/ 	.word	0x00007640
        /*0638*/ 	.word	0x000000ff
        /*063c*/ 	.word	0x000384d8
        /*0640*/ 	.short	0x010a
        /*0642*/ 	.byte	0x2f
	.zero		1


	//   ....[55]....
        /*0644*/ 	.word	0x00007c90
        /*0648*/ 	.word	0x000000ff
        /*064c*/ 	.word	0x00000000
        /*0650*/ 	.short	0x0101
        /*0652*/ 	.byte	0x05
	.zero		1


	//   ....[56]....
        /*0654*/ 	.word	0x00007ce0
        /*0658*/ 	.word	0x000000ff
        /*065c*/ 	.word	0x00038400
        /*0660*/ 	.short	0x010a
        /*0662*/ 	.byte	0x04
	.zero		1


	//   ....[57]....
        /*0664*/ 	.word	0x00007df0
        /*0668*/ 	.word	0x000000ff
        /*066c*/ 	.word	0x00000000
        /*0670*/ 	.short	0x0101
        /*0672*/ 	.byte	0x04
	.zero		1


	//   ....[58]....
        /*0674*/ 	.word	0x000083f0
        /*0678*/ 	.word	0x000000ff
        /*067c*/ 	.word	0x00000000
        /*0680*/ 	.short	0x0101
        /*0682*/ 	.byte	0x2f
	.zero		1


	//   ....[59]....
        /*0684*/ 	.word	0x00008b70
        /*0688*/ 	.word	0x000000ff
        /*068c*/ 	.word	0x00038508
        /*0690*/ 	.short	0x010a
        /*0692*/ 	.byte	0x23
	.zero		1


	//   ....[60]....
        /*0694*/ 	.word	0x00008c70
        /*0698*/ 	.word	0x000000ff
        /*069c*/ 	.word	0x00038400
        /*06a0*/ 	.short	0x010a
        /*06a2*/ 	.byte	0x08
	.zero		1


	//   ....[61]....
        /*06a4*/ 	.word	0x00008da0
        /*06a8*/ 	.word	0x000000ff
        /*06ac*/ 	.word	0x00000000
        /*06b0*/ 	.short	0x0101
        /*06b2*/ 	.byte	0x08
	.zero		1


	//   ....[62]....
        /*06b4*/ 	.word	0x00008f90
        /*06b8*/ 	.word	0x000000ff
        /*06bc*/ 	.word	0x000384e0
        /*06c0*/ 	.short	0x010a
        /*06c2*/ 	.byte	0x23
	.zero		1


	//   ....[63]....
        /*06c4*/ 	.word	0x000090a0
        /*06c8*/ 	.word	0x000000ff
        /*06cc*/ 	.word	0x000384c0
        /*06d0*/ 	.short	0x010b
        /*06d2*/ 	.byte	0x23
	.zero		1


	//   ....[64]....
        /*06d4*/ 	.word	0x00009100
        /*06d8*/ 	.word	0x000000ff
        /*06dc*/ 	.word	0x00000000
        /*06e0*/ 	.short	0x0101
        /*06e2*/ 	.byte	0x08
	.zero		1


	//   ....[65]....
        /*06e4*/ 	.word	0x00009130
        /*06e8*/ 	.word	0x000000ff
        /*06ec*/ 	.word	0x000384e8
        /*06f0*/ 	.short	0x010a
        /*06f2*/ 	.byte	0x23
	.zero		1


	//   ....[66]....
        /*06f4*/ 	.word	0x00009260
        /*06f8*/ 	.word	0x000000ff
        /*06fc*/ 	.word	0x000384c8
        /*0700*/ 	.short	0x010b
        /*0702*/ 	.byte	0x23
	.zero		1


	//   ....[67]....
        /*0704*/ 	.word	0x000092c0
        /*0708*/ 	.word	0x000000ff
        /*070c*/ 	.word	0x00000000
        /*0710*/ 	.short	0x0101
        /*0712*/ 	.byte	0x09
	.zero		1


	//   ....[68]....
        /*0714*/ 	.word	0x000092f0
        /*0718*/ 	.word	0x000000ff
        /*071c*/ 	.word	0x000384f0
        /*0720*/ 	.short	0x010a
        /*0722*/ 	.byte	0x23
	.zero		1


	//   ....[69]....
        /*0724*/ 	.word	0x00009420
        /*0728*/ 	.word	0x000000ff
        /*072c*/ 	.word	0x000384d0
        /*0730*/ 	.short	0x010b
        /*0732*/ 	.byte	0x23
	.zero		1


	//   ....[70]....
        /*0734*/ 	.word	0x00009480
        /*0738*/ 	.word	0x000000ff
        /*073c*/ 	.word	0x00000000
        /*0740*/ 	.short	0x0101
        /*0742*/ 	.byte	0x27
	.zero		1


	//   ....[71]....
        /*0744*/ 	.word	0x000094b0
        /*0748*/ 	.word	0x000000ff
        /*074c*/ 	.word	0x000384f8
        /*0750*/ 	.short	0x010a
        /*0752*/ 	.byte	0x23
	.zero		1


	//   ....[72]....
        /*0754*/ 	.word	0x000095e0
        /*0758*/ 	.word	0x000000ff
        /*075c*/ 	.word	0x000384d8
        /*0760*/ 	.short	0x010b
        /*0762*/ 	.byte	0x23
	.zero		1


	//   ....[73]....
        /*0764*/ 	.word	0x00009640
        /*0768*/ 	.word	0x000000ff
        /*076c*/ 	.word	0x00000000
        /*0770*/ 	.short	0x0101
        /*0772*/ 	.byte	0x2b
	.zero		1


	//   ....[74]....
        /*0774*/ 	.word	0x00009680
        /*0778*/ 	.word	0x000000ff
        /*077c*/ 	.word	0x000384e0
        /*0780*/ 	.short	0x010a
        /*0782*/ 	.byte	0x23
	.zero		1


	//   ....[75]....
        /*0784*/ 	.word	0x000097a0
        /*0788*/ 	.word	0x000000ff
        /*078c*/ 	.word	0x000384c0
        /*0790*/ 	.short	0x010b
        /*0792*/ 	.byte	0x23
	.zero		1


	//   ....[76]....
        /*0794*/ 	.word	0x000097e0
        /*0798*/ 	.word	0x000000ff
        /*079c*/ 	.word	0x00000000
        /*07a0*/ 	.short	0x0101
        /*07a2*/ 	.byte	0x08
	.zero		1


	//   ....[77]....
        /*07a4*/ 	.word	0x00009810
        /*07a8*/ 	.word	0x000000ff
        /*07ac*/ 	.word	0x000384e8
        /*07b0*/ 	.short	0x010a
        /*07b2*/ 	.byte	0x23
	.zero		1


	//   ....[78]....
        /*07b4*/ 	.word	0x00009930
        /*07b8*/ 	.word	0x000000ff
        /*07bc*/ 	.word	0x000384c8
        /*07c0*/ 	.short	0x010b
        /*07c2*/ 	.byte	0x23
	.zero		1


	//   ....[79]....
        /*07c4*/ 	.word	0x00009970
        /*07c8*/ 	.word	0x000000ff
        /*07cc*/ 	.word	0x00000000
        /*07d0*/ 	.short	0x0101
        /*07d2*/ 	.byte	0x09
	.zero		1


	//   ....[80]....
        /*07d4*/ 	.word	0x000099a0
        /*07d8*/ 	.word	0x000000ff
        /*07dc*/ 	.word	0x000384f0
        /*07e0*/ 	.short	0x010a
        /*07e2*/ 	.byte	0x23
	.zero		1


	//   ....[81]....
        /*07e4*/ 	.word	0x00009ac0
        /*07e8*/ 	.word	0x000000ff
        /*07ec*/ 	.word	0x000384d0
        /*07f0*/ 	.short	0x010b
        /*07f2*/ 	.byte	0x23
	.zero		1


	//   ....[82]....
        /*07f4*/ 	.word	0x00009b00
        /*07f8*/ 	.word	0x000000ff
        /*07fc*/ 	.word	0x00000000
        /*0800*/ 	.short	0x0101
        /*0802*/ 	.byte	0x27
	.zero		1


	//   ....[83]....
        /*0804*/ 	.word	0x00009b30
        /*0808*/ 	.word	0x000000ff
        /*080c*/ 	.word	0x000384f8
        /*0810*/ 	.short	0x010a
        /*0812*/ 	.byte	0x23
	.zero		1


	//   ....[84]....
        /*0814*/ 	.word	0x00009c50
        /*0818*/ 	.word	0x000000ff
        /*081c*/ 	.word	0x000384d8
        /*0820*/ 	.short	0x010b
        /*0822*/ 	.byte	0x23
	.zero		1


	//   ....[85]....
        /*0824*/ 	.word	0x00009ca0
        /*0828*/ 	.word	0x000000ff
        /*082c*/ 	.word	0x00000000
        /*0830*/ 	.short	0x0101
        /*0832*/ 	.byte	0x2b
	.zero		1


	//   ....[86]....
        /*0834*/ 	.word	0x0000a1f0
        /*0838*/ 	.word	0x000000ff
        /*083c*/ 	.word	0x000384e0
        /*0840*/ 	.short	0x010a
        /*0842*/ 	.byte	0x23
	.zero		1


	//   ....[87]....
        /*0844*/ 	.word	0x0000a230
        /*0848*/ 	.word	0x000000ff
        /*084c*/ 	.word	0x000384e8
        /*0850*/ 	.short	0x010a
        /*0852*/ 	.byte	0x23
	.zero		1


	//   ....[88]....
        /*0854*/ 	.word	0x0000a270
        /*0858*/ 	.word	0x000000ff
        /*085c*/ 	.word	0x000384f0
        /*0860*/ 	.short	0x010a
        /*0862*/ 	.byte	0x23
	.zero		1


	//   ....[89]....
        /*0864*/ 	.word	0x0000a2e0
        /*0868*/ 	.word	0x00000003
        /*086c*/ 	.word	0x000384f8
        /*0870*/ 	.short	0x010a
        /*0872*/ 	.byte	0x3f
	.zero		1


	//   ....[90]....
        /*0874*/ 	.word	0x0000afd0
        /*0878*/ 	.word	0x00000008
        /*087c*/ 	.word	0x000384a0
        /*0880*/ 	.short	0x010a
        /*0882*/ 	.byte	0x3f
	.zero		1


	//   ....[91]....
        /*0884*/ 	.word	0x0000b260
        /*0888*/ 	.word	0x000000ff
        /*088c*/ 	.word	0x00038508
        /*0890*/ 	.short	0x0101
        /*0892*/ 	.byte	0x10
	.zero		1


	//   ....[92]....
        /*0894*/ 	.word	0x0000b350
        /*0898*/ 	.word	0x00000003
        /*089c*/ 	.word	0x00038400
        /*08a0*/ 	.short	0x010a
        /*08a2*/ 	.byte	0x3f
	.zero		1


	//   ....[93]....
        /*08a4*/ 	.word	0x0000b490
        /*08a8*/ 	.word	0x00000002
        /*08ac*/ 	.word	0x00000000
        /*08b0*/ 	.short	0x0101
        /*08b2*/ 	.byte	0x3f
	.zero		1


	//   ....[94]....
        /*08b4*/ 	.word	0x0000bc70
        /*08b8*/ 	.word	0x00000007
        /*08bc*/ 	.word	0x00000000
        /*08c0*/ 	.short	0x010a
        /*08c2*/ 	.byte	0x3f
	.zero		1


	//   ....[95]....
        /*08c4*/ 	.word	0x0000bcf0
        /*08c8*/ 	.word	0x00000009
        /*08cc*/ 	.word	0x00000000
        /*08d0*/ 	.short	0x010a
        /*08d2*/ 	.byte	0x3f
	.zero		1


	//   ....[96]....
        /*08d4*/ 	.word	0x0000bd80
        /*08d8*/ 	.word	0x00000006
        /*08dc*/ 	.word	0x00000000
        /*08e0*/ 	.short	0x010a
        /*08e2*/ 	.byte	0x3f
	.zero		1


	//   ....[97]....
        /*08e4*/ 	.word	0x0000be10
        /*08e8*/ 	.word	0x00000003
        /*08ec*/ 	.word	0x00000000
        /*08f0*/ 	.short	0x010a
        /*08f2*/ 	.byte	0x3f
	.zero		1


	//   ....[98]....
        /*08f4*/ 	.word	0x0000da90
        /*08f8*/ 	.word	0x00000011
        /*08fc*/ 	.word	0x00038440
        /*0900*/ 	.short	0x010a
        /*0902*/ 	.byte	0x3f
	.zero		1


	//   ....[99]....
        /*0904*/ 	.word	0x0000dbb0
        /*0908*/ 	.word	0x00000011
        /*090c*/ 	.word	0x00038400
        /*0910*/ 	.short	0x0101
        /*0912*/ 	.byte	0x3f
	.zero		1


	//   ....[100]....
        /*0914*/ 	.word	0x0000dc80
        /*0918*/ 	.word	0x00000005
        /*091c*/ 	.word	0x00038440
        /*0920*/ 	.short	0x010a
        /*0922*/ 	.byte	0x3f
	.zero		1


	//   ....[101]....
        /*0924*/ 	.word	0x0000dd30
        /*0928*/ 	.word	0x00000007
        /*092c*/ 	.word	0x00038440
        /*0930*/ 	.short	0x010a
        /*0932*/ 	.byte	0x3f
	.zero		1


	//   ....[102]....
        /*0934*/ 	.word	0x0000dde0
        /*0938*/ 	.word	0x00000007
        /*093c*/ 	.word	0x00038440
        /*0940*/ 	.short	0x010a
        /*0942*/ 	.byte	0x3f
	.zero		1


	//   ....[103]....
        /*0944*/ 	.word	0x0000de90
        /*0948*/ 	.word	0x00000007
        /*094c*/ 	.word	0x00038440
        /*0950*/ 	.short	0x010a
        /*0952*/ 	.byte	0x3f
	.zero		1


	//   ....[104]....
        /*0954*/ 	.word	0x0000df40
        /*0958*/ 	.word	0x00000007
        /*095c*/ 	.word	0x00038440
        /*0960*/ 	.short	0x010a
        /*0962*/ 	.byte	0x3f
	.zero		1


	//   ....[105]....
        /*0964*/ 	.word	0x0000dff0
        /*0968*/ 	.word	0x00000007
        /*096c*/ 	.word	0x00038440
        /*0970*/ 	.short	0x010a
        /*0972*/ 	.byte	0x3f
	.zero		1


	//   ....[106]....
        /*0974*/ 	.word	0x0000e0a0
        /*0978*/ 	.word	0x00000007
        /*097c*/ 	.word	0x00038440
        /*0980*/ 	.short	0x010a
        /*0982*/ 	.byte	0x3f
	.zero		1


	//   ....[107]....
        /*0984*/ 	.word	0x0000e150
        /*0988*/ 	.word	0x00000003
        /*098c*/ 	.word	0x00038440
        /*0990*/ 	.short	0x010a
        /*0992*/ 	.byte	0x3f
	.zero		1


	//   ....[108]....
        /*0994*/ 	.word	0x0000e1b0
        /*0998*/ 	.word	0x00000003
        /*099c*/ 	.word	0x00038480
        /*09a0*/ 	.short	0x010a
        /*09a2*/ 	.byte	0x3f
	.zero		1


	//   ....[109]....
        /*09a4*/ 	.word	0x0000e210
        /*09a8*/ 	.word	0x00000006
        /*09ac*/ 	.word	0x00038480
        /*09b0*/ 	.short	0x010a
        /*09b2*/ 	.byte	0x3f
	.zero		1


	//   ....[110]....
        /*09b4*/ 	.word	0x0000e2d0
        /*09b8*/ 	.word	0x00000006
        /*09bc*/ 	.word	0x000384c0
        /*09c0*/ 	.short	0x010a
        /*09c2*/ 	.byte	0x3f
	.zero		1


	//   ....[111]....
        /*09c4*/ 	.word	0x0000e330
        /*09c8*/ 	.word	0x0000000e
        /*09cc*/ 	.word	0x000384c8
        /*09d0*/ 	.short	0x010a
        /*09d2*/ 	.byte	0x3f
	.zero		1


	//   ....[112]....
        /*09d4*/ 	.word	0x0000e390
        /*09d8*/ 	.word	0x0000000e
        /*09dc*/ 	.word	0x000384d0
        /*09e0*/ 	.short	0x010a
        /*09e2*/ 	.byte	0x3f
	.zero		1


	//   ....[113]....
        /*09e4*/ 	.word	0x0000e3f0
        /*09e8*/ 	.word	0x0000000e
        /*09ec*/ 	.word	0x000384d8
        /*09f0*/ 	.short	0x010a
        /*09f2*/ 	.byte	0x3f
	.zero		1


	//   ....[114]....
        /*09f4*/ 	.word	0x0000e450
        /*09f8*/ 	.word	0x0000000e
        /*09fc*/ 	.word	0x000384c0
        /*0a00*/ 	.short	0x010a
        /*0a02*/ 	.byte	0x3f
	.zero		1


	//   ....[115]....
        /*0a04*/ 	.word	0x0000e4b0
        /*0a08*/ 	.word	0x0000000e
        /*0a0c*/ 	.word	0x000384c8
        /*0a10*/ 	.short	0x010a
        /*0a12*/ 	.byte	0x3f
	.zero		1


	//   ....[116]....
        /*0a14*/ 	.word	0x0000e510
        /*0a18*/ 	.word	0x0000000e
        /*0a1c*/ 	.word	0x000384d0
        /*0a20*/ 	.short	0x010a
        /*0a22*/ 	.byte	0x3f
	.zero		1


	//   ....[117]....
        /*0a24*/ 	.word	0x0000e570
        /*0a28*/ 	.word	0x0000000e
        /*0a2c*/ 	.word	0x000384d8
        /*0a30*/ 	.short	0x010a
        /*0a32*/ 	.byte	0x3f
	.zero		1


	//   ....[118]....
        /*0a34*/ 	.word	0x0000e5d0
        /*0a38*/ 	.word	0x00000003
        /*0a3c*/ 	.word	0x00038400
        /*0a40*/ 	.short	0x010a
        /*0a42*/ 	.byte	0x3f
	.zero		1


	//   ....[119]....
        /*0a44*/ 	.word	0x0000e630
        /*0a48*/ 	.word	0x00000003
        /*0a4c*/ 	.word	0x00038508
        /*0a50*/ 	.short	0x010a
        /*0a52*/ 	.byte	0x3f
	.zero		1


	//   ....[120]....
        /*0a54*/ 	.word	0x0000e690
        /*0a58*/ 	.word	0x00000003
        /*0a5c*/ 	.word	0x00038400
        /*0a60*/ 	.short	0x010a
        /*0a62*/ 	.byte	0x3f
	.zero		1


	//   ....[121]....
        /*0a64*/ 	.word	0x0000e6f0
        /*0a68*/ 	.word	0x00000003
        /*0a6c*/ 	.word	0x000384e0
        /*0a70*/ 	.short	0x010a
        /*0a72*/ 	.byte	0x3f
	.zero		1


	//   ....[122]....
        /*0a74*/ 	.word	0x0000e750
        /*0a78*/ 	.word	0x00000003
        /*0a7c*/ 	.word	0x000384e8
        /*0a80*/ 	.short	0x010a
        /*0a82*/ 	.byte	0x3f
	.zero		1


	//   ....[123]....
        /*0a84*/ 	.word	0x0000e7b0
        /*0a88*/ 	.word	0x00000003
        /*0a8c*/ 	.word	0x000384f0
        /*0a90*/ 	.short	0x010a
        /*0a92*/ 	.byte	0x3f
	.zero		1


	//   ....[124]....
        /*0a94*/ 	.word	0x0000e810
        /*0a98*/ 	.word	0x00000003
        /*0a9c*/ 	.word	0x000384f8
        /*0aa0*/ 	.short	0x010a
        /*0aa2*/ 	.byte	0x3f
	.zero		1


	//   ....[125]....
        /*0aa4*/ 	.word	0x0000e870
        /*0aa8*/ 	.word	0x00000003
        /*0aac*/ 	.word	0x000384e0
        /*0ab0*/ 	.short	0x010a
        /*0ab2*/ 	.byte	0x3f
	.zero		1


	//   ....[126]....
        /*0ab4*/ 	.word	0x0000e8d0
        /*0ab8*/ 	.word	0x00000003
        /*0abc*/ 	.word	0x000384e8
        /*0ac0*/ 	.short	0x010a
        /*0ac2*/ 	.byte	0x3f
	.zero		1


	//   ....[127]....
        /*0ac4*/ 	.word	0x0000e930
        /*0ac8*/ 	.word	0x00000003
        /*0acc*/ 	.word	0x000384f0
        /*0ad0*/ 	.short	0x010a
        /*0ad2*/ 	.byte	0x3f
	.zero		1


	//   ....[128]....
        /*0ad4*/ 	.word	0x0000e990
        /*0ad8*/ 	.word	0x00000003
        /*0adc*/ 	.word	0x000384f8
        /*0ae0*/ 	.short	0x010a
        /*0ae2*/ 	.byte	0x3f
	.zero		1


	//   ....[129]....
        /*0ae4*/ 	.word	0x0000e9f0
        /*0ae8*/ 	.word	0x00000003
        /*0aec*/ 	.word	0x000384e0
        /*0af0*/ 	.short	0x010a
        /*0af2*/ 	.byte	0x3f
	.zero		1


	//   ....[130]....
        /*0af4*/ 	.word	0x0000ea50
        /*0af8*/ 	.word	0x00000003
        /*0afc*/ 	.word	0x000384e8
        /*0b00*/ 	.short	0x010a
        /*0b02*/ 	.byte	0x3f
	.zero		1


	//   ....[131]....
        /*0b04*/ 	.word	0x0000eab0
        /*0b08*/ 	.word	0x00000003
        /*0b0c*/ 	.word	0x000384f0
        /*0b10*/ 	.short	0x010a
        /*0b12*/ 	.byte	0x3f
	.zero		1


	//   ....[132]....
        /*0b14*/ 	.word	0x0000eb80
        /*0b18*/ 	.word	0x00000008
        /*0b1c*/ 	.word	0x000384a0
        /*0b20*/ 	.short	0x010a
        /*0b22*/ 	.byte	0x3f
	.zero		1


	//   ....[133]....
        /*0b24*/ 	.word	0x0000ebd0
        /*0b28*/ 	.word	0x00000003
        /*0b2c*/ 	.word	0x00038400
        /*0b30*/ 	.short	0x010a
        /*0b32*/ 	.byte	0x3f
	.zero		1


	//   ....[134]....
        /*0b34*/ 	.word	0x0000ede0
        /*0b38*/ 	.word	0x00000007
        /*0b3c*/ 	.word	0x00000000
        /*0b40*/ 	.short	0x010a
        /*0b42*/ 	.byte	0x3f
	.zero		1


	//   ....[135]....
        /*0b44*/ 	.word	0x0000ee30
        /*0b48*/ 	.word	0x00000009
        /*0b4c*/ 	.word	0x00000000
        /*0b50*/ 	.short	0x010a
        /*0b52*/ 	.byte	0x3f
	.zero		1


	//   ....[136]....
        /*0b54*/ 	.word	0x0000ee80
        /*0b58*/ 	.word	0x00000006
        /*0b5c*/ 	.word	0x00000000
        /*0b60*/ 	.short	0x010a
        /*0b62*/ 	.byte	0x3f
	.zero		1


	//   ....[137]....
        /*0b64*/ 	.word	0x0000eed0
        /*0b68*/ 	.word	0x00000011
        /*0b6c*/ 	.word	0x00038440
        /*0b70*/ 	.short	0x010a
        /*0b72*/ 	.byte	0x3f
	.zero		1


	//   ....[138]....
        /*0b74*/ 	.word	0x0000ef20
        /*0b78*/ 	.word	0x00000005
        /*0b7c*/ 	.word	0x00038440
        /*0b80*/ 	.short	0x010a
        /*0b82*/ 	.byte	0x3f
	.zero		1


	//   ....[139]....
        /*0b84*/ 	.word	0x0000ef70
        /*0b88*/ 	.word	0x00000007
        /*0b8c*/ 	.word	0x00038440
        /*0b90*/ 	.short	0x010a
        /*0b92*/ 	.byte	0x3f
	.zero		1


	//   ....[140]....
        /*0b94*/ 	.word	0x0000efc0
        /*0b98*/ 	.word	0x00000007
        /*0b9c*/ 	.word	0x00038440
        /*0ba0*/ 	.short	0x010a
        /*0ba2*/ 	.byte	0x3f
	.zero		1


	//   ....[141]....
        /*0ba4*/ 	.word	0x0000f010
        /*0ba8*/ 	.word	0x00000007
        /*0bac*/ 	.word	0x00038440
        /*0bb0*/ 	.short	0x010a
        /*0bb2*/ 	.byte	0x3f
	.zero		1


	//   ....[142]....
        /*0bb4*/ 	.word	0x0000f060
        /*0bb8*/ 	.word	0x00000007
        /*0bbc*/ 	.word	0x00038440
        /*0bc0*/ 	.short	0x010a
        /*0bc2*/ 	.byte	0x3f
	.zero		1


	//   ....[143]....
        /*0bc4*/ 	.word	0x0000f0b0
        /*0bc8*/ 	.word	0x00000007
        /*0bcc*/ 	.word	0x00038440
        /*0bd0*/ 	.short	0x010a
        /*0bd2*/ 	.byte	0x3f
	.zero		1


	//   ....[144]....
        /*0bd4*/ 	.word	0x0000f100
        /*0bd8*/ 	.word	0x00000007
        /*0bdc*/ 	.word	0x00038440
        /*0be0*/ 	.short	0x010a
        /*0be2*/ 	.byte	0x3f
	.zero		1


	//----- nvinfo : EIATTR_NUM_MBARRIERS
	.align		4
.L_37:
        /*0be4*/ 	.byte	0x03, 0x38
        /*0be6*/ 	.short	0x0022


	//----- nvinfo : EIATTR_EXIT_INSTR_OFFSETS
	.align		4
        /*0be8*/ 	.byte	0x04, 0x1c
        /*0bea*/ 	.short	(.L_39 - .L_38)


	//   ....[0]....
.L_38:
        /*0bec*/ 	.word	0x00002ab0


	//   ....[1]....
        /*0bf0*/ 	.word	0x00002b70


	//   ....[2]....
        /*0bf4*/ 	.word	0x00008400


	//   ....[3]....
        /*0bf8*/ 	.word	0x000084a0


	//   ....[4]....
        /*0bfc*/ 	.word	0x0000a330


	//   ....[5]....
        /*0c00*/ 	.word	0x0000be60


	//   ....[6]....
        /*0c04*/ 	.word	0x0000e180


	//----- nvinfo : EIATTR_MAX_THREADS
	.align		4
.L_39:
        /*0c08*/ 	.byte	0x04, 0x05
        /*0c0a*/ 	.short	(.L_41 - .L_40)
.L_40:
        /*0c0c*/ 	.word	0x00000180
        /*0c10*/ 	.word	0x00000001
        /*0c14*/ 	.word	0x00000001


	//----- nvinfo : EIATTR_CRS_STACK_SIZE
	.align		4
.L_41:
        /*0c18*/ 	.byte	0x04, 0x1e
        /*0c1a*/ 	.short	(.L_43 - .L_42)
.L_42:
        /*0c1c*/ 	.word	0x00000000


	//----- nvinfo : EIATTR_CBANK_PARAM_SIZE
	.align		4
.L_43:
        /*0c20*/ 	.byte	0x03, 0x19
        /*0c22*/ 	.short	0x0770


	//----- nvinfo : EIATTR_PARAM_CBANK
	.align		4
        /*0c24*/ 	.byte	0x04, 0x0a
        /*0c26*/ 	.short	(.L_45 - .L_44)
	.align		4
.L_44:
        /*0c28*/ 	.word	index@(.nv.constant0._ZN7cutlass13device_kernelINS_4gemm6kernel13GemmUniversalINS1_17GroupProblemShapeIN4cute5tupleIJiiiEEEEENS1_10collective13CollectiveMmaINS1_39MainloopSm90ArrayTmaGmmaWarpSpecializedILi4ENS6_IJNS5_1CILi1EEESD_SD_EEENS1_55KernelPtrArrayTmaWarpSpecializedCooperativeFP8FastAccumEEENS6_IJNSC_ILi128EEENSC_ILi256EEESH_EEENS_12float_e4m3_tEPNS6_IJlSD_NSC_ILi0EEEEEESK_SN_NS5_8TiledMMAINS5_8MMA_AtomIJNS5_4SM904GMMA31MMA_64x256x32_F32E4M3E4M3_SS_TNILNSR_7ScaleInE1ELST_1EEEEEENS5_6LayoutINS6_IJNSC_ILi2EEESD_SD_EEENS6_IJSD_SL_SL_EEEEENS6_IJNS5_10UnderscoreES11_S11_EEEEENS5_13SM90_TMA_LOADENS5_14ComposedLayoutINS5_7SwizzleILi3ELi4ELi3EEENS5_18smem_ptr_flag_bitsILi8EEENSW_INS6_IJNSC_ILi8EEESH_EEENS6_IJSH_SD_EEEEEEEvNS5_8identityES14_S1E_vS1F_EENS_8epilogue10collective18CollectiveEpilogueINS1H_30Sm90PtrArrayTmaWarpSpecializedILi4ELi2ELi16ELb1ELb0ELi2EEEJSJ_NS6_IJSH_NSC_ILi32EEEEEENS_6half_tEPNS6_IJSD_lSL_EEES1O_S1Q_NS1H_6fusion15FusionCallbacksIS1L_NS1R_17LinearCombinationIS1O_fS1O_fLNS_15FloatRoundStyleE2EEESJ_S1N_JEEES14_NS15_IS17_NS18_ILi16EEENSW_INS6_IJNSC_ILi64EEES1A_EEENS6_IJSD_S1Y_EEEEEEENS5_17SM75_U16x8_LDSM_TENS5_14SM90_TMA_STOREES22_NS5_17SM90_U16x8_STSM_TENS5_9Copy_AtomIJNS5_17SM90_U32x4_STSM_NES1O_EEEvEEEvvEEEEvNT_6ParamsE)
        /*0c2c*/ 	.short	0x0210
        /*0c2e*/ 	.short	0x0770


	//----- nvinfo : EIATTR_SW_WAR
	.align		4
.L_45:
        /*0c30*/ 	.byte	0x04, 0x36
        /*0c32*/ 	.short	(.L_47 - .L_46)
.L_46:
        /*0c34*/ 	.word	0x00000008
.L_47:


//--------------------- .nv.callgraph             --------------------------
	.section	.nv.callgraph,"",@"SHT_CUDA_CALLGRAPH"
	.align	4
	.sectionentsize	8
	.align		4
        /*0000*/ 	.word	0x00000000
	.align		4
        /*0004*/ 	.word	0xffffffff
	.align		4
        /*0008*/ 	.word	index@(_ZN7cutlass13device_kernelINS_4gemm6kernel13GemmUniversalINS1_17GroupProblemShapeIN4cute5tupleIJiiiEEEEENS1_10collective13CollectiveMmaINS1_39MainloopSm90ArrayTmaGmmaWarpSpecializedILi4ENS6_IJNS5_1CILi1EEESD_SD_EEENS1_55KernelPtrArrayTmaWarpSpecializedCooperativeFP8FastAccumEEENS6_IJNSC_ILi128EEENSC_ILi256EEESH_EEENS_12float_e4m3_tEPNS6_IJlSD_NSC_ILi0EEEEEESK_SN_NS5_8TiledMMAINS5_8MMA_AtomIJNS5_4SM904GMMA31MMA_64x256x32_F32E4M3E4M3_SS_TNILNSR_7ScaleInE1ELST_1EEEEEENS5_6LayoutINS6_IJNSC_ILi2EEESD_SD_EEENS6_IJSD_SL_SL_EEEEENS6_IJNS5_10UnderscoreES11_S11_EEEEENS5_13SM90_TMA_LOADENS5_14ComposedLayoutINS5_7SwizzleILi3ELi4ELi3EEENS5_18smem_ptr_flag_bitsILi8EEENSW_INS6_IJNSC_ILi8EEESH_EEENS6_IJSH_SD_EEEEEEEvNS5_8identityES14_S1E_vS1F_EENS_8epilogue10collective18CollectiveEpilogueINS1H_30Sm90PtrArrayTmaWarpSpecializedILi4ELi2ELi16ELb1ELb0ELi2EEEJSJ_NS6_IJSH_NSC_ILi32EEEEEENS_6half_tEPNS6_IJSD_lSL_EEES1O_S1Q_NS1H_6fusion15FusionCallbacksIS1L_NS1R_17LinearCombinationIS1O_fS1O_fLNS_15FloatRoundStyleE2EEESJ_S1N_JEEES14_NS15_IS17_NS18_ILi16EEENSW_INS6_IJNSC_ILi64EEES1A_EEENS6_IJSD_S1Y_EEEEEEENS5_17SM75_U16x8_LDSM_TENS5_14SM90_TMA_STOREES22_NS5_17SM90_U16x8_STSM_TENS5_9Copy_AtomIJNS5_17SM90_U32x4_STSM_NES1O_EEEvEEEvvEEEEvNT_6ParamsE)
	.align		4
        /*000c*/ 	.word	index@(__assertfail)
	.align		4
        /*0010*/ 	.word	0x00000000
	.align		4
        /*0014*/ 	.word	0xfffffffe
	.align		4
        /*0018*/ 	.word	0x00000000
	.align		4
        /*001c*/ 	.word	0xfffffffd
	.align		4
        /*0020*/ 	.word	0x00000000
	.align		4
        /*0024*/ 	.word	0xfffffffc


//--------------------- .nv.constant4             --------------------------
	.section	.nv.constant4,"a",@progbits
	.align	8
	.align		8
.nv.constant4:
        /*0000*/ 	.dword	__assertfail
	.align		8
        /*0008*/ 	.dword	__unnamed_1
	.align		8
        /*0010*/ 	.dword	_ZN39_INTERNAL_027e98c6_4_k_cu_739a7ba8_38714cuda3std3__45__cpo5beginE
	.align		8
        /*0018*/ 	.dword	_ZN39_INTERNAL_027e98c6_4_k_cu_739a7ba8_38714cuda3std3__45__cpo3endE
	.align		8
        /*0020*/ 	.dword	_ZN39_INTERNAL_027e98c6_4_k_cu_739a7ba8_38714cuda3std3__45__cpo6cbeginE
	.align		8
        /*0028*/ 	.dword	_ZN39_INTERNAL_027e98c6_4_k_cu_739a7ba8_38714cuda3std3__45__cpo4cendE
	.align		8
        /*0030*/ 	.dword	_ZN39_INTERNAL_027e98c6_4_k_cu_739a7ba8_38714cuda3std3__441_GLOBAL__N__027e98c6_4_k_cu_739a7ba8_38716ignoreE
	.align		8
        /*0038*/ 	.dword	_ZN39_INTERNAL_027e98c6_4_k_cu_739a7ba8_38714cuda3std3__419piecewise_constructE
	.align		8
        /*0040*/ 	.dword	_ZN39_INTERNAL_027e98c6_4_k_cu_739a7ba8_38714cuda3std3__48in_placeE
	.align		8
        /*0048*/ 	.dword	_ZN39_INTERNAL_027e98c6_4_k_cu_739a7ba8_38714cuda3std6ranges3__45__cpo4swapE
	.align		8
        /*0050*/ 	.dword	_ZN39_INTERNAL_027e98c6_4_k_cu_739a7ba8_38714cuda3std6ranges3__45__cpo9iter_moveE
	.align		8
        /*0058*/ 	.dword	_ZN39_INTERNAL_027e98c6_4_k_cu_739a7ba8_38714cute7productE
	.align		8
        /*0060*/ 	.dword	_ZN39_INTERNAL_027e98c6_4_k_cu_739a7ba8_38714cute1_E
	.align		8
        /*0068*/ 	.dword	$str$24
	.align		8
        /*0070*/ 	.dword	$str$25


//--------------------- .text._ZN7cutlass13device_kernelINS_4gemm6kernel13GemmUniversalINS1_17GroupProblemShapeIN4cute5tupleIJiiiEEEEENS1_10collective13CollectiveMmaINS1_39MainloopSm90ArrayTmaGmmaWarpSpecializedILi4ENS6_IJNS5_1CILi1EEESD_SD_EEENS1_55KernelPtrArrayTmaWarpSpecializedCooperativeFP8FastAccumEEENS6_IJNSC_ILi128EEENSC_ILi256EEESH_EEENS_12float_e4m3_tEPNS6_IJlSD_NSC_ILi0EEEEEESK_SN_NS5_8TiledMMAINS5_8MMA_AtomIJNS5_4SM904GMMA31MMA_64x256x32_F32E4M3E4M3_SS_TNILNSR_7ScaleInE1ELST_1EEEEEENS5_6LayoutINS6_IJNSC_ILi2EEESD_SD_EEENS6_IJSD_SL_SL_EEEEENS6_IJNS5_10UnderscoreES11_S11_EEEEENS5_13SM90_TMA_LOADENS5_14ComposedLayoutINS5_7SwizzleILi3ELi4ELi3EEENS5_18smem_ptr_flag_bitsILi8EEENSW_INS6_IJNSC_ILi8EEESH_EEENS6_IJSH_SD_EEEEEEEvNS5_8identityES14_S1E_vS1F_EENS_8epilogue10collective18CollectiveEpilogueINS1H_30Sm90PtrArrayTmaWarpSpecializedILi4ELi2ELi16ELb1ELb0ELi2EEEJSJ_NS6_IJSH_NSC_ILi32EEEEEENS_6half_tEPNS6_IJSD_lSL_EEES1O_S1Q_NS1H_6fusion15FusionCallbacksIS1L_NS1R_17LinearCombinationIS1O_fS1O_fLNS_15FloatRoundStyleE2EEESJ_S1N_JEEES14_NS15_IS17_NS18_ILi16EEENSW_INS6_IJNSC_ILi64EEES1A_EEENS6_IJSD_S1Y_EEEEEEENS5_17SM75_U16x8_LDSM_TENS5_14SM90_TMA_STOREES22_NS5_17SM90_U16x8_STSM_TENS5_9Copy_AtomIJNS5_17SM90_U32x4_STSM_NES1O_EEEvEEEvvEEEEvNT_6ParamsE --------------------------
	.section	.text._ZN7cutlass13device_kernelINS_4gemm6kernel13GemmUniversalINS1_17GroupProblemShapeIN4cute5tupleIJiiiEEEEENS1_10collective13CollectiveMmaINS1_39MainloopSm90ArrayTmaGmmaWarpSpecializedILi4ENS6_IJNS5_1CILi1EEESD_SD_EEENS1_55KernelPtrArrayTmaWarpSpecializedCooperativeFP8FastAccumEEENS6_IJNSC_ILi128EEENSC_ILi256EEESH_EEENS_12float_e4m3_tEPNS6_IJlSD_NSC_ILi0EEEEEESK_SN_NS5_8TiledMMAINS5_8MMA_AtomIJNS5_4SM904GMMA31MMA_64x256x32_F32E4M3E4M3_SS_TNILNSR_7ScaleInE1ELST_1EEEEEENS5_6LayoutINS6_IJNSC_ILi2EEESD_SD_EEENS6_IJSD_SL_SL_EEEEENS6_IJNS5_10UnderscoreES11_S11_EEEEENS5_13SM90_TMA_LOADENS5_14ComposedLayoutINS5_7SwizzleILi3ELi4ELi3EEENS5_18smem_ptr_flag_bitsILi8EEENSW_INS6_IJNSC_ILi8EEESH_EEENS6_IJSH_SD_EEEEEEEvNS5_8identityES14_S1E_vS1F_EENS_8epilogue10collective18CollectiveEpilogueINS1H_30Sm90PtrArrayTmaWarpSpecializedILi4ELi2ELi16ELb1ELb0ELi2EEEJSJ_NS6_IJSH_NSC_ILi32EEEEEENS_6half_tEPNS6_IJSD_lSL_EEES1O_S1Q_NS1H_6fusion15FusionCallbacksIS1L_NS1R_17LinearCombinationIS1O_fS1O_fLNS_15FloatRoundStyleE2EEESJ_S1N_JEEES14_NS15_IS17_NS18_ILi16EEENSW_INS6_IJNSC_ILi64EEES1A_EEENS6_IJSD_S1Y_EEEEEEENS5_17SM75_U16x8_LDSM_TENS5_14SM90_TMA_STOREES22_NS5_17SM90_U16x8_STSM_TENS5_9Copy_AtomIJNS5_17SM90_U32x4_STSM_NES1O_EEEvEEEvvEEEEvNT_6ParamsE,"ax",@progbits
	.align	128
.text._ZN7cutlass13device_kernelINS_4gemm6kernel13GemmUniversalINS1_17GroupProblemShapeIN4cute5tupleIJiiiEEEEENS1_10collective13CollectiveMmaINS1_39MainloopSm90ArrayTmaGmmaWarpSpecializedILi4ENS6_IJNS5_1CILi1EEESD_SD_EEENS1_55KernelPtrArrayTmaWarpSpecializedCooperativeFP8FastAccumEEENS6_IJNSC_ILi128EEENSC_ILi256EEESH_EEENS_12float_e4m3_tEPNS6_IJlSD_NSC_ILi0EEEEEESK_SN_NS5_8TiledMMAINS5_8MMA_AtomIJNS5_4SM904GMMA31MMA_64x256x32_F32E4M3E4M3_SS_TNILNSR_7ScaleInE1ELST_1EEEEEENS5_6LayoutINS6_IJNSC_ILi2EEESD_SD_EEENS6_IJSD_SL_SL_EEEEENS6_IJNS5_10UnderscoreES11_S11_EEEEENS5_13SM90_TMA_LOADENS5_14ComposedLayoutINS5_7SwizzleILi3ELi4ELi3EEENS5_18smem_ptr_flag_bitsILi8EEENSW_INS6_IJNSC_ILi8EEESH_EEENS6_IJSH_SD_EEEEEEEvNS5_8identityES14_S1E_vS1F_EENS_8epilogue10collective18CollectiveEpilogueINS1H_30Sm90PtrArrayTmaWarpSpecializedILi4ELi2ELi16ELb1ELb0ELi2EEEJSJ_NS6_IJSH_NSC_ILi32EEEEEENS_6half_tEPNS6_IJSD_lSL_EEES1O_S1Q_NS1H_6fusion15FusionCallbacksIS1L_NS1R_17LinearCombinationIS1O_fS1O_fLNS_15FloatRoundStyleE2EEESJ_S1N_JEEES14_NS15_IS17_NS18_ILi16EEENSW_INS6_IJNSC_ILi64EEES1A_EEENS6_IJSD_S1Y_EEEEEEENS5_17SM75_U16x8_LDSM_TENS5_14SM90_TMA_STOREES22_NS5_17SM90_U16x8_STSM_TENS5_9Copy_AtomIJNS5_17SM90_U32x4_STSM_NES1O_EEEvEEEvvEEEEvNT_6ParamsE:
        .type           _ZN7cutlass13device_kernelINS_4gemm6kernel13GemmUniversalINS1_17GroupProblemShapeIN4cute5tupleIJiiiEEEEENS1_10collective13CollectiveMmaINS1_39MainloopSm90ArrayTmaGmmaWarpSpecializedILi4ENS6_IJNS5_1CILi1EEESD_SD_EEENS1_55KernelPtrArrayTmaWarpSpecializedCooperativeFP8FastAccumEEENS6_IJNSC_ILi128EEENSC_ILi256EEESH_EEENS_12float_e4m3_tEPNS6_IJlSD_NSC_ILi0EEEEEESK_SN_NS5_8TiledMMAINS5_8MMA_AtomIJNS5_4SM904GMMA31MMA_64x256x32_F32E4M3E4M3_SS_TNILNSR_7ScaleInE1ELST_1EEEEEENS5_6LayoutINS6_IJNSC_ILi2EEESD_SD_EEENS6_IJSD_SL_SL_EEEEENS6_IJNS5_10UnderscoreES11_S11_EEEEENS5_13SM90_TMA_LOADENS5_14ComposedLayoutINS5_7SwizzleILi3ELi4ELi3EEENS5_18smem_ptr_flag_bitsILi8EEENSW_INS6_IJNSC_ILi8EEESH_EEENS6_IJSH_SD_EEEEEEEvNS5_8identityES14_S1E_vS1F_EENS_8epilogue10collective18CollectiveEpilogueINS1H_30Sm90PtrArrayTmaWarpSpecializedILi4ELi2ELi16ELb1ELb0ELi2EEEJSJ_NS6_IJSH_NSC_ILi32EEEEEENS_6half_tEPNS6_IJSD_lSL_EEES1O_S1Q_NS1H_6fusion15FusionCallbacksIS1L_NS1R_17LinearCombinationIS1O_fS1O_fLNS_15FloatRoundStyleE2EEESJ_S1N_JEEES14_NS15_IS17_NS18_ILi16EEENSW_INS6_IJNSC_ILi64EEES1A_EEENS6_IJSD_S1Y_EEEEEEENS5_17SM75_U16x8_LDSM_TENS5_14SM90_TMA_STOREES22_NS5_17SM90_U16x8_STSM_TENS5_9Copy_AtomIJNS5_17SM90_U32x4_STSM_NES1O_EEEvEEEvvEEEEvNT_6ParamsE,@function
        .size           _ZN7cutlass13device_kernelINS_4gemm6kernel13GemmUniversalINS1_17GroupProblemShapeIN4cute5tupleIJiiiEEEEENS1_10collective13CollectiveMmaINS1_39MainloopSm90ArrayTmaGmmaWarpSpecializedILi4ENS6_IJNS5_1CILi1EEESD_SD_EEENS1_55KernelPtrArrayTmaWarpSpecializedCooperativeFP8FastAccumEEENS6_IJNSC_ILi128EEENSC_ILi256EEESH_EEENS_12float_e4m3_tEPNS6_IJlSD_NSC_ILi0EEEEEESK_SN_NS5_8TiledMMAINS5_8MMA_AtomIJNS5_4SM904GMMA31MMA_64x256x32_F32E4M3E4M3_SS_TNILNSR_7ScaleInE1ELST_1EEEEEENS5_6LayoutINS6_IJNSC_ILi2EEESD_SD_EEENS6_IJSD_SL_SL_EEEEENS6_IJNS5_10UnderscoreES11_S11_EEEEENS5_13SM90_TMA_LOADENS5_14ComposedLayoutINS5_7SwizzleILi3ELi4ELi3EEENS5_18smem_ptr_flag_bitsILi8EEENSW_INS6_IJNSC_ILi8EEESH_EEENS6_IJSH_SD_EEEEEEEvNS5_8identityES14_S1E_vS1F_EENS_8epilogue10collective18CollectiveEpilogueINS1H_30Sm90PtrArrayTmaWarpSpecializedILi4ELi2ELi16ELb1ELb0ELi2EEEJSJ_NS6_IJSH_NSC_ILi32EEEEEENS_6half_tEPNS6_IJSD_lSL_EEES1O_S1Q_NS1H_6fusion15FusionCallbacksIS1L_NS1R_17LinearCombinationIS1O_fS1O_fLNS_15FloatRoundStyleE2EEESJ_S1N_JEEES14_NS15_IS17_NS18_ILi16EEENSW_INS6_IJNSC_ILi64EEES1A_EEENS6_IJSD_S1Y_EEEEEEENS5_17SM75_U16x8_LDSM_TENS5_14SM90_TMA_STOREES22_NS5_17SM90_U16x8_STSM_TENS5_9Copy_AtomIJNS5_17SM90_U32x4_STSM_NES1O_EEEvEEEvvEEEEvNT_6ParamsE,(.L_x_315 - _ZN7cutlass13device_kernelINS_4gemm6kernel13GemmUniversalINS1_17GroupProblemShapeIN4cute5tupleIJiiiEEEEENS1_10collective13CollectiveMmaINS1_39MainloopSm90ArrayTmaGmmaWarpSpecializedILi4ENS6_IJNS5_1CILi1EEESD_SD_EEENS1_55KernelPtrArrayTmaWarpSpecializedCooperativeFP8FastAccumEEENS6_IJNSC_ILi128EEENSC_ILi256EEESH_EEENS_12float_e4m3_tEPNS6_IJlSD_NSC_ILi0EEEEEESK_SN_NS5_8TiledMMAINS5_8MMA_AtomIJNS5_4SM904GMMA31MMA_64x256x32_F32E4M3E4M3_SS_TNILNSR_7ScaleInE1ELST_1EEEEEENS5_6LayoutINS6_IJNSC_ILi2EEESD_SD_EEENS6_IJSD_SL_SL_EEEEENS6_IJNS5_10UnderscoreES11_S11_EEEEENS5_13SM90_TMA_LOADENS5_14ComposedLayoutINS5_7SwizzleILi3ELi4ELi3EEENS5_18smem_ptr_flag_bitsILi8EEENSW_INS6_IJNSC_ILi8EEESH_EEENS6_IJSH_SD_EEEEEEEvNS5_8identityES14_S1E_vS1F_EENS_8epilogue10collective18CollectiveEpilogueINS1H_30Sm90PtrArrayTmaWarpSpecializedILi4ELi2ELi16ELb1ELb0ELi2EEEJSJ_NS6_IJSH_NSC_ILi32EEEEEENS_6half_tEPNS6_IJSD_lSL_EEES1O_S1Q_NS1H_6fusion15FusionCallbacksIS1L_NS1R_17LinearCombinationIS1O_fS1O_fLNS_15FloatRoundStyleE2EEESJ_S1N_JEEES14_NS15_IS17_NS18_ILi16EEENSW_INS6_IJNSC_ILi64EEES1A_EEENS6_IJSD_S1Y_EEEEEEENS5_17SM75_U16x8_LDSM_TENS5_14SM90_TMA_STOREES22_NS5_17SM90_U16x8_STSM_TENS5_9Copy_AtomIJNS5_17SM90_U32x4_STSM_NES1O_EEEvEEEvvEEEEvNT_6ParamsE)
        .other          _ZN7cutlass13device_kernelINS_4gemm6kernel13GemmUniversalINS1_17GroupProblemShapeIN4cute5tupleIJiiiEEEEENS1_10collective13CollectiveMmaINS1_39MainloopSm90ArrayTmaGmmaWarpSpecializedILi4ENS6_IJNS5_1CILi1EEESD_SD_EEENS1_55KernelPtrArrayTmaWarpSpecializedCooperativeFP8FastAccumEEENS6_IJNSC_ILi128EEENSC_ILi256EEESH_EEENS_12float_e4m3_tEPNS6_IJlSD_NSC_ILi0EEEEEESK_SN_NS5_8TiledMMAINS5_8MMA_AtomIJNS5_4SM904GMMA31MMA_64x256x32_F32E4M3E4M3_SS_TNILNSR_7ScaleInE1ELST_1EEEEEENS5_6LayoutINS6_IJNSC_ILi2EEESD_SD_EEENS6_IJSD_SL_SL_EEEEENS6_IJNS5_10UnderscoreES11_S11_EEEEENS5_13SM90_TMA_LOADENS5_14ComposedLayoutINS5_7SwizzleILi3ELi4ELi3EEENS5_18smem_ptr_flag_bitsILi8EEENSW_INS6_IJNSC_ILi8EEESH_EEENS6_IJSH_SD_EEEEEEEvNS5_8identityES14_S1E_vS1F_EENS_8epilogue10collective18CollectiveEpilogueINS1H_30Sm90PtrArrayTmaWarpSpecializedILi4ELi2ELi16ELb1ELb0ELi2EEEJSJ_NS6_IJSH_NSC_ILi32EEEEEENS_6half_tEPNS6_IJSD_lSL_EEES1O_S1Q_NS1H_6fusion15FusionCallbacksIS1L_NS1R_17LinearCombinationIS1O_fS1O_fLNS_15FloatRoundStyleE2EEESJ_S1N_JEEES14_NS15_IS17_NS18_ILi16EEENSW_INS6_IJNSC_ILi64EEES1A_EEENS6_IJSD_S1Y_EEEEEEENS5_17SM75_U16x8_LDSM_TENS5_14SM90_TMA_STOREES22_NS5_17SM90_U16x8_STSM_TENS5_9Copy_AtomIJNS5_17SM90_U32x4_STSM_NES1O_EEEvEEEvvEEEEvNT_6ParamsE,@"STO_CUDA_ENTRY STV_DEFAULT"
_ZN7cutlass13device_kernelINS_4gemm6kernel13GemmUniversalINS1_17GroupProblemShapeIN4cute5tupleIJiiiEEEEENS1_10collective13CollectiveMmaINS1_39MainloopSm90ArrayTmaGmmaWarpSpecializedILi4ENS6_IJNS5_1CILi1EEESD_SD_EEENS1_55KernelPtrArrayTmaWarpSpecializedCooperativeFP8FastAccumEEENS6_IJNSC_ILi128EEENSC_ILi256EEESH_EEENS_12float_e4m3_tEPNS6_IJlSD_NSC_ILi0EEEEEESK_SN_NS5_8TiledMMAINS5_8MMA_AtomIJNS5_4SM904GMMA31MMA_64x256x32_F32E4M3E4M3_SS_TNILNSR_7ScaleInE1ELST_1EEEEEENS5_6LayoutINS6_IJNSC_ILi2EEESD_SD_EEENS6_IJSD_SL_SL_EEEEENS6_IJNS5_10UnderscoreES11_S11_EEEEENS5_13SM90_TMA_LOADENS5_14ComposedLayoutINS5_7SwizzleILi3ELi4ELi3EEENS5_18smem_ptr_flag_bitsILi8EEENSW_INS6_IJNSC_ILi8EEESH_EEENS6_IJSH_SD_EEEEEEEvNS5_8identityES14_S1E_vS1F_EENS_8epilogue10collective18CollectiveEpilogueINS1H_30Sm90PtrArrayTmaWarpSpecializedILi4ELi2ELi16ELb1ELb0ELi2EEEJSJ_NS6_IJSH_NSC_ILi32EEEEEENS_6half_tEPNS6_IJSD_lSL_EEES1O_S1Q_NS1H_6fusion15FusionCallbacksIS1L_NS1R_17LinearCombinationIS1O_fS1O_fLNS_15FloatRoundStyleE2EEESJ_S1N_JEEES14_NS15_IS17_NS18_ILi16EEENSW_INS6_IJNSC_ILi64EEES1A_EEENS6_IJSD_S1Y_EEEEEEENS5_17SM75_U16x8_LDSM_TENS5_14SM90_TMA_STOREES22_NS5_17SM90_U16x8_STSM_TENS5_9Copy_AtomIJNS5_17SM90_U32x4_STSM_NES1O_EEEvEEEvvEEEEvNT_6ParamsE:
[----:B------:R-:W1:Y:S08]  /*0000*/  LDC R1, c[0x0][0x28] ;  /* 0x00000a00ff017b82 */ /* 0x000e700000000800 */
[----:B------:R-:W2:Y:S01]  /*0010*/  LDC.64 R6, c[0x0][0x918] ;  /* 0x00024600ff067b82 */ /* 0x000ea20000000a00 */
[----:B------:R-:W-:Y:S01]  /*0020*/  ULDC.64 UR58, c[0x0][0x208] ;  /* 0x00008200003a7ab9 */ /* 0x000fe20000000a00 */
[----:B------:R-:W3:Y:S01]  /*0030*/  S2R R33, SR_TID.X ;  /* 0x0000000000217919 */ /* 0x000ee20000002100 */
[----:B------:R-:W-:Y:S01]  /*0040*/  ULDC UR4, c[0x0][0x910] ;  /* 0x0002440000047ab9 */ /* 0x000fe20000000800 */
[----:B------:R-:W-:Y:S01]  /*0050*/  ULDC.64 UR20, c[0x0][0x8d0] ;  /* 0x0002340000147ab9 */ /* 0x000fe20000000a00 */
[----:B------:R-:W-:Y:S01]  /*0060*/  ULDC.64 UR14, c[0x0][0x8c8] ;  /* 0x00023200000e7ab9 */ /* 0x000fe20000000a00 */
[----:B------:R-:W-:Y:S01]  /*0070*/  ULDC UR5, c[0x0][0x908] ;  /* 0x0002420000057ab9 */ /* 0x000fe20000000800 */
[----:B------:R-:W-:Y:S01]  /*0080*/  CS2R R8, SRZ ;  /* 0x0000000000087805 */ /* 0x000fe2000001ff00 */
[----:B------:R-:W-:Y:S01]  /*0090*/  S2UR UR40, SR_CTAID.X ;  /* 0x00000000002879c3 */ /* 0x000fe20000002500 */
[----:B------:R-:W-:Y:S01]  /*00a0*/  ULDC.64 UR22, c[0x0][0x8e8] ;  /* 0x00023a0000167ab9 */ /* 0x000fe20000000a00 */
[----:B------:R-:W-:Y:S01]  /*00b0*/  ULDC.64 UR16, c[0x0][0x8e0] ;  /* 0x0002380000107ab9 */ /* 0x000fe20000000a00 */
[----:B--2---:R-:W2:Y:S01]  /*00c0*/  LDG.E R2, desc[UR58][R6.64] ;  /* 0x0000003a06027981 */ /* 0x004ea2000c1e1900 */
[----:B------:R-:W-:-:S03]  /*00d0*/  IMAD.U32 R3, RZ, RZ, UR4 ;  /* 0x00000004ff037e24 */ /* 0x000fc6000f8e00ff */
[----:B------:R-:W4:Y:S01]  /*00e0*/  LDG.E R0, desc[UR58][R6.64+0x4] ;  /* 0x0000043a06007981 */ /* 0x000f22000c1e1900 */
[----:B---3--:R-:W-:-:S04]  /*00f0*/  LOP3.LUT R34, R33, 0x1f, RZ, 0xc0, !PT ;  /* 0x0000001f21227812 */ /* 0x008fc800078ec0ff */
[----:B------:R-:W-:Y:S01]  /*0100*/  ISETP.GE.AND P0, PT, R34, R3, PT ;  /* 0x000000032200720c */ /* 0x000fe20003f06270 */
[----:B------:R-:W3:Y:S01]  /*0110*/  S2UR UR4, SR_CTAID.Y ;  /* 0x00000000000479c3 */ /* 0x000ee20000002600 */
[----:B------:R-:W-:-:S04]  /*0120*/  UISETP.NE.U32.AND UP0, UPT, UR20, URZ, UPT ;  /* 0x0000003f1400728c */ /* 0x000fc8000bf05070 */
[----:B------:R-:W-:-:S07]  /*0130*/  UISETP.NE.AND.EX UP0, UPT, UR21, URZ, UPT, UP0 ;  /* 0x0000003f1500728c */ /* 0x000fce000bf05300 */
[----:B------:R-:W1:Y:S01]  /*0140*/  @!P0 LDC.64 R4, c[0x0][0x918] ;  /* 0x00024600ff048b82 */ /* 0x000e620000000a00 */
[----:B------:R-:W-:-:S03]  /*0150*/  UISETP.NE.AND UP3, UPT, UR5, 0x1, UPT ;  /* 0x000000010500788c */ /* 0x000fc6000bf65270 */
[----:B------:R-:W-:-:S08]  /*0160*/  @UP0 ULDC UR8, c[0x0][0x8dc] ;  /* 0x0002370000080ab9 */ /* 0x000fd00000000800 */
[----:B------:R-:W-:Y:S01]  /*0170*/  @UP3 ULDC UR12, c[0x0][0x10] ;  /* 0x00000400000c3ab9 */ /* 0x000fe20000000800 */
[----:B------:R-:W-:Y:S02]  /*0180*/  @UP3 UMOV UR5, URZ ;  /* 0x0000003f00053c82 */ /* 0x000fe40008000000 */
[----:B---3--:R-:W-:Y:S01]  /*0190*/  @UP3 UIMAD.WIDE.U32 UR12, UR40, UR12, UR4 ;  /* 0x0000000c280c32a5 */ /* 0x008fe2000f8e0004 */
[----:B------:R-:W-:Y:S01]  /*01a0*/  @UP3 UMOV UR9, URZ ;  /* 0x0000003f00093c82 */ /* 0x000fe20008000000 */
[----:B-1----:R-:W-:Y:S02]  /*01b0*/  @!P0 IMAD.WIDE.U32 R4, R34, 0xc, R4 ;  /* 0x0000000c22048825 */ /* 0x002fe400078e0004 */
[----:B------:R-:W-:-:S03]  /*01c0*/  @UP3 UIADD3 UR9, UR13, UR9, URZ ;  /* 0x000000090d093290 */ /* 0x000fc6000fffe03f */
[----:B------:R-:W-:Y:S01]  /*01d0*/  @UP3 UMOV UR10, UR12 ;  /* 0x0000000c000a3c82 */ /* 0x000fe20008000000 */
[----:B------:R1:W5:Y:S04]  /*01e0*/  @!P0 LDG.E R8, desc[UR58][R4.64] ;  /* 0x0000003a04088981 */ /* 0x000368000c1e1900 */
[----:B------:R1:W5:Y:S01]  /*01f0*/  @!P0 LDG.E R9, desc[UR58][R4.64+0x4] ;  /* 0x0000043a04098981 */ /* 0x000362000c1e1900 */
[----:B------:R-:W-:Y:S01]  /*0200*/  ISETP.NE.U32.AND P0, PT, RZ, UR22, PT ;  /* 0x00000016ff007c0c */ /* 0x000fe2000bf05070 */
[----:B------:R-:W-:Y:S01]  /*0210*/  @!UP3 ULDC UR5, c[0x0][0xc] ;  /* 0x000003000005bab9 */ /* 0x000fe20000000800 */
[----:B------:R-:W-:Y:S02]  /*0220*/  UMOV UR41, URZ ;  /* 0x0000003f00297c82 */ /* 0x000fe40008000000 */
[----:B------:R-:W-:Y:S01]  /*0230*/  ISETP.NE.AND.EX P0, PT, RZ, UR23, PT, P0 ;  /* 0x00000017ff007c0c */ /* 0x000fe2000bf05300 */
[----:B------:R-:W-:-:S07]  /*0240*/  @!UP3 UIMAD.WIDE.U32 UR4, UR5, UR4, UR40 ;  /* 0x000000040504b2a5 */ /* 0x000fce000f8e0028 */
[----:B------:R-:W-:Y:S01]  /*0250*/  @!UP3 UMOV UR9, UR5 ;  /* 0x000000050009bc82 */ /* 0x000fe20008000000 */
[----:B------:R-:W-:Y:S01]  /*0260*/  @!UP3 UMOV UR10, UR4 ;  /* 0x00000004000abc82 */ /* 0x000fe20008000000 */
[----:B--2---:R-:W-:-:S13]  /*0270*/  R2UR UR11, R2 ;  /* 0x00000000020b72ca */ /* 0x004fda00000e0000 */
[----:B------:R-:W-:-:S04]  /*0280*/  UIADD3 UR6, UP1, UR11, UR14, URZ ;  /* 0x0000000e0b067290 */ /* 0x000fc8000ff3e03f */
[----:B------:R-:W-:Y:S02]  /*0290*/  ULEA.HI.X.SX32 UR11, UR11, UR15, 0x1, UP1 ;  /* 0x0000000f0b0b7291 */ /* 0x000fe400088f0e3f */
[----:B------:R-:W-:Y:S01]  /*02a0*/  UIADD3 UR6, UP1, UR6, -0x1, URZ ;  /* 0xffffffff06067890 */ /* 0x000fe2000ff3e03f */
[----:B----4-:R-:W-:-:S03]  /*02b0*/  R2UR UR24, R0 ;  /* 0x00000000001872ca */ /* 0x010fc600000e0000 */
[----:B------:R-:W-:Y:S02]  /*02c0*/  UIADD3.X UR11, UR11, -0x1, URZ, UP1, !UPT ;  /* 0xffffffff0b0b7890 */ /* 0x000fe40008ffe43f */
[----:B------:R-:W-:-:S04]  /*02d0*/  @UP0 UIADD3 UR8, UP1, UR6, UR8, URZ ;  /* 0x0000000806080290 */ /* 0x000fc8000ff3e03f */
[----:B------:R-:W-:-:S04]  /*02e0*/  @UP0 UIADD3.X UR26, URZ, UR11, URZ, UP1, !UPT ;  /* 0x0000000b3f1a0290 */ /* 0x000fc80008ffe43f */
[----:B------:R-:W-:Y:S02]  /*02f0*/  @UP0 UIMAD.WIDE.U32 UR18, UR26, UR20, URZ ;  /* 0x000000141a1202a5 */ /* 0x000fe4000f8e003f */
[----:B------:R-:W-:Y:S02]  /*0300*/  @UP0 UIMAD.WIDE.U32 UR12, UR8, UR20, URZ ;  /* 0x00000014080c02a5 */ /* 0x000fe4000f8e003f */
[----:B------:R-:W-:Y:S02]  /*0310*/  @UP0 UIMAD.WIDE.U32 UR18, UP1, UR8, UR21, UR18 ;  /* 0x00000015081202a5 */ /* 0x000fe4000f820012 */
[----:B------:R-:W-:Y:S02]  /*0320*/  UIADD3 UR7, UP2, UR24, UR16, URZ ;  /* 0x0000001018077290 */ /* 0x000fe4000ff5e03f */
[----:B------:R-:W-:Y:S02]  /*0330*/  @UP0 UIADD3.X UR25, URZ, URZ, URZ, UP1, !UPT ;  /* 0x0000003f3f190290 */ /* 0x000fe40008ffe43f */
[----:B------:R-:W-:-:S02]  /*0340*/  @UP0 UIADD3 URZ, UP1, UR13, UR18, URZ ;  /* 0x000000120d3f0290 */ /* 0x000fc4000ff3e03f */
[----:B------:R-:W-:-:S03]  /*0350*/  ULEA.HI.X.SX32 UR8, UR24, UR17, 0x1, UP2 ;  /* 0x0000001118087291 */ /* 0x000fc600090f0e3f */
[----:B------:R-:W-:Y:S02]  /*0360*/  @UP0 UMOV UR24, UR19 ;  /* 0x0000001300180c82 */ /* 0x000fe40008000000 */
[----:B------:R-:W-:Y:S02]  /*0370*/  @UP0 UIMAD.WIDE.U32.X UR12, UR26, UR21, UR24, UP1 ;  /* 0x000000151a0c02a5 */ /* 0x000fe400088e0418 */
[----:B------:R-:W-:-:S04]  /*0380*/  UIADD3 UR19, UP1, UR7, -0x1, URZ ;  /* 0xffffffff07137890 */ /* 0x000fc8000ff3e03f */
[----:B------:R-:W-:Y:S01]  /*0390*/  UIADD3.X UR5, UR8, -0x1, URZ, UP1, !UPT ;  /* 0xffffffff08057890 */ /* 0x000fe20008ffe43f */
[----:B------:R-:W-:Y:S01]  /*03a0*/  @UP0 UMOV UR6, UR12 ;  /* 0x0000000c00060c82 */ /* 0x000fe20008000000 */
[----:B------:R-:W-:Y:S01]  /*03b0*/  @UP0 UMOV UR11, UR13 ;  /* 0x0000000d000b0c82 */ /* 0x000fe20008000000 */
[----:B-1----:R-:W-:Y:S09]  /*03c0*/  @!P0 BRA `(.L_x_0) ;  /* 0x00000000002c8947 */ /* 0x002ff20003800000 */
[----:B------:R-:W-:Y:S02]  /*03d0*/  ULDC UR7, c[0x0][0x8f4] ;  /* 0x00023d0000077ab9 */ /* 0x000fe40000000800 */
[----:B------:R-:W-:-:S04]  /*03e0*/  UIADD3 UR7, UP1, UR19, UR7, URZ ;  /* 0x0000000713077290 */ /* 0x000fc8000ff3e03f */
[----:B------:R-:W-:-:S04]  /*03f0*/  UIADD3.X UR8, URZ, UR5, URZ, UP1, !UPT ;  /* 0x000000053f087290 */ /* 0x000fc80008ffe43f */
[----:B------:R-:W-:-:S04]  /*0400*/  UIMAD.WIDE.U32 UR4, UR8, UR22, URZ ;  /* 0x00000016080472a5 */ /* 0x000fc8000f8e003f */
[----:B------:R-:W-:Y:S02]  /*0410*/  UIMAD.WIDE.U32 UR12, UP1, UR7, UR23, UR4 ;  /* 0x00000017070c72a5 */ /* 0x000fe4000f820004 */
[----:B------:R-:W-:Y:S02]  /*0420*/  UIMAD.WIDE.U32 UR4, UR7, UR22, URZ ;  /* 0x00000016070472a5 */ /* 0x000fe4000f8e003f */
[----:B------:R-:W-:Y:S02]  /*0430*/  UIADD3.X UR19, URZ, URZ, URZ, UP1, !UPT ;  /* 0x0000003f3f137290 */ /* 0x000fe40008ffe43f */
[----:B------:R-:W-:Y:S01]  /*0440*/  UIADD3 URZ, UP1, UR5, UR12, URZ ;  /* 0x0000000c053f7290 */ /* 0x000fe2000ff3e03f */
[----:B------:R-:W-:-:S03]  /*0450*/  UMOV UR18, UR13 ;  /* 0x0000000d00127c82 */ /* 0x000fc60008000000 */
[----:B------:R-:W-:-:S07]  /*0460*/  UIMAD.WIDE.U32.X UR4, UR8, UR23, UR18, UP1 ;  /* 0x00000017080472a5 */ /* 0x000fce00088e0412 */
[----:B------:R-:W-:-:S05]  /*0470*/  UMOV UR19, UR4 ;  /* 0x0000000400137c82 */ /* 0x000fca0008000000 */
.L_x_0:
[----:B------:R-:W-:Y:S01]  /*0480*/  ULDC UR8, c[0x0][0x934] ;  /* 0x00024d0000087ab9 */ /* 0x000fe20000000800 */
[----:B------:R-:W-:Y:S01]  /*0490*/  ULDC UR7, c[0x0][0x904] ;  /* 0x0002410000077ab9 */ /* 0x000fe20000000800 */
[----:B------:R-:W-:Y:S01]  /*04a0*/  ULDC UR4, c[0x0][0x938] ;  /* 0x00024e0000047ab9 */ /* 0x000fe20000000800 */
[----:B------:R-:W-:Y:S01]  /*04b0*/  USHF.L.U32 UR8, UR8, UR7, URZ ;  /* 0x0000000708087299 */ /* 0x000fe2000800063f */
[----:B------:R-:W-:Y:S01]  /*04c0*/  SHF.R.U32.HI R13, RZ, 0x5, R33 ;  /* 0x00000005ff0d7819 */ /* 0x000fe20000011621 */
[----:B------:R-:W-:Y:S01]  /*04d0*/  USHF.L.U32 UR7, UR4, UR7, URZ ;  /* 0x0000000704077299 */ /* 0x000fe2000800063f */
[----:B------:R-:W-:Y:S01]  /*04e0*/  ULDC UR18, c[0x0][0x8d8] ;  /* 0x0002360000127ab9 */ /* 0x000fe20000000800 */
[----:B------:R-:W-:Y:S02]  /*04f0*/  ULDC UR28, c[0x0][0x8f0] ;  /* 0x00023c00001c7ab9 */ /* 0x000fe40000000800 */
[----:B------:R-:W-:Y:S01]  /*0500*/  IMAD.U32 R10, RZ, RZ, UR8 ;  /* 0x00000008ff0a7e24 */ /* 0x000fe2000f8e00ff */
[----:B------:R-:W-:Y:S01]  /*0510*/  USHF.R.U64 UR11, UR6, UR18, UR11 ;  /* 0x00000012060b7299 */ /* 0x000fe2000800120b */
[----:B------:R-:W-:Y:S01]  /*0520*/  IMAD.U32 R11, RZ, RZ, UR7 ;  /* 0x00000007ff0b7e24 */ /* 0x000fe2000f8e00ff */
[----:B------:R-:W-:-:S02]  /*0530*/  USHF.R.U64 UR6, UR19, UR28, UR5 ;  /* 0x0000001c13067299 */ /* 0x000fc40008001205 */
[----:B------:R-:W-:Y:S01]  /*0540*/  IABS R0, R10 ;  /* 0x0000000a00007213 */ /* 0x000fe20000000000 */
[----:B------:R-:W-:Y:S01]  /*0550*/  UIADD3 UR11, UR11, -0x1, UR8 ;  /* 0xffffffff0b0b7890 */ /* 0x000fe2000fffe008 */
[----:B------:R-:W-:Y:S01]  /*0560*/  IABS R2, R11 ;  /* 0x0000000b00027213 */ /* 0x000fe20000000000 */
[----:B------:R-:W-:Y:S01]  /*0570*/  UIADD3 UR6, UR6, -0x1, UR7 ;  /* 0xffffffff06067890 */ /* 0x000fe2000fffe007 */
[----:B------:R-:W-:Y:S01]  /*0580*/  R2UR UR27, R0 ;  /* 0x00000000001b72ca */ /* 0x000fe200000e0000 */
[----:B------:R-:W-:Y:S01]  /*0590*/  UMOV UR4, URZ ;  /* 0x0000003f00047c82 */ /* 0x000fe20008000000 */
[----:B------:R-:W-:Y:S01]  /*05a0*/  UISETP.GE.AND UP5, UPT, UR11, URZ, UPT ;  /* 0x0000003f0b00728c */ /* 0x000fe2000bfa6270 */
[----:B------:R-:W-:Y:S01]  /*05b0*/  IMAD.MOV.U32 R0, RZ, RZ, R2 ;  /* 0x000000ffff007224 */ /* 0x000fe200078e0002 */
[----:B------:R-:W-:Y:S01]  /*05c0*/  UISETP.NE.AND UP4, UPT, UR8, URZ, UPT ;  /* 0x0000003f0800728c */ /* 0x000fe2000bf85270 */
[----:B------:R-:W-:-:S03]  /*05d0*/  UMOV UR54, 0x1 ;  /* 0x0000000100367882 */ /* 0x000fc60000000000 */
[----:B------:R-:W-:-:S05]  /*05e0*/  R2UR UR26, R0 ;  /* 0x00000000001a72ca */ /* 0x000fca00000e0000 */
[----:B------:R-:W1:Y:S08]  /*05f0*/  I2F.RP R0, UR27 ;  /* 0x0000001b00007d06 */ /* 0x000e700008209400 */
[----:B------:R-:W2:Y:S08]  /*0600*/  I2F.RP R4, UR26 ;  /* 0x0000001a00047d06 */ /* 0x000eb00008209400 */
[----:B-1----:R-:W1:Y:S08]  /*0610*/  MUFU.RCP R0, R0 ;  /* 0x0000000000007308 */ /* 0x002e700000001000 */
[----:B--2---:R-:W2:Y:S01]  /*0620*/  MUFU.RCP R4, R4 ;  /* 0x0000000400047308 */ /* 0x004ea20000001000 */
[----:B-1----:R-:W-:-:S02]  /*0630*/  VIADD R2, R0, 0xffffffe ;  /* 0x0ffffffe00027836 */ /* 0x002fc40000000000 */
[----:B------:R-:W-:-:S05]  /*0640*/  IMAD.U32 R0, RZ, RZ, UR11 ;  /* 0x0000000bff007e24 */ /* 0x000fca000f8e00ff */
[----:B------:R-:W1:Y:S01]  /*0650*/  F2I.FTZ.U32.TRUNC.NTZ R2, R2 ;  /* 0x0000000200027305 */ /* 0x000e62000021f000 */
[----:B------:R-:W-:Y:S01]  /*0660*/  IABS R0, R0 ;  /* 0x0000000000007213 */ /* 0x000fe20000000000 */
[----:B--2---:R-:W-:Y:S01]  /*0670*/  VIADD R5, R4, 0xffffffe ;  /* 0x0ffffffe04057836 */ /* 0x004fe20000000000 */
[----:B------:R-:W-:Y:S02]  /*0680*/  IABS R4, R10 ;  /* 0x0000000a00047213 */ /* 0x000fe40000000000 */
[----:B------:R-:W-:-:S03]  /*0690*/  R2UR UR31, R0 ;  /* 0x00000000001f72ca */ /* 0x000fc600000e0000 */
[----:B------:R-:W2:Y:S01]  /*06a0*/  F2I.FTZ.U32.TRUNC.NTZ R5, R5 ;  /* 0x0000000500057305 */ /* 0x000ea2000021f000 */
[----:B------:R-:W-:Y:S01]  /*06b0*/  IMAD.MOV R4, RZ, RZ, -R4 ;  /* 0x000000ffff047224 */ /* 0x000fe200078e0a04 */
[----:B-1----:R-:W-:Y:S01]  /*06c0*/  R2UR UR5, R2 ;  /* 0x00000000020572ca */ /* 0x002fe200000e0000 */
[----:B------:R-:W-:Y:S01]  /*06d0*/  IMAD.U32 R2, RZ, RZ, UR6 ;  /* 0x00000006ff027e24 */ /* 0x000fe2000f8e00ff */
[----:B--2---:R-:W-:-:S04]  /*06e0*/  R2UR UR13, R5 ;  /* 0x00000000050d72ca */ /* 0x004fc800000e0000 */
[----:B------:R-:W-:Y:S01]  /*06f0*/  IABS R5, R2 ;  /* 0x0000000200057213 */ /* 0x000fe20000000000 */
[----:B------:R-:W-:Y:S01]  /*0700*/  IMAD.MOV.U32 R2, RZ, RZ, R4 ;  /* 0x000000ffff027224 */ /* 0x000fe200078e0004 */
[----:B------:R-:W-:-:S05]  /*0710*/  IABS R4, R11 ;  /* 0x0000000b00047213 */ /* 0x000fca0000000000 */
[----:B------:R-:W-:Y:S01]  /*0720*/  UIADD3 UR12, URZ, -UR5, URZ ;  /* 0x800000053f0c7290 */ /* 0x000fe2000fffe03f */
[----:B------:R-:W-:Y:S02]  /*0730*/  MOV R0, R5 ;  /* 0x0000000500007202 */ /* 0x000fe40000000f00 */
[----:B------:R-:W-:Y:S01]  /*0740*/  R2UR UR29, R2 ;  /* 0x00000000021d72ca */ /* 0x000fe200000e0000 */
[----:B------:R-:W-:Y:S01]  /*0750*/  UIMAD UR12, UR12, UR27, URZ ;  /* 0x0000001b0c0c72a4 */ /* 0x000fe2000f8e023f */
[----:B------:R-:W-:Y:S01]  /*0760*/  IMAD.MOV R4, RZ, RZ, -R4 ;  /* 0x000000ffff047224 */ /* 0x000fe200078e0a04 */
[----:B------:R-:W-:Y:S01]  /*0770*/  R2UR UR32, R0 ;  /* 0x00000000002072ca */ /* 0x000fe200000e0000 */
[----:B------:R-:W1:Y:S01]  /*0780*/  SHFL.IDX PT, R2, R13, RZ, 0x1f ;  /* 0x00001fff0d027589 */ /* 0x000e6200000e0000 */
[----:B------:R-:W-:Y:S01]  /*0790*/  UIADD3 UR24, URZ, -UR13, URZ ;  /* 0x8000000d3f187290 */ /* 0x000fe2000fffe03f */
[----:B------:R-:W-:Y:S01]  /*07a0*/  IMAD.MOV.U32 R0, RZ, RZ, R4 ;  /* 0x000000ffff007224 */ /* 0x000fe200078e0004 */
[----:B------:R-:W-:-:S02]  /*07b0*/  UIMAD.WIDE.U32 UR4, UR5, UR12, UR4 ;  /* 0x0000000c050472a5 */ /* 0x000fc4000f8e0004 */
[----:B------:R-:W-:Y:S01]  /*07c0*/  UIMAD UR24, UR24, UR26, URZ ;  /* 0x0000001a181872a4 */ /* 0x000fe2000f8e023f */
[----:B------:R-:W-:Y:S01]  /*07d0*/  UMOV UR12, URZ ;  /* 0x0000003f000c7c82 */ /* 0x000fe20008000000 */
[----:B------:R-:W-:Y:S02]  /*07e0*/  R2UR UR30, R0 ;  /* 0x00000000001e72ca */ /* 0x000fe400000e0000 */
[----:B------:R-:W-:Y:S01]  /*07f0*/  UIMAD.WIDE.U32 UR24, UR13, UR24, UR12 ;  /* 0x000000180d1872a5 */ /* 0x000fe2000f8e000c */
[----:B------:R-:W-:Y:S02]  /*0800*/  SHF.R.U32.HI R0, RZ, 0x7, R33 ;  /* 0x00000007ff007819 */ /* 0x000fe40000011621 */
[----:B------:R-:W-:Y:S02]  /*0810*/  UMOV UR13, UR5 ;  /* 0x00000005000d7c82 */ /* 0x000fe40008000000 */
[----:B------:R-:W-:Y:S02]  /*0820*/  UIMAD.WIDE.U32 UR4, UR13, UR31, URZ ;  /* 0x0000001f0d0472a5 */ /* 0x000fe4000f8e003f */
[----:B------:R-:W-:Y:S01]  /*0830*/  UMOV UR19, UR25 ;  /* 0x0000001900137c82 */ /* 0x000fe20008000000 */
[----:B------:R-:W2:Y:S01]  /*0840*/  SHFL.IDX PT, R0, R0, RZ, 0x1f ;  /* 0x00001fff00007589 */ /* 0x000ea200000e0000 */
[----:B------:R-:W-:-:S02]  /*0850*/  UIMAD UR5, UR5, UR29, UR31 ;  /* 0x0000001d050572a4 */ /* 0x000fc4000f8e021f */
[----:B------:R-:W-:Y:S02]  /*0860*/  UIMAD.WIDE.U32 UR24, UR19, UR32, URZ ;  /* 0x00000020131872a5 */ /* 0x000fe4000f8e003f */
[----:B------:R-:W-:Y:S02]  /*0870*/  UISETP.GT.U32.AND UP1, UPT, UR27, UR5, UPT ;  /* 0x000000051b00728c */ /* 0x000fe4000bf24070 */
[----:B------:R-:W-:Y:S01]  /*0880*/  UIMAD UR25, UR25, UR30, UR32 ;  /* 0x0000001e191972a4 */ /* 0x000fe2000f8e0220 */
[----:B-1----:R-:W-:Y:S01]  /*0890*/  R2UR UR33, R2 ;  /* 0x00000000022172ca */ /* 0x002fe200000e0000 */
[----:B------:R-:W-:Y:S02]  /*08a0*/  ULOP3.LUT UR31, URZ, UR8, URZ, 0x33, !UPT ;  /* 0x000000083f1f7292 */ /* 0x000fe4000f8e333f */
[----:B------:R-:W-:Y:S02]  /*08b0*/  UISETP.GT.U32.AND UP2, UPT, UR26, UR25, UPT ;  /* 0x000000191a00728c */ /* 0x000fe4000bf44070 */
[----:B------:R-:W-:-:S03]  /*08c0*/  ULOP3.LUT UR32, URZ, UR7, URZ, 0x33, !UPT ;  /* 0x000000073f207292 */ /* 0x000fc6000f8e333f */
[----:B------:R-:W-:-:S04]  /*08d0*/  @!UP1 UIADD3 UR5, UR5, -UR27, URZ ;  /* 0x8000001b05059290 */ /* 0x000fc8000fffe03f */
[----:B------:R-:W-:Y:S01]  /*08e0*/  UISETP.GT.U32.AND UP6, UPT, UR27, UR5, UPT ;  /* 0x000000051b00728c */ /* 0x000fe2000bfc4070 */
[----:B------:R-:W-:Y:S01]  /*08f0*/  ISETP.NE.AND P1, PT, RZ, UR33, PT ;  /* 0x00000021ff007c0c */ /* 0x000fe2000bf25270 */
[----:B------:R-:W-:Y:S02]  /*0900*/  @!UP2 UIADD3 UR25, UR25, -UR26, URZ ;  /* 0x8000001a1919a290 */ /* 0x000fe4000fffe03f */
[----:B------:R-:W-:Y:S01]  /*0910*/  USHF.R.S32.HI UR4, URZ, 0x1f, UR33 ;  /* 0x0000001f3f047899 */ /* 0x000fe20008011421 */
[----:B--2---:R-:W-:Y:S01]  /*0920*/  R2UR UR12, R0 ;  /* 0x00000000000c72ca */ /* 0x004fe200000e0000 */
[----:B------:R-:W-:Y:S02]  /*0930*/  UISETP.GT.U32.AND UP1, UPT, UR26, UR25, UPT ;  /* 0x000000191a00728c */ /* 0x000fe4000bf24070 */
[----:B------:R-:W-:Y:S02]  /*0940*/  UISETP.NE.AND UP2, UPT, UR7, URZ, UPT ;  /* 0x0000003f0700728c */ /* 0x000fe4000bf45270 */
[----:B------:R-:W-:-:S02]  /*0950*/  ULEA.HI UR4, UR4, UR33, URZ, 0x2 ;  /* 0x0000002104047291 */ /* 0x000fc4000f8f103f */
[----:B------:R-:W-:Y:S02]  /*0960*/  @!UP6 UIADD3 UR5, UR5, -UR27, URZ ;  /* 0x8000001b0505e290 */ /* 0x000fe4000fffe03f */
[----:B------:R-:W-:Y:S02]  /*0970*/  UISETP.GE.AND UP6, UPT, UR6, URZ, UPT ;  /* 0x0000003f0600728c */ /* 0x000fe4000bfc6270 */
[----:B------:R-:W-:Y:S02]  /*0980*/  @!UP5 UIADD3 UR5, -UR5, URZ, URZ ;  /* 0x0000003f0505d290 */ /* 0x000fe4000fffe13f */
[----:B------:R-:W-:Y:S02]  /*0990*/  @!UP1 UIADD3 UR25, UR25, -UR26, URZ ;  /* 0x8000001a19199290 */ /* 0x000fe4000fffe03f */
[----:B------:R-:W-:Y:S02]  /*09a0*/  USEL UR5, UR31, UR5, !UP4 ;  /* 0x000000051f057287 */ /* 0x000fe4000e000000 */
[----:B------:R-:W-:-:S02]  /*09b0*/  ULOP3.LUT UR4, UR4, 0xfffffffc, URZ, 0xc0, !UPT ;  /* 0xfffffffc04047892 */ /* 0x000fc4000f8ec03f */
[----:B------:R-:W-:Y:S02]  /*09c0*/  UIADD3 UR5, UR11, -UR5, URZ ;  /* 0x800000050b057290 */ /* 0x000fe4000fffe03f */
[----:B------:R-:W-:Y:S02]  /*09d0*/  @!UP6 UIADD3 UR25, -UR25, URZ, URZ ;  /* 0x0000003f1919e290 */ /* 0x000fe4000fffe13f */
[----:B------:R-:W-:Y:S02]  /*09e0*/  UIADD3 UR55, UR33, -UR4, URZ ;  /* 0x8000000421377290 */ /* 0x000fe4000fffe03f */
[----:B------:R-:W-:Y:S02]  /*09f0*/  USEL UR25, UR32, UR25, !UP2 ;  /* 0x0000001920197287 */ /* 0x000fe4000d000000 */
[----:B------:R-:W-:Y:S02]  /*0a00*/  UISETP.NE.AND UP1, UPT, UR12, URZ, UPT ;  /* 0x0000003f0c00728c */ /* 0x000fe4000bf25270 */
[----:B------:R-:W-:-:S02]  /*0a10*/  UIADD3 UR25, UR6, -UR25, URZ ;  /* 0x8000001906197290 */ /* 0x000fc4000fffe03f */
[----:B------:R-:W-:Y:S02]  /*0a20*/  UISETP.EQ.AND UP5, UPT, UR55, 0x3, !UP1 ;  /* 0x000000033700788c */ /* 0x000fe4000cfa2270 */
[----:B------:R-:W-:Y:S02]  /*0a30*/  UIMAD UR24, UR5, UR25, URZ ;  /* 0x00000019051872a4 */ /* 0x000fe4000f8e023f */
[----:B------:R-:W-:Y:S02]  /*0a40*/  USEL UR4, UR25, UR5, !UP3 ;  /* 0x0000000519047287 */ /* 0x000fe4000d800000 */
[----:B------:R-:W-:Y:S02]  /*0a50*/  USHF.R.S32.HI UR25, URZ, 0x1f, UR24 ;  /* 0x0000001f3f197899 */ /* 0x000fe40008011418 */
[----:B------:R-:W-:Y:S01]  /*0a60*/  USHF.R.S32.HI UR5, URZ, 0x1f, UR4 ;  /* 0x0000001f3f057899 */ /* 0x000fe20008011404 */
[----:B------:R-:W-:Y:S01]  /*0a70*/  IMAD.U32 R6, RZ, RZ, UR24 ;  /* 0x00000018ff067e24 */ /* 0x000fe2000f8e00ff */
[----:B------:R-:W-:Y:S01]  /*0a80*/  USEL UR54, UR54, 0x2, UP5 ;  /* 0x0000000236367887 */ /* 0x000fe2000a800000 */
[----:B------:R-:W-:-:S02]  /*0a90*/  IMAD.U32 R4, RZ, RZ, UR4 ;  /* 0x00000004ff047e24 */ /* 0x000fc4000f8e00ff */
[----:B------:R-:W-:Y:S02]  /*0aa0*/  IMAD.U32 R7, RZ, RZ, UR25 ;  /* 0x00000019ff077e24 */ /* 0x000fe4000f8e00ff */
[----:B------:R-:W-:Y:S01]  /*0ab0*/  IMAD.U32 R5, RZ, RZ, UR5 ;  /* 0x00000005ff057e24 */ /* 0x000fe2000f8e00ff */
[----:B------:R-:W-:Y:S06]  /*0ac0*/  @P1 BRA `(.L_x_1) ;  /* 0x0000000000841947 */ /* 0x000fec0003800000 */
[----:B------:R-:W-:Y:S01]  /*0ad0*/  ELECT P1, URZ, PT ;  /* 0x00000000003f782f */ /* 0x000fe20003820000 */
[----:B------:R-:W-:-:S12]  /*0ae0*/  BSSY B0, `(.L_x_1) ;  /* 0x000001f000007945 */ /* 0x000fd80003800000 */
[----:B------:R-:W-:Y:S05]  /*0af0*/  @!P1 BRA `(.L_x_2) ;  /* 0x0000000000749947 */ /* 0x000fea0003800000 */
[----:B------:R-:W1:Y:S01]  /*0b00*/  S2UR UR6, SR_CgaCtaId ;  /* 0x00000000000679c3 */ /* 0x000e620000008800 */
[----:B------:R-:W-:Y:S01]  /*0b10*/  UMOV UR4, 0x400 ;  /* 0x0000040000047882 */ /* 0x000fe20000000000 */
[----:B------:R-:W-:Y:S01]  /*0b20*/  UMOV UR5, 0x1 ;  /* 0x0000000100057882 */ /* 0x000fe20000000000 */
[----:B------:R-:W-:Y:S02]  /*0b30*/  UMOV UR24, 0x140 ;  /* 0x0000014000187882 */ /* 0x000fe40000000000 */
[----:B------:R-:W-:-:S04]  /*0b40*/  UIADD3 UR24, -UR24, 0x100000, URZ ;  /* 0x0010000018187890 */ /* 0x000fc8000fffe13f */
[----:B------:R-:W-:Y:S02]  /*0b50*/  USHF.L.U32 UR25, UR24, 0xb, URZ ;  /* 0x0000000b18197899 */ /* 0x000fe4000800063f */
[----:B------:R-:W-:Y:S02]  /*0b60*/  USHF.L.U32 UR24, UR24, 0x1, URZ ;  /* 0x0000000118187899 */ /* 0x000fe4000800063f */
[----:B-1----:R-:W-:Y:S02]  /*0b70*/  ULEA UR6, UR6, UR4, 0x18 ;  /* 0x0000000406067291 */ /* 0x002fe4000f8ec03f */
[----:B------:R-:W-:-:S04]  /*0b80*/  UIADD3 UR4, -UR5, 0x100000, URZ ;  /* 0x0010000005047890 */ /* 0x000fc8000fffe13f */
[----:B------:R-:W-:Y:S02]  /*0b90*/  USHF.L.U32 UR5, UR4, 0xb, URZ ;  /* 0x0000000b04057899 */ /* 0x000fe4000800063f */
[----:B------:R-:W-:Y:S01]  /*0ba0*/  USHF.L.U32 UR4, UR4, 0x1, URZ ;  /* 0x0000000104047899 */ /* 0x000fe2000800063f */
[----:B------:R-:W1:Y:S11]  /*0bb0*/  FENCE.VIEW.ASYNC.S ;  /* 0x00000000000073c6 */ /* 0x000e760000000000 */
[----:B-1----:R1:W2:Y:S01]  /*0bc0*/  SYNCS.EXCH.64 URZ, [UR6+0x38400], UR4 ;  /* 0x03840004063f75b2 */ /* 0x0022a20008000100 */
[----:B------:R1:W3:Y:S01]  /*0bd0*/  SYNCS.EXCH.64 URZ, [UR6+0x38440], UR24 ;  /* 0x03844018063f75b2 */ /* 0x0002e20008000100 */
[----:B------:R1:W4:Y:S01]  /*0be0*/  SYNCS.EXCH.64 URZ, [UR6+0x38408], UR4 ;  /* 0x03840804063f75b2 */ /* 0x0003220008000100 */
[----:B------:R1:W1:Y:S01]  /*0bf0*/  SYNCS.EXCH.64 URZ, [UR6+0x38448], UR24 ;  /* 0x03844818063f75b2 */ /* 0x0002620008000100 */
        /* <DEDUP_REMOVED lines=12> */
[----:B------:R-:W-:Y:S01]  /*0cc0*/  NOP ;  /* 0x0000000000007918 */ /* 0x000fe20000000000 */
.L_x_2:
[----:B-1----:R-:W-:Y:S05]  /*0cd0*/  BSYNC B0 ;  /* 0x0000000000007941 */ /* 0x002fea0003800000 */
.L_x_1:
[----:B------:R-:W1:Y:S01]  /*0ce0*/  SHFL.IDX PT, R0, R13, RZ, 0x1f ;  /* 0x00001fff0d007589 */ /* 0x000e6200000e0000 */
[----:B------:R-:W-:Y:S01]  /*0cf0*/  UIADD3 UR33, UR12, -0x1, URZ ;  /* 0xffffffff0c217890 */ /* 0x000fe2000fffe03f */
[----:B------:R-:W-:Y:S01]  /*0d00*/  NOP ;  /* 0x0000000000007918 */ /* 0x000fe20000000000 */
[----:B------:R-:W-:Y:S02]  /*0d10*/  UISETP.LT.U32.AND UP6, UPT, UR55, 0x2, !UP1 ;  /* 0x000000023700788c */ /* 0x000fe4000cfc1070 */
[----:B------:R-:W-:Y:S02]  /*0d20*/  UISETP.GE.U32.AND UP5, UPT, UR33, 0x2, UPT ;  /* 0x000000022100788c */ /* 0x000fe4000bfa6070 */
[----:B------:R-:W-:-:S04]  /*0d30*/  USEL UR53, URZ, 0x1, !UP6 ;  /* 0x000000013f357887 */ /* 0x000fc8000f000000 */
[----:B------:R-:W-:Y:S01]  /*0d40*/  USEL UR53, UR53, 0x2, UP5 ;  /* 0x0000000235357887 */ /* 0x000fe2000a800000 */
[----:B-1----:R-:W-:-:S13]  /*0d50*/  ISETP.NE.AND P1, PT, R0, RZ, PT ;  /* 0x000000ff0000720c */ /* 0x002fda0003f25270 */
[----:B------:R-:W-:Y:S05]  /*0d60*/  @P1 BRA `(.L_x_3) ;  /* 0x0000000000581947 */ /* 0x000fea0003800000 */
[----:B------:R-:W1:Y:S01]  /*0d70*/  S2UR UR5, SR_CgaCtaId ;  /* 0x00000000000579c3 */ /* 0x000e620000008800 */
[----:B------:R-:W-:Y:S01]  /*0d80*/  UMOV UR4, 0x400 ;  /* 0x0000040000047882 */ /* 0x000fe20000000000 */
[----:B------:R-:W-:Y:S01]  /*0d90*/  UMOV UR24, 0x1 ;  /* 0x0000000100187882 */ /* 0x000fe20000000000 */
[----:B------:R-:W-:Y:S01]  /*0da0*/  UMOV UR11, 0x100 ;  /* 0x00000100000b7882 */ /* 0x000fe20000000000 */
[----:B------:R-:W-:-:S04]  /*0db0*/  UIADD3 UR24, -UR24, 0x100000, URZ ;  /* 0x0010000018187890 */ /* 0x000fc8000fffe13f */
[----:B------:R-:W-:Y:S02]  /*0dc0*/  USHF.L.U32 UR25, UR24, 0xb, URZ ;  /* 0x0000000b18197899 */ /* 0x000fe4000800063f */
[----:B------:R-:W-:Y:S01]  /*0dd0*/  USHF.L.U32 UR24, UR24, 0x1, URZ ;  /* 0x0000000118187899 */ /* 0x000fe2000800063f */
[----:B------:R-:W-:Y:S01]  /*0de0*/  ELECT P1, URZ, PT ;  /* 0x00000000003f782f */ /* 0x000fe20003820000 */
[----:B-1----:R-:W-:Y:S02]  /*0df0*/  ULEA UR6, UR5, UR4, 0x18 ;  /* 0x0000000405067291 */ /* 0x002fe4000f8ec03f */
[----:B------:R-:W-:-:S04]  /*0e00*/  UIADD3 UR4, -UR11, 0x100000, URZ ;  /* 0x001000000b047890 */ /* 0x000fc8000fffe13f */
[----:B------:R-:W-:Y:S02]  /*0e10*/  USHF.L.U32 UR5, UR4, 0xb, URZ ;  /* 0x0000000b04057899 */ /* 0x000fe4000800063f */
[----:B------:R-:W-:Y:S01]  /*0e20*/  USHF.L.U32 UR4, UR4, 0x1, URZ ;  /* 0x0000000104047899 */ /* 0x000fe2000800063f */
[----:B------:R-:W1:Y:S03]  /*0e30*/  FENCE.VIEW.ASYNC.S ;  /* 0x00000000000073c6 */ /* 0x000e660000000000 */
[----:B-1----:R1:W1:Y:S08]  /*0e40*/  SYNCS.EXCH.64 URZ, [UR6+0x38480], UR24 ;  /* 0x03848018063f75b2 */ /* 0x0022700008000100 */
        /* <DEDUP_REMOVED lines=8> */
.L_x_3:
[----:B------:R-:W2:Y:S01]  /*0ed0*/  SHFL.IDX PT, R0, R13, RZ, 0x1f ;  /* 0x00001fff0d007589 */ /* 0x000ea200000e0000 */
[----:B------:R-:W-:Y:S01]  /*0ee0*/  UISETP.EQ.AND UP6, UPT, UR55, 0x2, !UP1 ;  /* 0x000000023700788c */ /* 0x000fe2000cfc2270 */
[----:B------:R-:W-:-:S03]  /*0ef0*/  NOP ;  /* 0x0000000000007918 */ /* 0x000fc60000000000 */
[----:B------:R-:W-:-:S04]  /*0f00*/  USEL UR52, URZ, 0x1, !UP6 ;  /* 0x000000013f347887 */ /* 0x000fc8000f000000 */
[----:B------:R-:W-:Y:S01]  /*0f10*/  USEL UR52, UR52, 0x2, UP5 ;  /* 0x0000000234347887 */ /* 0x000fe2000a800000 */
[----:B--2---:R-:W-:-:S13]  /*0f20*/  ISETP.NE.AND P1, PT, R0, RZ, PT ;  /* 0x000000ff0000720c */ /* 0x004fda0003f25270 */
[----:B------:R-:W-:Y:S05]  /*0f30*/  @P1 BRA `(.L_x_4) ;  /* 0x0000000000581947 */ /* 0x000fea0003800000 */
[----:B-1----:R-:W1:Y:S01]  /*0f40*/  S2UR UR5, SR_CgaCtaId ;  /* 0x00000000000579c3 */ /* 0x002e620000008800 */
[----:B------:R-:W-:Y:S01]  /*0f50*/  UMOV UR4, 0x400 ;  /* 0x0000040000047882 */ /* 0x000fe20000000000 */
[----:B------:R-:W-:Y:S01]  /*0f60*/  UMOV UR11, 0x20 ;  /* 0x00000020000b7882 */ /* 0x000fe20000000000 */
[----:B------:R-:W-:Y:S01]  /*0f70*/  UMOV UR24, 0x100 ;  /* 0x0000010000187882 */ /* 0x000fe20000000000 */
[----:B------:R-:W-:Y:S01]  /*0f80*/  ELECT P1, URZ, PT ;  /* 0x00000000003f782f */ /* 0x000fe20003820000 */
        /* <DEDUP_REMOVED lines=8> */
[----:B-1----:R2:W1:Y:S01]  /*1010*/  SYNCS.EXCH.64 URZ, [UR6+0x384c0], UR4 ;  /* 0x0384c004063f75b2 */ /* 0x0024620008000100 */
[----:B------:R2:W1:Y:S01]  /*1020*/  SYNCS.EXCH.64 URZ, [UR6+0x384e0], UR24 ;  /* 0x0384e018063f75b2 */ /* 0x0004620008000100 */
[----:B------:R2:W1:Y:S01]  /*1030*/  SYNCS.EXCH.64 URZ, [UR6+0x384c8], UR4 ;  /* 0x0384c804063f75b2 */ /* 0x0004620008000100 */
[----:B------:R2:W1:Y:S01]  /*1040*/  SYNCS.EXCH.64 URZ, [UR6+0x384e8], UR24 ;  /* 0x0384e818063f75b2 */ /* 0x0004620008000100 */
[----:B------:R2:W1:Y:S01]  /*1050*/  SYNCS.EXCH.64 URZ, [UR6+0x384d0], UR4 ;  /* 0x0384d004063f75b2 */ /* 0x0004620008000100 */
[----:B------:R2:W1:Y:S01]  /*1060*/  SYNCS.EXCH.64 URZ, [UR6+0x384f0], UR24 ;  /* 0x0384f018063f75b2 */ /* 0x0004620008000100 */
[----:B------:R2:W1:Y:S01]  /*1070*/  SYNCS.EXCH.64 URZ, [UR6+0x384d8], UR4 ;  /* 0x0384d804063f75b2 */ /* 0x0004620008000100 */
[----:B------:R2:W1:Y:S02]  /*1080*/  SYNCS.EXCH.64 URZ, [UR6+0x384f8], UR24 ;  /* 0x0384f818063f75b2 */ /* 0x0004640008000100 */
[----:B--2---:R-:W-:Y:S01]  /*1090*/  NOP ;  /* 0x0000000000007918 */ /* 0x004fe20000000000 */
.L_x_4:
[----:B------:R-:W2:Y:S01]  /*10a0*/  SHFL.IDX PT, R0, R13, RZ, 0x1f ;  /* 0x00001fff0d007589 */ /* 0x000ea200000e0000 */
[----:B------:R-:W-:Y:S01]  /*10b0*/  ELECT P1, URZ, PT ;  /* 0x00000000003f782f */ /* 0x000fe20003820000 */
[----:B------:R-:W3:Y:S01]  /*10c0*/  LDC.64 R14, c[0x0][0x8f8] ;  /* 0x00023e00ff0e7b82 */ /* 0x000ee20000000a00 */
[----:B-1----:R-:W-:Y:S01]  /*10d0*/  UMOV UR4, 0x20 ;  /* 0x0000002000047882 */ /* 0x002fe20000000000 */
[----:B------:R-:W-:Y:S01]  /*10e0*/  NOP ;  /* 0x0000000000007918 */ /* 0x000fe20000000000 */
[----:B------:R-:W-:Y:S01]  /*10f0*/  ULDC UR41, c[0x0][0xc] ;  /* 0x0000030000297ab9 */ /* 0x000fe20000000800 */
[----:B------:R-:W-:Y:S02]  /*1100*/  IMAD.MOV.U32 R16, RZ, RZ, -0x1 ;  /* 0xffffffffff107424 */ /* 0x000fe400078e00ff */
[----:B------:R-:W-:Y:S02]  /*1110*/  IMAD.MOV.U32 R17, RZ, RZ, -0x1 ;  /* 0xffffffffff117424 */ /* 0x000fe400078e00ff */
[----:B------:R-:W-:Y:S01]  /*1120*/  IMAD.MOV.U32 R18, RZ, RZ, -0x1 ;  /* 0xffffffffff127424 */ /* 0x000fe200078e00ff */
[----:B--2---:R-:W-:Y:S01]  /*1130*/  ISETP.NE.OR P1, PT, R0, RZ, !P1 ;  /* 0x000000ff0000720c */ /* 0x004fe20004f25670 */
[----:B------:R-:W-:-:S12]  /*1140*/  IMAD.U32 R0, RZ, RZ, UR9 ;  /* 0x00000009ff007e24 */ /* 0x000fd8000f8e00ff */
[----:B------:R-:W-:Y:S01]  /*1150*/  VOTEU.ALL UP5, P1 ;  /* 0x00000000003f7886 */ /* 0x000fe200008a0000 */
[----:B------:R-:W-:-:S04]  /*1160*/  VOTEU.ALL UP6, P1 ;  /* 0x00000000003f7886 */ /* 0x000fc800008c0000 */
[----:B------:R-:W1:Y:S01]  /*1170*/  @!UP5 S2UR UR11, SR_CgaCtaId ;  /* 0x00000000000bd9c3 */ /* 0x000e620000008800 */
[----:B------:R-:W-:Y:S01]  /*1180*/  @!UP5 UMOV UR6, 0x400 ;  /* 0x000004000006d882 */ /* 0x000fe20000000000 */
[----:B------:R-:W-:-:S04]  /*1190*/  @!UP5 UIADD3 UR4, -UR4, 0x100000, URZ ;  /* 0x001000000404d890 */ /* 0x000fc8000fffe13f */
[----:B------:R-:W-:Y:S02]  /*11a0*/  @!UP5 USHF.L.U32 UR5, UR4, 0xb, URZ ;  /* 0x0000000b0405d899 */ /* 0x000fe4000800063f */
[----:B------:R-:W-:Y:S02]  /*11b0*/  @!UP5 USHF.L.U32 UR4, UR4, 0x1, URZ ;  /* 0x000000010404d899 */ /* 0x000fe4000800063f */
[----:B-1----:R-:W-:Y:S01]  /*11c0*/  @!UP5 ULEA UR6, UR11, UR6, 0x18 ;  /* 0x000000060b06d291 */ /* 0x002fe2000f8ec03f */
[----:B------:R-:W-:Y:S01]  /*11d0*/  VOTEU.ALL UP5, P1 ;  /* 0x00000000003f7886 */ /* 0x000fe200008a0000 */
[----:B---3--:R-:W-:Y:S01]  /*11e0*/  ISETP.LE.U32.AND P1, PT, R14, UR10, PT ;  /* 0x0000000a0e007c0c */ /* 0x008fe2000bf23070 */
[----:B------:R-:W-:-:S03]  /*11f0*/  UMOV UR11, URZ ;  /* 0x0000003f000b7c82 */ /* 0x000fc60008000000 */
[----:B------:R-:W-:Y:S01]  /*1200*/  ISETP.GE.U32.AND.EX P1, PT, R0, R15, PT, P1 ;  /* 0x0000000f0000720c */ /* 0x000fe20003f26110 */
[----:B------:R-:W1:Y:S05]  /*1210*/  FENCE.VIEW.ASYNC.S ;  /* 0x00000000000073c6 */ /* 0x000e6a0000000000 */
[----:B-1----:R-:W4:Y:S01]  /*1220*/  @!UP5 SYNCS.EXCH.64 URZ, [UR6+0x38500], UR4 ;  /* 0x03850004063fd5b2 */ /* 0x002f220008000100 */
[----:B------:R1:W4:Y:S01]  /*1230*/  @!UP6 SYNCS.EXCH.64 URZ, [UR6+0x38508], UR4 ;  /* 0x03850804063fe5b2 */ /* 0x0003220008000100 */
[----:B------:R-:W-:Y:S01]  /*1240*/  NOP ;  /* 0x0000000000007918 */ /* 0x000fe20000000000 */
[----:B-1----:R-:W-:Y:S01]  /*1250*/  ULDC.U8 UR4, c[0x0][0x900] ;  /* 0x0002400000047ab9 */ /* 0x002fe20000000000 */
[----:B------:R-:W-:Y:S01]  /*1260*/  UMOV UR6, URZ ;  /* 0x0000003f00067c82 */ /* 0x000fe20008000000 */
[----:B----4-:R-:W-:Y:S01]  /*1270*/  BAR.SYNC.DEFER_BLOCKING 0x0 ;  /* 0x0000000000007b1d */ /* 0x010fe20000010000 */
[----:B------:R-:W-:-:S04]  /*1280*/  ISETP.NE.AND P2, PT, RZ, UR4, PT ;  /* 0x00000004ff007c0c */ /* 0x000fc8000bf45270 */
[----:B------:R-:W-:Y:S01]  /*1290*/  P2R R20, PR, RZ, 0x4 ;  /* 0x00000004ff147803 */ /* 0x000fe20000000000 */
[----:B------:R-:W-:Y:S01]  /*12a0*/  UMOV UR5, URZ ;  /* 0x0000003f00057c82 */ /* 0x000fe20008000000 */
[----:B------:R-:W-:-:S07]  /*12b0*/  UMOV UR4, URZ ;  /* 0x0000003f00047c82 */ /* 0x000fce0008000000 */
[----:B------:R-:W-:Y:S05]  /*12c0*/  @P2 BRA P1, `(.L_x_5) ;  /* 0x0000001400f42947 */ /* 0x000fea0000800000 */
[----:B------:R-:W-:Y:S01]  /*12d0*/  ISETP.LE.U32.AND P1, PT, R6, UR10, PT ;  /* 0x0000000a06007c0c */ /* 0x000fe2000bf23070 */
[----:B------:R-:W-:Y:S01]  /*12e0*/  UMOV UR5, URZ ;  /* 0x0000003f00057c82 */ /* 0x000fe20008000000 */
[----:B------:R-:W-:Y:S01]  /*12f0*/  MOV R15, UR9 ;  /* 0x00000009000f7c02 */ /* 0x000fe20008000f00 */
[----:B------:R-:W-:Y:S01]  /*1300*/  UMOV UR4, URZ ;  /* 0x0000003f00047c82 */ /* 0x000fe20008000000 */
[----:B------:R-:W-:Y:S01]  /*1310*/  UMOV UR11, URZ ;  /* 0x0000003f000b7c82 */ /* 0x000fe20008000000 */
[----:B------:R-:W-:Y:S01]  /*1320*/  UMOV UR6, URZ ;  /* 0x0000003f00067c82 */ /* 0x000fe20008000000 */
[----:B------:R-:W-:-:S13]  /*1330*/  ISETP.GE.U32.AND.EX P1, PT, R15, R7, PT, P1 ;  /* 0x000000070f00720c */ /* 0x000fda0003f26110 */
[----:B------:R-:W-:Y:S05]  /*1340*/  @!P1 BRA `(.L_x_6) ;  /* 0x0000001000c09947 */ /* 0x000fea0003800000 */
[----:B------:R-:W-:Y:S02]  /*1350*/  VIADD R2, R34, 0x20 ;  /* 0x0000002022027836 */ /* 0x000fe40000000000 */
[----:B------:R-:W-:Y:S02]  /*1360*/  IMAD.MOV.U32 R0, RZ, RZ, R34 ;  /* 0x000000ffff007224 */ /* 0x000fe400078e0022 */
[----:B-----5:R-:W-:Y:S01]  /*1370*/  IMAD.MOV.U32 R12, RZ, RZ, R8 ;  /* 0x000000ffff0c7224 */ /* 0x020fe200078e0008 */
[----:B------:R-:W-:Y:S01]  /*1380*/  ISETP.GE.AND P1, PT, R2, R3, PT ;  /* 0x000000030200720c */ /* 0x000fe20003f26270 */
[----:B------:R-:W-:-:S12]  /*1390*/  IMAD.MOV.U32 R17, RZ, RZ, R9 ;  /* 0x000000ffff117224 */ /* 0x000fd800078e0009 */
[----:B------:R-:W1:Y:S01]  /*13a0*/  @!P1 LDC.64 R14, c[0x0][0x918] ;  /* 0x00024600ff0e9b82 */ /* 0x000e620000000a00 */
[----:B------:R-:W-:Y:S01]  /*13b0*/  @!P1 VIADD R7, R0, 0x20 ;  /* 0x0000002000079836 */ /* 0x000fe20000000000 */
[----:B------:R-:W-:Y:S02]  /*13c0*/  UIADD3 UR16, UP5, UR16, -0x1, URZ ;  /* 0xffffffff10107890 */ /* 0x000fe4000ffbe03f */
[----:B------:R-:W-:Y:S01]  /*13d0*/  UIADD3 UR14, UP6, UR14, -0x1, URZ ;  /* 0xffffffff0e0e7890 */ /* 0x000fe2000ffde03f */
[----:B------:R-:W-:Y:S01]  /*13e0*/  BSSY B0, `(.L_x_7) ;  /* 0x000004f000007945 */ /* 0x000fe20003800000 */
[----:B------:R-:W-:Y:S01]  /*13f0*/  UIADD3.X UR17, UR17, -0x1, URZ, UP5, !UPT ;  /* 0xffffffff11117890 */ /* 0x000fe2000affe43f */
[----:B-1----:R-:W-:-:S05]  /*1400*/  @!P1 IMAD.WIDE R14, R7, 0xc, R14 ;  /* 0x0000000c070e9825 */ /* 0x002fca00078e020e */
[----:B------:R1:W5:Y:S04]  /*1410*/  @!P1 LDG.E R8, desc[UR58][R14.64] ;  /* 0x0000003a0e089981 */ /* 0x000368000c1e1900 */
[----:B------:R1:W5:Y:S01]  /*1420*/  @!P1 LDG.E R9, desc[UR58][R14.64+0x4] ;  /* 0x0000043a0e099981 */ /* 0x000362000c1e1900 */
[----:B------:R-:W-:Y:S01]  /*1430*/  ISETP.GE.AND P1, PT, R0, R3, PT ;  /* 0x000000030000720c */ /* 0x000fe20003f26270 */
[----:B------:R-:W-:Y:S01]  /*1440*/  UIADD3.X UR15, UR15, -0x1, URZ, UP6, !UPT ;  /* 0xffffffff0f0f7890 */ /* 0x000fe2000b7fe43f */
[----:B------:R-:W-:Y:S01]  /*1450*/  CS2R R6, SRZ ;  /* 0x0000000000067805 */ /* 0x000fe2000001ff00 */
[----:B------:R-:W-:Y:S01]  /*1460*/  UIADD3 UR4, UR8, -0x1, URZ ;  /* 0xffffffff08047890 */ /* 0x000fe2000fffe03f */
[----:B------:R-:W-:Y:S01]  /*1470*/  IMAD.MOV.U32 R27, RZ, RZ, 0x7fffffff ;  /* 0x7fffffffff1b7424 */ /* 0x000fe200078e00ff */
[----:B------:R-:W-:Y:S01]  /*1480*/  UIADD3 UR5, UR7, -0x1, URZ ;  /* 0xffffffff07057890 */ /* 0x000fe2000fffe03f */
[----:B------:R-:W-:-:S07]  /*1490*/  IMAD.MOV.U32 R29, RZ, RZ, RZ ;  /* 0x000000ffff1d7224 */ /* 0x000fce00078e00ff */
[----:B-1----:R-:W-:Y:S05]  /*14a0*/  @P1 BRA `(.L_x_8) ;  /* 0x0000000400081947 */ /* 0x002fea0003800000 */
[----:B------:R-:W-:Y:S02]  /*14b0*/  PLOP3.LUT P3, PT, PT, PT, UP0, 0x80, 0x0 ;  /* 0x000000000000781c */ /* 0x000fe40003f6f008 */
[C---:B------:R-:W-:Y:S02]  /*14c0*/  IADD3 R21, P2, R17.reuse, UR16, RZ ;  /* 0x0000001011157c10 */ /* 0x040fe4000ff5e0ff */
[C---:B------:R-:W-:Y:S02]  /*14d0*/  IADD3 R23, P1, R12.reuse, UR14, RZ ;  /* 0x0000000e0c177c10 */ /* 0x040fe4000ff3e0ff */
[----:B------:R-:W-:Y:S02]  /*14e0*/  LEA.HI.X.SX32 R22, R17, UR17, 0x1, P2 ;  /* 0x0000001111167c11 */ /* 0x000fe400090f0eff */
[----:B------:R-:W-:-:S05]  /*14f0*/  LEA.HI.X.SX32 R12, R12, UR15, 0x1, P1 ;  /* 0x0000000f0c0c7c11 */ /* 0x000fca00088f0eff */
[----:B------:R-:W-:Y:S05]  /*1500*/  @!P3 BRA `(.L_x_9) ;  /* 0x000000000030b947 */ /* 0x000fea0003800000 */
[----:B------:R-:W-:Y:S02]  /*1510*/  ULDC UR6, c[0x0][0x8dc] ;  /* 0x0002370000067ab9 */ /* 0x000fe40000000800 */
[----:B------:R-:W-:-:S05]  /*1520*/  IADD3 R17, P1, R23, UR6, RZ ;  /* 0x0000000617117c10 */ /* 0x000fca000ff3e0ff */
[----:B------:R-:W-:-:S04]  /*1530*/  IMAD.X R23, RZ, RZ, R12, P1 ;  /* 0x000000ffff177224 */ /* 0x000fc800008e060c */
[----:B------:R-:W-:-:S04]  /*1540*/  IMAD.WIDE.U32 R4, R23, UR20, RZ ;  /* 0x0000001417047c25 */ /* 0x000fc8000f8e00ff */
[----:B------:R-:W-:-:S04]  /*1550*/  IMAD.WIDE.U32 R14, P1, R17, UR21, R4 ;  /* 0x00000015110e7c25 */ /* 0x000fc8000f820004 */
[----:B------:R-:W-:-:S04]  /*1560*/  IMAD.WIDE.U32 R4, R17, UR20, RZ ;  /* 0x0000001411047c25 */ /* 0x000fc8000f8e00ff */
[----:B------:R-:W-:Y:S01]  /*1570*/  IMAD.X R19, RZ, RZ, RZ, P1 ;  /* 0x000000ffff137224 */ /* 0x000fe200008e06ff */
[----:B------:R-:W-:Y:S01]  /*1580*/  IADD3 RZ, P1, R5, R14, RZ ;  /* 0x0000000e05ff7210 */ /* 0x000fe20007f3e0ff */
[----:B------:R-:W-:-:S04]  /*1590*/  IMAD.MOV.U32 R18, RZ, RZ, R15 ;  /* 0x000000ffff127224 */ /* 0x000fc800078e000f */
[----:B------:R-:W-:-:S04]  /*15a0*/  IMAD.WIDE.U32.X R4, R23, UR21, R18, P1 ;  /* 0x0000001517047c25 */ /* 0x000fc800088e0412 */
[----:B------:R-:W-:Y:S01]  /*15b0*/  IMAD.MOV.U32 R12, RZ, RZ, R5 ;  /* 0x000000ffff0c7224 */ /* 0x000fe200078e0005 */
[----:B------:R-:W-:-:S07]  /*15c0*/  MOV R23, R4 ;  /* 0x0000000400177202 */ /* 0x000fce0000000f00 */
.L_x_9:
        /* <DEDUP_REMOVED lines=11> */
[----:B------:R-:W-:Y:S02]  /*1680*/  IMAD.MOV.U32 R21, RZ, RZ, R4 ;  /* 0x000000ffff157224 */ /* 0x000fe400078e0004 */
[----:B------:R-:W-:-:S07]  /*1690*/  IMAD.MOV.U32 R22, RZ, RZ, R5 ;  /* 0x000000ffff167224 */ /* 0x000fce00078e0005 */
.L_x_10:
[----:B------:R-:W-:Y:S02]  /*16a0*/  SHF.R.U64 R5, R23, UR18, R12 ;  /* 0x0000001217057c19 */ /* 0x000fe4000800120c */
[----:B------:R-:W-:-:S03]  /*16b0*/  SHF.R.U64 R4, R21, UR28, R22 ;  /* 0x0000001c15047c19 */ /* 0x000fc60008001216 */
[----:B------:R-:W-:Y:S02]  /*16c0*/  VIADD R17, R5, UR4 ;  /* 0x0000000405117c36 */ /* 0x000fe40008000000 */
[----:B------:R-:W-:-:S03]  /*16d0*/  VIADD R14, R4, UR5 ;  /* 0x00000005040e7c36 */ /* 0x000fc60008000000 */
[----:B------:R-:W-:Y:S02]  /*16e0*/  IABS R15, R17 ;  /* 0x00000011000f7213 */ /* 0x000fe40000000000 */
[----:B------:R-:W-:-:S03]  /*16f0*/  IABS R12, R14 ;  /* 0x0000000e000c7213 */ /* 0x000fc60000000000 */
[----:B------:R-:W-:-:S04]  /*1700*/  IMAD.HI.U32 R4, R15, UR13, RZ ;  /* 0x0000000d0f047c27 */ /* 0x000fc8000f8e00ff */
[----:B------:R-:W-:-:S04]  /*1710*/  IMAD.HI.U32 R5, R12, UR19, RZ ;  /* 0x000000130c057c27 */ /* 0x000fc8000f8e00ff */
[----:B------:R-:W-:Y:S02]  /*1720*/  IMAD R4, R4, UR29, R15 ;  /* 0x0000001d04047c24 */ /* 0x000fe4000f8e020f */
[----:B------:R-:W-:Y:S02]  /*1730*/  IMAD R5, R5, UR30, R12 ;  /* 0x0000001e05057c24 */ /* 0x000fe4000f8e020c */
[----:B------:R-:W-:Y:S01]  /*1740*/  IMAD.U32 R15, RZ, RZ, UR31 ;  /* 0x0000001fff0f7e24 */ /* 0x000fe2000f8e00ff */
[----:B------:R-:W-:Y:S01]  /*1750*/  ISETP.LT.U32.AND P1, PT, R4, UR27, PT ;  /* 0x0000001b04007c0c */ /* 0x000fe2000bf21070 */
[----:B------:R-:W-:Y:S01]  /*1760*/  IMAD.U32 R12, RZ, RZ, UR32 ;  /* 0x00000020ff0c7e24 */ /* 0x000fe2000f8e00ff */
[----:B------:R-:W-:-:S11]  /*1770*/  ISETP.LT.U32.AND P2, PT, R5, UR26, PT ;  /* 0x0000001a05007c0c */ /* 0x000fd6000bf41070 */
[----:B------:R-:W-:Y:S01]  /*1780*/  @!P1 VIADD R4, R4, -UR27 ;  /* 0x8000001b04049c36 */ /* 0x000fe20008000000 */
[----:B------:R-:W-:Y:S01]  /*1790*/  ISETP.GE.AND P1, PT, R14, RZ, PT ;  /* 0x000000ff0e00720c */ /* 0x000fe20003f26270 */
[----:B------:R-:W-:Y:S01]  /*17a0*/  @!P2 VIADD R5, R5, -UR26 ;  /* 0x8000001a0505ac36 */ /* 0x000fe20008000000 */
[----:B------:R-:W-:Y:S02]  /*17b0*/  ISETP.GE.AND P2, PT, R17, RZ, PT ;  /* 0x000000ff1100720c */ /* 0x000fe40003f46270 */
[----:B------:R-:W-:Y:S02]  /*17c0*/  ISETP.LT.U32.AND P3, PT, R4, UR27, PT ;  /* 0x0000001b04007c0c */ /* 0x000fe4000bf61070 */
[----:B------:R-:W-:-:S11]  /*17d0*/  ISETP.LT.U32.AND P4, PT, R5, UR26, PT ;  /* 0x0000001a05007c0c */ /* 0x000fd6000bf81070 */
[----:B------:R-:W-:Y:S02]  /*17e0*/  @!P3 IADD3 R4, R4, -UR27, RZ ;  /* 0x8000001b0404bc10 */ /* 0x000fe4000fffe0ff */
[----:B------:R-:W-:Y:S01]  /*17f0*/  @!P4 VIADD R5, R5, -UR26 ;  /* 0x8000001a0505cc36 */ /* 0x000fe20008000000 */
[----:B------:R-:W-:Y:S02]  /*1800*/  PLOP3.LUT P3, PT, PT, PT, UP4, 0x80, 0x0 ;  /* 0x000000000000781c */ /* 0x000fe40003f6f048 */
[----:B------:R-:W-:Y:S01]  /*1810*/  @!P2 IMAD.MOV R4, RZ, RZ, -R4 ;  /* 0x000000ffff04a224 */ /* 0x000fe200078e0a04 */
[----:B------:R-:W-:Y:S01]  /*1820*/  PLOP3.LUT P4, PT, PT, PT, UP2, 0x80, 0x0 ;  /* 0x000000000000781c */ /* 0x000fe20003f8f028 */
[----:B------:R-:W-:Y:S01]  /*1830*/  @!P1 IMAD.MOV R5, RZ, RZ, -R5 ;  /* 0x000000ffff059224 */ /* 0x000fe200078e0a05 */
[----:B------:R-:W-:Y:S02]  /*1840*/  PLOP3.LUT P1, PT, PT, PT, UP3, 0x80, 0x0 ;  /* 0x000000000000781c */ /* 0x000fe40003f2f038 */
[----:B------:R-:W-:-:S02]  /*1850*/  SEL R4, R15, R4, !P3 ;  /* 0x000000040f047207 */ /* 0x000fc40005800000 */
[----:B------:R-:W-:-:S03]  /*1860*/  SEL R5, R12, R5, !P4 ;  /* 0x000000050c057207 */ /* 0x000fc60006000000 */
[----:B------:R-:W-:Y:S02]  /*1870*/  IMAD.IADD R12, R17, 0x1, -R4 ;  /* 0x00000001110c7824 */ /* 0x000fe400078e0a04 */
[----:B------:R-:W-:-:S04]  /*1880*/  IMAD.IADD R5, R14, 0x1, -R5 ;  /* 0x000000010e057824 */ /* 0x000fc800078e0a05 */
[----:B------:R-:W-:Y:S01]  /*1890*/  IMAD R27, R12, R5, RZ ;  /* 0x000000050c1b7224 */ /* 0x000fe200078e02ff */
[----:B------:R-:W-:-:S04]  /*18a0*/  SEL R4, R5, R12, !P1 ;  /* 0x0000000c05047207 */ /* 0x000fc80004800000 */
[----:B------:R-:W-:Y:S02]  /*18b0*/  SHF.R.S32.HI R5, RZ, 0x1f, R4 ;  /* 0x0000001fff057819 */ /* 0x000fe40000011404 */
[----:B------:R-:W-:-:S07]  /*18c0*/  SHF.R.S32.HI R29, RZ, 0x1f, R27 ;  /* 0x0000001fff1d7819 */ /* 0x000fce000001141b */
.L_x_8:
[----:B------:R-:W-:Y:S05]  /*18d0*/  BSYNC B0 ;  /* 0x0000000000007941 */ /* 0x000fea0003800000 */
.L_x_7:
[----:B------:R-:W1:Y:S01]  /*18e0*/  SHFL.UP PT, R14, R27, 0x1, RZ ;  /* 0x042000001b0e7989 */ /* 0x000e6200000e00ff */
[C---:B------:R-:W-:Y:S02]  /*18f0*/  ISETP.NE.AND P2, PT, R34.reuse, RZ, PT ;  /* 0x000000ff2200720c */ /* 0x040fe40003f45270 */
[C---:B------:R-:W-:Y:S01]  /*1900*/  ISETP.GE.U32.AND P3, PT, R34.reuse, 0x2, PT ;  /* 0x000000022200780c */ /* 0x040fe20003f66070 */
[----:B------:R-:W2:Y:S01]  /*1910*/  SHFL.UP PT, R12, R29, 0x1, RZ ;  /* 0x042000001d0c7989 */ /* 0x000ea200000e00ff */
[C---:B------:R-:W-:Y:S02]  /*1920*/  ISETP.GE.U32.AND P4, PT, R34.reuse, 0x4, PT ;  /* 0x000000042200780c */ /* 0x040fe40003f86070 */
[C---:B------:R-:W-:Y:S02]  /*1930*/  ISETP.GE.U32.AND P5, PT, R34.reuse, 0x8, PT ;  /* 0x000000082200780c */ /* 0x040fe40003fa6070 */
[----:B------:R-:W-:Y:S02]  /*1940*/  ISETP.GE.U32.AND P6, PT, R34, 0x10, PT ;  /* 0x000000102200780c */ /* 0x000fe40003fc6070 */
[----:B-1----:R-:W-:-:S02]  /*1950*/  SEL R14, R14, RZ, P2 ;  /* 0x000000ff0e0e7207 */ /* 0x002fc40001000000 */
[----:B--2---:R-:W-:Y:S02]  /*1960*/  SEL R12, R12, RZ, P2 ;  /* 0x000000ff0c0c7207 */ /* 0x004fe40001000000 */
[----:B------:R-:W-:-:S05]  /*1970*/  IADD3 R19, P1, R14, R27, RZ ;  /* 0x0000001b0e137210 */ /* 0x000fca0007f3e0ff */
[----:B------:R-:W-:Y:S01]  /*1980*/  IMAD.X R21, R12, 0x1, R29, P1 ;  /* 0x000000010c157824 */ /* 0x000fe200008e061d */
[----:B------:R-:W1:Y:S04]  /*1990*/  SHFL.UP PT, R14, R19, 0x2, RZ ;  /* 0x04400000130e7989 */ /* 0x000e6800000e00ff */
[----:B------:R-:W2:Y:S01]  /*19a0*/  SHFL.UP PT, R12, R21, 0x2, RZ ;  /* 0x04400000150c7989 */ /* 0x000ea200000e00ff */
[----:B-1----:R-:W-:-:S04]  /*19b0*/  SEL R14, R14, RZ, P3 ;  /* 0x000000ff0e0e7207 */ /* 0x002fc80001800000 */
[----:B------:R-:W-:Y:S02]  /*19c0*/  IADD3 R15, P1, R14, R19, RZ ;  /* 0x000000130e0f7210 */ /* 0x000fe40007f3e0ff */
[----:B--2---:R-:W-:-:S03]  /*19d0*/  SEL R12, R12, RZ, P3 ;  /* 0x000000ff0c0c7207 */ /* 0x004fc60001800000 */
[----:B------:R-:W1:Y:S02]  /*19e0*/  SHFL.UP PT, R14, R15, 0x4, RZ ;  /* 0x048000000f0e7989 */ /* 0x000e6400000e00ff */
[----:B------:R-:W-:-:S05]  /*19f0*/  IMAD.X R17, R12, 0x1, R21, P1 ;  /* 0x000000010c117824 */ /* 0x000fca00008e0615 */
        /* <DEDUP_REMOVED lines=10> */
[----:B------:R-:W1:Y:S01]  /*1aa0*/  SHFL.UP PT, R14, R15, 0x10, RZ ;  /* 0x060000000f0e7989 */ /* 0x000e6200000e00ff */
[----:B------:R-:W-:-:S05]  /*1ab0*/  IADD3.X R17, R12, R21, RZ, P1, !PT ;  /* 0x000000150c117210 */ /* 0x000fca0000ffe4ff */
[----:B------:R-:W2:Y:S01]  /*1ac0*/  SHFL.UP PT, R12, R17, 0x10, RZ ;  /* 0x06000000110c7989 */ /* 0x000ea200000e00ff */
[----:B-1----:R-:W-:-:S04]  /*1ad0*/  SEL R14, R14, RZ, P6 ;  /* 0x000000ff0e0e7207 */ /* 0x002fc80003000000 */
[----:B------:R-:W-:Y:S02]  /*1ae0*/  IADD3 R18, P1, R14, R15, RZ ;  /* 0x0000000f0e127210 */ /* 0x000fe40007f3e0ff */
[----:B--2---:R-:W-:-:S05]  /*1af0*/  SEL R12, R12, RZ, P6 ;  /* 0x000000ff0c0c7207 */ /* 0x004fca0003000000 */
[----:B------:R-:W-:Y:S01]  /*1b00*/  IMAD.X R19, R12, 0x1, R17, P1 ;  /* 0x000000010c137824 */ /* 0x000fe200008e0611 */
[----:B------:R-:W-:-:S04]  /*1b10*/  ISETP.GT.U32.AND P1, PT, R18, UR10, PT ;  /* 0x0000000a12007c0c */ /* 0x000fc8000bf24070 */
[----:B------:R-:W-:-:S13]  /*1b20*/  ISETP.GT.U32.AND.EX P1, PT, R19, UR9, PT, P1 ;  /* 0x0000000913007c0c */ /* 0x000fda000bf24110 */
[----:B------:R-:W-:-:S04]  /*1b30*/  VOTE.ANY R12, PT, P1 ;  /* 0x00000000000c7806 */ /* 0x000fc800008e0100 */
[----:B------:R-:W-:-:S13]  /*1b40*/  ISETP.NE.AND P1, PT, R12, RZ, PT ;  /* 0x000000ff0c00720c */ /* 0x000fda0003f25270 */
[----:B------:R-:W-:Y:S05]  /*1b50*/  @P1 BRA `(.L_x_11) ;  /* 0x00000008006c1947 */ /* 0x000fea0003800000 */
[----:B------:R-:W1:Y:S01]  /*1b60*/  LDC R3, c[0x0][0x910] ;  /* 0x00024400ff037b82 */ /* 0x000e620000000800 */
[----:B------:R-:W-:Y:S01]  /*1b70*/  ULDC UR13, c[0x0][0x8f4] ;  /* 0x00023d00000d7ab9 */ /* 0x000fe20000000800 */
[----:B------:R-:W-:Y:S01]  /*1b80*/  ULDC UR6, c[0x0][0x8dc] ;  /* 0x0002370000067ab9 */ /* 0x000fe20000000800 */
[----:B------:R-:W-:Y:S01]  /*1b90*/  ULDC UR22, c[0x0][0x8d8] ;  /* 0x0002360000167ab9 */ /* 0x000fe20000000800 */
[----:B------:R-:W-:Y:S01]  /*1ba0*/  ULDC UR23, c[0x0][0x8f0] ;  /* 0x00023c0000177ab9 */ /* 0x000fe20000000800 */
[----:B------:R-:W-:Y:S01]  /*1bb0*/  ULDC.64 UR18, c[0x0][0x8d0] ;  /* 0x0002340000127ab9 */ /* 0x000fe20000000a00 */
[----:B------:R-:W-:-:S05]  /*1bc0*/  ULDC.64 UR20, c[0x0][0x8e8] ;  /* 0x00023a0000147ab9 */ /* 0x000fca0000000a00 */
.L_x_16:
[----:B------:R-:W-:Y:S02]  /*1bd0*/  IMAD.MOV.U32 R0, RZ, RZ, R2 ;  /* 0x000000ffff007224 */ /* 0x000fe400078e0002 */
[----:B------:R-:W-:Y:S02]  /*1be0*/  VIADD R2, R2, 0x20 ;  /* 0x0000002002027836 */ /* 0x000fe40000000000 */
[----:B-----5:R-:W-:Y:S02]  /*1bf0*/  IMAD.MOV.U32 R12, RZ, RZ, R8 ;  /* 0x000000ffff0c7224 */ /* 0x020fe400078e0008 */
[----:B------:R-:W-:Y:S01]  /*1c00*/  IMAD.MOV.U32 R17, RZ, RZ, R9 ;  /* 0x000000ffff117224 */ /* 0x000fe200078e0009 */
[----:B-1----:R-:W-:-:S13]  /*1c10*/  ISETP.GE.AND P1, PT, R2, R3, PT ;  /* 0x000000030200720c */ /* 0x002fda0003f26270 */
[----:B------:R-:W1:Y:S01]  /*1c20*/  @!P1 LDC.64 R6, c[0x0][0x918] ;  /* 0x00024600ff069b82 */ /* 0x000e620000000a00 */
[----:B------:R-:W-:Y:S01]  /*1c30*/  @!P1 VIADD R15, R0, 0x20 ;  /* 0x00000020000f9836 */ /* 0x000fe20000000000 */
[----:B------:R-:W-:Y:S01]  /*1c40*/  BSSY B0, `(.L_x_12) ;  /* 0x0000065000007945 */ /* 0x000fe20003800000 */
[----:B------:R-:W-:Y:S02]  /*1c50*/  IMAD.MOV.U32 R27, RZ, RZ, 0x7fffffff ;  /* 0x7fffffffff1b7424 */ /* 0x000fe400078e00ff */
[----:B-1----:R-:W-:-:S05]  /*1c60*/  @!P1 IMAD.WIDE R14, R15, 0xc, R6 ;  /* 0x0000000c0f0e9825 */ /* 0x002fca00078e0206 */
[----:B------:R1:W5:Y:S04]  /*1c70*/  @!P1 LDG.E R8, desc[UR58][R14.64] ;  /* 0x0000003a0e089981 */ /* 0x000368000c1e1900 */
[----:B------:R1:W5:Y:S01]  /*1c80*/  @!P1 LDG.E R9, desc[UR58][R14.64+0x4] ;  /* 0x0000043a0e099981 */ /* 0x000362000c1e1900 */
[----:B------:R-:W-:Y:S01]  /*1c90*/  ISETP.GE.AND P1, PT, R0, R3, PT ;  /* 0x000000030000720c */ /* 0x000fe20003f26270 */
[----:B------:R-:W-:Y:S02]  /*1ca0*/  IMAD.MOV.U32 R29, RZ, RZ, RZ ;  /* 0x000000ffff1d7224 */ /* 0x000fe400078e00ff */
[----:B------:R1:W2:Y:S04]  /*1cb0*/  SHFL.IDX PT, R6, R19, 0x1f, 0x1f ;  /* 0x03e01f0013067f89 */ /* 0x0002a800000e0000 */
[----:B------:R1:W3:Y:S06]  /*1cc0*/  SHFL.IDX PT, R7, R18, 0x1f, 0x1f ;  /* 0x03e01f0012077f89 */ /* 0x0002ec00000e0000 */
[----:B------:R-:W-:Y:S05]  /*1cd0*/  @P1 BRA `(.L_x_13) ;  /* 0x00000004006c1947 */ /* 0x000fea0003800000 */
[----:B------:R-:W-:Y:S02]  /*1ce0*/  IABS R25, R11 ;  /* 0x0000000b00197213 */ /* 0x000fe40000000000 */
[C---:B------:R-:W-:Y:S02]  /*1cf0*/  IADD3 R21, P1, R12.reuse, UR14, RZ ;  /* 0x0000000e0c157c10 */ /* 0x040fe4000ff3e0ff */
[----:B------:R-:W4:Y:S02]  /*1d00*/  I2F.RP R4, R25 ;  /* 0x0000001900047306 */ /* 0x000f240000209400 */
[----:B------:R-:W-:Y:S02]  /*1d10*/  LEA.HI.X.SX32 R22, R12, UR15, 0x1, P1 ;  /* 0x0000000f0c167c11 */ /* 0x000fe400088f0eff */
[----:B------:R-:W-:-:S04]  /*1d20*/  IADD3 R12, P1, R17, UR16, RZ ;  /* 0x00000010110c7c10 */ /* 0x000fc8000ff3e0ff */
[----:B------:R-:W-:Y:S02]  /*1d30*/  LEA.HI.X.SX32 R17, R17, UR17, 0x1, P1 ;  /* 0x0000001111117c11 */ /* 0x000fe400088f0eff */
[----:B------:R-:W-:Y:S01]  /*1d40*/  PLOP3.LUT P1, PT, PT, PT, UP0, 0x80, 0x0 ;  /* 0x000000000000781c */ /* 0x000fe20003f2f008 */
[----:B----4-:R-:W4:Y:S02]  /*1d50*/  MUFU.RCP R4, R4 ;  /* 0x0000000400047308 */ /* 0x010f240000001000 */
[----:B----4-:R-:W-:-:S06]  /*1d60*/  VIADD R5, R4, 0xffffffe ;  /* 0x0ffffffe04057836 */ /* 0x010fcc0000000000 */
[----:B------:R-:W4:Y:S02]  /*1d70*/  F2I.FTZ.U32.TRUNC.NTZ R27, R5 ;  /* 0x00000005001b7305 */ /* 0x000f24000021f000 */
[----:B----4-:R-:W-:Y:S02]  /*1d80*/  IMAD.MOV R24, RZ, RZ, -R27 ;  /* 0x000000ffff187224 */ /* 0x010fe400078e0a1b */
[----:B------:R-:W-:Y:S05]  /*1d90*/  @!P1 BRA `(.L_x_14) ;  /* 0x00000000002c9947 */ /* 0x000fea0003800000 */
[----:B------:R-:W-:-:S04]  /*1da0*/  IADD3 R21, P1, R21, UR6, RZ ;  /* 0x0000000615157c10 */ /* 0x000fc8000ff3e0ff */
[----:B------:R-:W-:-:S05]  /*1db0*/  IADD3.X R23, RZ, R22, RZ, P1, !PT ;  /* 0x00000016ff177210 */ /* 0x000fca0000ffe4ff */
[----:B------:R-:W-:-:S04]  /*1dc0*/  IMAD.WIDE.U32 R4, R23, UR18, RZ ;  /* 0x0000001217047c25 */ /* 0x000fc8000f8e00ff */
[----:B-1----:R-:W-:-:S04]  /*1dd0*/  IMAD.WIDE.U32 R14, P1, R21, UR19, R4 ;  /* 0x00000013150e7c25 */ /* 0x002fc8000f820004 */
[----:B------:R-:W-:-:S04]  /*1de0*/  IMAD.WIDE.U32 R4, R21, UR18, RZ ;  /* 0x0000001215047c25 */ /* 0x000fc8000f8e00ff */
[----:B------:R-:W-:Y:S01]  /*1df0*/  IMAD.X R19, RZ, RZ, RZ, P1 ;  /* 0x000000ffff137224 */ /* 0x000fe200008e06ff */
[----:B------:R-:W-:Y:S01]  /*1e00*/  IADD3 RZ, P1, R5, R14, RZ ;  /* 0x0000000e05ff7210 */ /* 0x000fe20007f3e0ff */
[----:B------:R-:W-:-:S04]  /*1e10*/  IMAD.MOV.U32 R18, RZ, RZ, R15 ;  /* 0x000000ffff127224 */ /* 0x000fc800078e000f */
[----:B------:R-:W-:-:S04]  /*1e20*/  IMAD.WIDE.U32.X R4, R23, UR19, R18, P1 ;  /* 0x0000001317047c25 */ /* 0x000fc800088e0412 */
[----:B------:R-:W-:Y:S02]  /*1e30*/  IMAD.MOV.U32 R21, RZ, RZ, R4 ;  /* 0x000000ffff157224 */ /* 0x000fe400078e0004 */
[----:B------:R-:W-:-:S07]  /*1e40*/  IMAD.MOV.U32 R22, RZ, RZ, R5 ;  /* 0x000000ffff167224 */ /* 0x000fce00078e0005 */
.L_x_14:
[----:B------:R-:W-:Y:S05]  /*1e50*/  @!P0 BRA `(.L_x_15) ;  /* 0x00000000002c8947 */ /* 0x000fea0003800000 */
[----:B------:R-:W-:-:S05]  /*1e60*/  IADD3 R23, P1, R12, UR13, RZ ;  /* 0x0000000d0c177c10 */ /* 0x000fca000ff3e0ff */
[----:B------:R-:W-:-:S04]  /*1e70*/  IMAD.X R17, RZ, RZ, R17, P1 ;  /* 0x000000ffff117224 */ /* 0x000fc800008e0611 */
        /* <DEDUP_REMOVED lines=9> */
.L_x_15:
[----:B------:R-:W-:Y:S01]  /*1f10*/  SHF.R.U64 R12, R12, UR23, R17 ;  /* 0x000000170c0c7c19 */ /* 0x000fe20008001211 */
[----:B------:R-:W-:Y:S01]  /*1f20*/  IMAD.MOV.U32 R4, RZ, RZ, R24 ;  /* 0x000000ffff047224 */ /* 0x000fe200078e0018 */
[----:B------:R-:W-:Y:S02]  /*1f30*/  IABS R5, R11 ;  /* 0x0000000b00057213 */ /* 0x000fe40000000000 */
[----:B-1----:R-:W-:Y:S01]  /*1f40*/  IADD3 R15, R12, UR5, RZ ;  /* 0x000000050c0f7c10 */ /* 0x002fe2000fffe0ff */
[----:B------:R-:W-:Y:S01]  /*1f50*/  IMAD R12, R4, R25, RZ ;  /* 0x00000019040c7224 */ /* 0x000fe200078e02ff */
[-C--:B------:R-:W-:Y:S01]  /*1f60*/  IABS R18, R10.reuse ;  /* 0x0000000a00127213 */ /* 0x080fe20000000000 */
[----:B------:R-:W-:Y:S01]  /*1f70*/  IMAD.MOV R17, RZ, RZ, -R5 ;  /* 0x000000ffff117224 */ /* 0x000fe200078e0a05 */
[----:B------:R-:W-:Y:S01]  /*1f80*/  IABS R14, R15 ;  /* 0x0000000f000e7213 */ /* 0x000fe20000000000 */
[----:B------:R-:W-:Y:S01]  /*1f90*/  IMAD.MOV.U32 R4, RZ, RZ, RZ ;  /* 0x000000ffff047224 */ /* 0x000fe200078e00ff */
[----:B------:R-:W-:Y:S01]  /*1fa0*/  SHF.R.U64 R21, R21, UR22, R22 ;  /* 0x0000001615157c19 */ /* 0x000fe20008001216 */
[----:B------:R-:W-:Y:S01]  /*1fb0*/  IMAD.MOV.U32 R5, RZ, RZ, R27 ;  /* 0x000000ffff057224 */ /* 0x000fe200078e001b */
[----:B------:R-:W-:Y:S01]  /*1fc0*/  IABS R23, R10 ;  /* 0x0000000a00177213 */ /* 0x000fe20000000000 */
[----:B------:R-:W-:-:S04]  /*1fd0*/  IMAD.HI.U32 R4, R27, R12, R4 ;  /* 0x0000000c1b047227 */ /* 0x000fc800078e0004 */
[----:B------:R-:W-:Y:S02]  /*1fe0*/  IMAD.MOV.U32 R12, RZ, RZ, R17 ;  /* 0x000000ffff0c7224 */ /* 0x000fe400078e0011 */
[----:B------:R-:W1:Y:S01]  /*1ff0*/  I2F.RP R17, R18 ;  /* 0x0000001200117306 */ /* 0x000e620000209400 */
[----:B------:R-:W-:Y:S02]  /*2000*/  IMAD.MOV.U32 R5, RZ, RZ, R14 ;  /* 0x000000ffff057224 */ /* 0x000fe400078e000e */
[----:B------:R-:W-:Y:S02]  /*2010*/  VIADD R14, R21, UR4 ;  /* 0x00000004150e7c36 */ /* 0x000fe40008000000 */
[----:B------:R-:W-:-:S03]  /*2020*/  IMAD.HI.U32 R4, R4, R5, RZ ;  /* 0x0000000504047227 */ /* 0x000fc600078e00ff */
[----:B------:R-:W-:Y:S01]  /*2030*/  IABS R21, R14 ;  /* 0x0000000e00157213 */ /* 0x000fe20000000000 */
[----:B------:R-:W-:-:S05]  /*2040*/  IMAD R12, R4, R12, R5 ;  /* 0x0000000c040c7224 */ /* 0x000fca00078e0205 */
[----:B------:R-:W-:Y:S01]  /*2050*/  ISETP.GT.U32.AND P1, PT, R25, R12, PT ;  /* 0x0000000c1900720c */ /* 0x000fe20003f24070 */
[----:B-1----:R-:W1:-:S12]  /*2060*/  MUFU.RCP R17, R17 ;  /* 0x0000001100117308 */ /* 0x002e580000001000 */
[----:B------:R-:W-:Y:S02]  /*2070*/  @!P1 IMAD.IADD R12, R12, 0x1, -R25 ;  /* 0x000000010c0c9824 */ /* 0x000fe400078e0a19 */
[----:B-1----:R-:W-:Y:S01]  /*2080*/  VIADD R4, R17, 0xffffffe ;  /* 0x0ffffffe11047836 */ /* 0x002fe20000000000 */
[----:B------:R-:W-:-:S03]  /*2090*/  IADD3 R17, RZ, -R23, RZ ;  /* 0x80000017ff117210 */ /* 0x000fc60007ffe0ff */
[----:B------:R1:W4:Y:S02]  /*20a0*/  F2I.FTZ.U32.TRUNC.NTZ R5, R4 ;  /* 0x0000000400057305 */ /* 0x000324000021f000 */
[----:B-1----:R-:W-:Y:S02]  /*20b0*/  IMAD.MOV.U32 R4, RZ, RZ, RZ ;  /* 0x000000ffff047224 */ /* 0x002fe400078e00ff */
[----:B----4-:R-:W-:-:S04]  /*20c0*/  IMAD.MOV R19, RZ, RZ, -R5 ;  /* 0x000000ffff137224 */ /* 0x010fc800078e0a05 */
[----:B------:R-:W-:-:S04]  /*20d0*/  IMAD R19, R19, R18, RZ ;  /* 0x0000001213137224 */ /* 0x000fc800078e02ff */
[----:B------:R-:W-:-:S04]  /*20e0*/  IMAD.HI.U32 R22, R5, R19, R4 ;  /* 0x0000001305167227 */ /* 0x000fc800078e0004 */
[----:B------:R-:W-:-:S04]  /*20f0*/  IMAD.MOV.U32 R5, RZ, RZ, R21 ;  /* 0x000000ffff057224 */ /* 0x000fc800078e0015 */
[----:B------:R-:W-:-:S04]  /*2100*/  IMAD.HI.U32 R4, R22, R5, RZ ;  /* 0x0000000516047227 */ /* 0x000fc800078e00ff */
[----:B------:R-:W-:-:S05]  /*2110*/  IMAD R5, R4, R17, R5 ;  /* 0x0000001104057224 */ /* 0x000fca00078e0205 */
[----:B------:R-:W-:-:S13]  /*2120*/  ISETP.GT.U32.AND P1, PT, R18, R5, PT ;  /* 0x000000051200720c */ /* 0x000fda0003f24070 */
[----:B------:R-:W-:Y:S01]  /*2130*/  @!P1 IMAD.IADD R5, R5, 0x1, -R18 ;  /* 0x0000000105059824 */ /* 0x000fe200078e0a12 */
[----:B------:R-:W-:-:S13]  /*2140*/  ISETP.GT.U32.AND P1, PT, R25, R12, PT ;  /* 0x0000000c1900720c */ /* 0x000fda0003f24070 */
[----:B------:R-:W-:Y:S01]  /*2150*/  @!P1 IMAD.IADD R12, R12, 0x1, -R25 ;  /* 0x000000010c0c9824 */ /* 0x000fe200078e0a19 */
[----:B------:R-:W-:-:S03]  /*2160*/  ISETP.GT.U32.AND P1, PT, R18, R5, PT ;  /* 0x000000051200720c */ /* 0x000fc60003f24070 */
[----:B------:R-:W-:-:S10]  /*2170*/  IMAD.MOV.U32 R4, RZ, RZ, R12 ;  /* 0x000000ffff047224 */ /* 0x000fd400078e000c */
[----:B------:R-:W-:Y:S01]  /*2180*/  @!P1 IMAD.IADD R5, R5, 0x1, -R18 ;  /* 0x0000000105059824 */ /* 0x000fe200078e0a12 */
[----:B------:R-:W-:-:S13]  /*2190*/  ISETP.GE.AND P1, PT, R15, RZ, PT ;  /* 0x000000ff0f00720c */ /* 0x000fda0003f26270 */
[----:B------:R-:W-:Y:S01]  /*21a0*/  @!P1 IMAD.MOV R4, RZ, RZ, -R4 ;  /* 0x000000ffff049224 */ /* 0x000fe200078e0a04 */
[----:B------:R-:W-:-:S13]  /*21b0*/  ISETP.GE.AND P1, PT, R14, RZ, PT ;  /* 0x000000ff0e00720c */ /* 0x000fda0003f26270 */
[----:B------:R-:W-:Y:S01]  /*21c0*/  @!P1 IMAD.MOV R5, RZ, RZ, -R5 ;  /* 0x000000ffff059224 */ /* 0x000fe200078e0a05 */
[----:B------:R-:W-:-:S13]  /*21d0*/  ISETP.NE.AND P1, PT, RZ, UR7, PT ;  /* 0x00000007ff007c0c */ /* 0x000fda000bf25270 */
[----:B------:R-:W-:Y:S02]  /*21e0*/  @!P1 LOP3.LUT R4, RZ, UR7, RZ, 0x33, !PT ;  /* 0x00000007ff049c12 */ /* 0x000fe4000f8e33ff */
[----:B------:R-:W-:-:S03]  /*21f0*/  ISETP.NE.AND P1, PT, RZ, UR8, PT ;  /* 0x00000008ff007c0c */ /* 0x000fc6000bf25270 */
[----:B------:R-:W-:-:S10]  /*2200*/  IMAD.IADD R4, R15, 0x1, -R4 ;  /* 0x000000010f047824 */ /* 0x000fd400078e0a04 */
[----:B------:R-:W-:Y:S02]  /*2210*/  @!P1 LOP3.LUT R5, RZ, UR8, RZ, 0x33, !PT ;  /* 0x00000008ff059c12 */ /* 0x000fe4000f8e33ff */
[----:B------:R-:W-:-:S03]  /*2220*/  PLOP3.LUT P1, PT, PT, PT, UP3, 0x80, 0x0 ;  /* 0x000000000000781c */ /* 0x000fc60003f2f038 */
[----:B------:R-:W-:-:S04]  /*2230*/  IMAD.IADD R5, R14, 0x1, -R5 ;  /* 0x000000010e057824 */ /* 0x000fc800078e0a05 */
[CC--:B------:R-:W-:Y:S01]  /*2240*/  IMAD R27, R4.reuse, R5.reuse, RZ ;  /* 0x00000005041b7224 */ /* 0x0c0fe200078e02ff */
[----:B------:R-:W-:-:S04]  /*2250*/  SEL R15, R4, R5, !P1 ;  /* 0x00000005040f7207 */ /* 0x000fc80004800000 */
[--C-:B------:R-:W-:Y:S01]  /*2260*/  SHF.R.S32.HI R5, RZ, 0x1f, R15.reuse ;  /* 0x0000001fff057819 */ /* 0x100fe2000001140f */
[----:B------:R-:W-:Y:S01]  /*2270*/  IMAD.MOV.U32 R4, RZ, RZ, R15 ;  /* 0x000000ffff047224 */ /* 0x000fe200078e000f */
[----:B------:R-:W-:-:S07]  /*2280*/  SHF.R.S32.HI R29, RZ, 0x1f, R27 ;  /* 0x0000001fff1d7819 */ /* 0x000fce000001141b */
.L_x_13:
[----:B------:R-:W-:Y:S05]  /*2290*/  BSYNC B0 ;  /* 0x0000000000007941 */ /* 0x000fea0003800000 */
.L_x_12:
[----:B-1----:R-:W1:Y:S04]  /*22a0*/  SHFL.UP PT, R14, R27, 0x1, RZ ;  /* 0x042000001b0e7989 */ /* 0x002e6800000e00ff */
[----:B------:R-:W4:Y:S01]  /*22b0*/  SHFL.UP PT, R12, R29, 0x1, RZ ;  /* 0x042000001d0c7989 */ /* 0x000f2200000e00ff */
[----:B-1----:R-:W-:Y:S02]  /*22c0*/  SEL R14, R14, RZ, P2 ;  /* 0x000000ff0e0e7207 */ /* 0x002fe40001000000 */
[----:B----4-:R-:W-:Y:S02]  /*22d0*/  SEL R12, R12, RZ, P2 ;  /* 0x000000ff0c0c7207 */ /* 0x010fe40001000000 */
[----:B------:R-:W-:-:S04]  /*22e0*/  IADD3 R17, P1, R14, R27, RZ ;  /* 0x0000001b0e117210 */ /* 0x000fc80007f3e0ff */
[----:B------:R-:W-:Y:S01]  /*22f0*/  IADD3.X R25, R12, R29, RZ, P1, !PT ;  /* 0x0000001d0c197210 */ /* 0x000fe20000ffe4ff */
[----:B------:R-:W1:Y:S04]  /*2300*/  SHFL.UP PT, R14, R17, 0x2, RZ ;  /* 0x04400000110e7989 */ /* 0x000e6800000e00ff */
[----:B------:R-:W4:Y:S01]  /*2310*/  SHFL.UP PT, R12, R25, 0x2, RZ ;  /* 0x04400000190c7989 */ /* 0x000f2200000e00ff */
[----:B-1----:R-:W-:Y:S02]  /*2320*/  SEL R14, R14, RZ, P3 ;  /* 0x000000ff0e0e7207 */ /* 0x002fe40001800000 */
[----:B----4-:R-:W-:Y:S02]  /*2330*/  SEL R12, R12, RZ, P3 ;  /* 0x000000ff0c0c7207 */ /* 0x010fe40001800000 */
[----:B------:R-:W-:-:S05]  /*2340*/  IADD3 R19, P1, R14, R17, RZ ;  /* 0x000000110e137210 */ /* 0x000fca0007f3e0ff */
[----:B------:R-:W-:Y:S01]  /*2350*/  IMAD.X R23, R12, 0x1, R25, P1 ;  /* 0x000000010c177824 */ /* 0x000fe200008e0619 */
        /* <DEDUP_REMOVED lines=18> */
[----:B---3--:R-:W-:-:S05]  /*2480*/  IADD3 R18, P1, R14, R7, RZ ;  /* 0x000000070e127210 */ /* 0x008fca0007f3e0ff */
[----:B--2---:R-:W-:Y:S01]  /*2490*/  IMAD.X R19, R15, 0x1, R6, P1 ;  /* 0x000000010f137824 */ /* 0x004fe200008e0606 */
[----:B------:R-:W-:-:S04]  /*24a0*/  ISETP.GT.U32.AND P1, PT, R18, UR10, PT ;  /* 0x0000000a12007c0c */ /* 0x000fc8000bf24070 */
[----:B------:R-:W-:-:S13]  /*24b0*/  ISETP.GT.U32.AND.EX P1, PT, R19, UR9, PT, P1 ;  /* 0x0000000913007c0c */ /* 0x000fda000bf24110 */
[----:B------:R-:W-:-:S04]  /*24c0*/  VOTE.ANY R12, PT, P1 ;  /* 0x00000000000c7806 */ /* 0x000fc800008e0100 */
[----:B------:R-:W-:-:S13]  /*24d0*/  ISETP.NE.AND P1, PT, R12, RZ, PT ;  /* 0x000000ff0c00720c */ /* 0x000fda0003f25270 */
[----:B------:R-:W-:Y:S05]  /*24e0*/  @!P1 BRA `(.L_x_16) ;  /* 0xfffffff400b89947 */ /* 0x000fea000383ffff */
[----:B------:R-:W-:Y:S02]  /*24f0*/  IMAD.MOV.U32 R18, RZ, RZ, R14 ;  /* 0x000000ffff127224 */ /* 0x000fe400078e000e */
[----:B------:R-:W-:-:S07]  /*2500*/  IMAD.MOV.U32 R19, RZ, RZ, R15 ;  /* 0x000000ffff137224 */ /* 0x000fce00078e000f */
.L_x_11:
[----:B------:R-:W1:Y:S08]  /*2510*/  BREV R12, R12 ;  /* 0x0000000c000c7301 */ /* 0x000e700000000000 */
[----:B-1----:R-:W1:Y:S02]  /*2520*/  FLO.U32.SH R17, R12 ;  /* 0x0000000c00117300 */ /* 0x002e6400000e0400 */
[----:B-1----:R-:W1:Y:S02]  /*2530*/  SHFL.IDX PT, R0, R0, R17, 0x1f ;  /* 0x00001f1100007589 */ /* 0x002e6400000e0000 */
[----:B-1----:R-:W-:-:S13]  /*2540*/  R2UR UR6, R0 ;  /* 0x00000000000672ca */ /* 0x002fda00000e0000 */
[----:B------:R-:W-:-:S05]  /*2550*/  VIADD R2, R34, UR6 ;  /* 0x0000000622027c36 */ /* 0x000fca0008000000 */
[----:B------:R-:W-:-:S13]  /*2560*/  ISETP.GE.AND P1, PT, R2, R3, PT ;  /* 0x000000030200720c */ /* 0x000fda0003f26270 */
[----:B------:R-:W1:Y:S02]  /*2570*/  @!P1 LDC.64 R14, c[0x0][0x918] ;  /* 0x00024600ff0e9b82 */ /* 0x000e640000000a00 */
[----:B-1----:R-:W-:-:S05]  /*2580*/  @!P1 IMAD.WIDE R14, R2, 0xc, R14 ;  /* 0x0000000c020e9825 */ /* 0x002fca00078e020e */
[----:B-----5:R1:W5:Y:S04]  /*2590*/  @!P1 LDG.E R8, desc[UR58][R14.64] ;  /* 0x0000003a0e089981 */ /* 0x020368000c1e1900 */
[----:B------:R1:W5:Y:S01]  /*25a0*/  @!P1 LDG.E R9, desc[UR58][R14.64+0x4] ;  /* 0x0000043a0e099981 */ /* 0x000362000c1e1900 */
[----:B------:R-:W-:-:S03]  /*25b0*/  IADD3 R2, P1, P2, R18, R7, -R27 ;  /* 0x0000000712027210 */ /* 0x000fc60007a3e81b */
[----:B------:R-:W-:Y:S01]  /*25c0*/  SHFL.IDX PT, R7, R29, R17, 0x1f ;  /* 0x00001f111d077589 */ /* 0x000fe200000e0000 */
[----:B------:R-:W-:-:S03]  /*25d0*/  IADD3.X R18, R19, R6, ~R29, P1, P2 ;  /* 0x0000000613127210 */ /* 0x000fc60000fe4c1d */
[----:B------:R-:W2:Y:S04]  /*25e0*/  SHFL.IDX PT, R2, R2, R17, 0x1f ;  /* 0x00001f1102027589 */ /* 0x000ea800000e0000 */
[----:B------:R-:W3:Y:S04]  /*25f0*/  SHFL.IDX PT, R18, R18, R17, 0x1f ;  /* 0x00001f1112127589 */ /* 0x000ee800000e0000 */
[----:B------:R1:W4:Y:S04]  /*2600*/  SHFL.IDX PT, R6, R27, R17, 0x1f ;  /* 0x00001f111b067589 */ /* 0x00032800000e0000 */
[----:B------:R1:W1:Y:S04]  /*2610*/  SHFL.IDX PT, R5, R5, R17, 0x1f ;  /* 0x00001f1105057589 */ /* 0x00026800000e0000 */
[----:B------:R1:W1:Y:S01]  /*2620*/  SHFL.IDX PT, R4, R4, R17, 0x1f ;  /* 0x00001f1104047589 */ /* 0x00026200000e0000 */
[----:B--2---:R-:W-:-:S02]  /*2630*/  R2UR UR5, R2 ;  /* 0x00000000020572ca */ /* 0x004fc400000e0000 */
[----:B---3--:R-:W-:-:S15]  /*2640*/  R2UR UR4, R18 ;  /* 0x00000000120472ca */ /* 0x008fde00000e0000 */
.L_x_6:
[----:B------:R-:W-:Y:S01]  /*2650*/  ISETP.LE.AND P1, PT, R3, UR6, PT ;  /* 0x0000000603007c0c */ /* 0x000fe2000bf23270 */
[----:B-1----:R-:W-:Y:S01]  /*2660*/  IMAD.MOV.U32 R17, RZ, RZ, -0x1 ;  /* 0xffffffffff117424 */ /* 0x002fe200078e00ff */
[----:B------:R-:W-:-:S11]  /*2670*/  MOV R18, 0xffffffff ;  /* 0xffffffff00127802 */ /* 0x000fd60000000f00 */
[----:B------:R-:W-:Y:S05]  /*2680*/  @P1 BRA `(.L_x_5) ;  /* 0x0000000400041947 */ /* 0x000fea0003800000 */
[----:B------:R-:W-:Y:S01]  /*2690*/  UIADD3 UR15, UP2, -UR5, UR10, URZ ;  /* 0x0000000a050f7290 */ /* 0x000fe2000ff5e13f */
[----:B------:R-:W1:Y:S01]  /*26a0*/  S2UR UR18, SR_CTAID.Y ;  /* 0x00000000001279c3 */ /* 0x000e620000002600 */
[----:B------:R-:W-:Y:S01]  /*26b0*/  ULDC UR17, c[0x0][0x8c0] ;  /* 0x0002300000117ab9 */ /* 0x000fe20000000800 */
[----:B------:R-:W-:Y:S01]  /*26c0*/  ULDC UR20, c[0x0][0x8b0] ;  /* 0x00022c0000147ab9 */ /* 0x000fe20000000800 */
[----:B------:R-:W-:Y:S01]  /*26d0*/  UIADD3.X UR11, ~UR4, UR9, URZ, UP2, !UPT ;  /* 0x00000009040b7290 */ /* 0x000fe200097fe53f */
[--C-:B------:R-:W-:Y:S01]  /*26e0*/  SHF.R.U32.HI R23, RZ, UR20, R5.reuse ;  /* 0x00000014ff177c19 */ /* 0x100fe20008011605 */
[----:B------:R-:W-:Y:S01]  /*26f0*/  ULDC UR19, c[0x0][0x904] ;  /* 0x0002410000137ab9 */ /* 0x000fe20000000800 */
[----:B------:R-:W-:Y:S01]  /*2700*/  ULDC UR13, c[0x0][0x8a8] ;  /* 0x00022a00000d7ab9 */ /* 0x000fe20000000800 */
[----:B------:R-:W-:Y:S01]  /*2710*/  USHF.R.U32.HI UR16, URZ, UR17, UR11 ;  /* 0x000000113f107299 */ /* 0x000fe2000801160b */
[----:B------:R-:W-:Y:S01]  /*2720*/  SHF.R.U64 R16, R4, UR20, R5 ;  /* 0x0000001404107c19 */ /* 0x000fe20008001205 */
[----:B------:R-:W-:-:S02]  /*2730*/  USHF.R.U64 UR15, UR15, UR17, UR11 ;  /* 0x000000110f0f7299 */ /* 0x000fc4000800120b */
[----:B------:R-:W-:Y:S02]  /*2740*/  USHF.R.U32.HI UR14, URZ, UR20, UR16 ;  /* 0x000000143f0e7299 */ /* 0x000fe40008011610 */
[----:B------:R-:W-:Y:S02]  /*2750*/  UIADD3 UR13, UR13, -0x1, URZ ;  /* 0xffffffff0d0d7890 */ /* 0x000fe4000fffe03f */
[----:B------:R-:W-:Y:S02]  /*2760*/  USHF.R.U32.HI UR21, URZ, UR19, UR14 ;  /* 0x000000133f157299 */ /* 0x000fe4000801160e */
[----:B------:R-:W-:Y:S02]  /*2770*/  USHF.R.U64 UR16, UR15, UR20, UR16 ;  /* 0x000000140f107299 */ /* 0x000fe40008001210 */
[----:B------:R-:W-:Y:S02]  /*2780*/  ULOP3.LUT UR15, UR15, UR13, URZ, 0xc0, !UPT ;  /* 0x0000000d0f0f7292 */ /* 0x000fe4000f8ec03f */
[----:B------:R-:W-:Y:S01]  /*2790*/  LOP3.LUT R0, R23, UR21, RZ, 0xfc, !PT ;  /* 0x0000001517007c12 */ /* 0x000fe2000f8efcff */
[----:B------:R-:W-:-:S02]  /*27a0*/  USHF.R.U64 UR14, UR16, UR19, UR14 ;  /* 0x00000013100e7299 */ /* 0x000fc4000800120e */
[----:B-1----:R-:W-:Y:S01]  /*27b0*/  USEL UR11, UR40, UR18, !UP3 ;  /* 0x00000012280b7287 */ /* 0x002fe2000d800000 */
[----:B------:R-:W-:-:S13]  /*27c0*/  ISETP.NE.U32.AND P1, PT, R0, RZ, PT ;  /* 0x000000ff0000720c */ /* 0x000fda0003f25070 */
[----:B------:R-:W-:Y:S05]  /*27d0*/  @!P1 BRA `(.L_x_17) ;  /* 0x0000000000149947 */ /* 0x000fea0003800000 */
[----:B------:R-:W-:-:S07]  /*27e0*/  MOV R12, 0x2800 ;  /* 0x00002800000c7802 */ /* 0x000fce0000000f00 */
[----:B----45:R-:W-:Y:S05]  /*27f0*/  CALL.REL.NOINC `($__internal_0_$__cuda_sm20_div_u64) ;  /* 0x000000c800547944 */ /* 0x030fea0003c00000 */
[----:B------:R-:W-:-:S04]  /*2800*/  IMAD.MOV R12, RZ, RZ, -R0 ;  /* 0x000000ffff0c7224 */ /* 0x000fc800078e0a00 */
[----:B------:R-:W-:Y:S01]  /*2810*/  IMAD R12, R16, R12, UR14 ;  /* 0x0000000e100c7e24 */ /* 0x000fe2000f8e020c */
[----:B------:R-:W-:Y:S06]  /*2820*/  BRA `(.L_x_18) ;  /* 0x0000000000507947 */ /* 0x000fec0003800000 */
.L_x_17:
[----:B------:R-:W1:Y:S01]  /*2830*/  I2F.U32.RP R0, R16 ;  /* 0x0000001000007306 */ /* 0x000e620000209000 */
[----:B------:R-:W-:-:S07]  /*2840*/  ISETP.NE.U32.AND P3, PT, R16, RZ, PT ;  /* 0x000000ff1000720c */ /* 0x000fce0003f65070 */
[----:B-1----:R-:W1:Y:S02]  /*2850*/  MUFU.RCP R0, R0 ;  /* 0x0000000000007308 */ /* 0x002e640000001000 */
[----:B-1----:R-:W-:-:S06]  /*2860*/  VIADD R2, R0, 0xffffffe ;  /* 0x0ffffffe00027836 */ /* 0x002fcc0000000000 */
[----:B------:R1:W2:Y:S02]  /*2870*/  F2I.FTZ.U32.TRUNC.NTZ R3, R2 ;  /* 0x0000000200037305 */ /* 0x0002a4000021f000 */
[----:B-1----:R-:W-:Y:S02]  /*2880*/  IMAD.MOV.U32 R2, RZ, RZ, RZ ;  /* 0x000000ffff027224 */ /* 0x002fe400078e00ff */
[----:B--2---:R-:W-:-:S04]  /*2890*/  IMAD.MOV R15, RZ, RZ, -R3 ;  /* 0x000000ffff0f7224 */ /* 0x004fc800078e0a03 */
[----:B------:R-:W-:-:S04]  /*28a0*/  IMAD R15, R15, R16, RZ ;  /* 0x000000100f0f7224 */ /* 0x000fc800078e02ff */
[----:B------:R-:W-:-:S06]  /*28b0*/  IMAD.HI.U32 R3, R3, R15, R2 ;  /* 0x0000000f03037227 */ /* 0x000fcc00078e0002 */
[----:B------:R-:W-:-:S04]  /*28c0*/  IMAD.HI.U32 R0, R3, UR14, RZ ;  /* 0x0000000e03007c27 */ /* 0x000fc8000f8e00ff */
[----:B------:R-:W-:-:S04]  /*28d0*/  IMAD.MOV R3, RZ, RZ, -R0 ;  /* 0x000000ffff037224 */ /* 0x000fc800078e0a00 */
[----:B------:R-:W-:-:S05]  /*28e0*/  IMAD R3, R16, R3, UR14 ;  /* 0x0000000e10037e24 */ /* 0x000fca000f8e0203 */
[----:B------:R-:W-:-:S13]  /*28f0*/  ISETP.GE.U32.AND P1, PT, R3, R16, PT ;  /* 0x000000100300720c */ /* 0x000fda0003f26070 */
[----:B------:R-:W-:Y:S02]  /*2900*/  @P1 IMAD.IADD R3, R3, 0x1, -R16 ;  /* 0x0000000103031824 */ /* 0x000fe400078e0a10 */
[----:B------:R-:W-:-:S03]  /*2910*/  @P1 VIADD R0, R0, 0x1 ;  /* 0x0000000100001836 */ /* 0x000fc60000000000 */
[----:B------:R-:W-:-:S13]  /*2920*/  ISETP.GE.U32.AND P2, PT, R3, R16, PT ;  /* 0x000000100300720c */ /* 0x000fda0003f46070 */
[----:B------:R-:W-:Y:S01]  /*2930*/  @P2 VIADD R0, R0, 0x1 ;  /* 0x0000000100002836 */ /* 0x000fe20000000000 */
[----:B------:R-:W-:-:S05]  /*2940*/  @!P3 LOP3.LUT R0, RZ, R16, RZ, 0x33, !PT ;  /* 0x00000010ff00b212 */ /* 0x000fca00078e33ff */
[----:B------:R-:W-:-:S04]  /*2950*/  IMAD.MOV R12, RZ, RZ, -R0 ;  /* 0x000000ffff0c7224 */ /* 0x000fc800078e0a00 */
[----:B------:R-:W-:-:S07]  /*2960*/  IMAD R12, R16, R12, UR14 ;  /* 0x0000000e100c7e24 */ /* 0x000fce000f8e020c */
.L_x_18:
[----:B------:R-:W1:Y:S01]  /*2970*/  LDC R15, c[0x0][0x8a8] ;  /* 0x00022a00ff0f7b82 */ /* 0x000e620000000800 */
[----:B------:R-:W-:Y:S01]  /*2980*/  ULDC UR14, c[0x0][0x904] ;  /* 0x00024100000e7ab9 */ /* 0x000fe20000000800 */
[----:B------:R-:W-:Y:S01]  /*2990*/  UMOV UR13, 0xffffffff ;  /* 0xffffffff000d7882 */ /* 0x000fe20000000000 */
[----:B------:R-:W-:Y:S01]  /*29a0*/  PLOP3.LUT P1, PT, PT, PT, UP3, 0x80, 0x0 ;  /* 0x000000000000781c */ /* 0x000fe20003f2f038 */
[----:B------:R-:W-:-:S04]  /*29b0*/  USHF.L.U32 UR13, UR13, UR14, URZ ;  /* 0x0000000e0d0d7299 */ /* 0x000fc8000800063f */
[----:B------:R-:W2:Y:S02]  /*29c0*/  LDC R17, c[0x0][0x8b8] ;  /* 0x00022e00ff117b82 */ /* 0x000ea40000000800 */
[----:B------:R-:W-:Y:S01]  /*29d0*/  LOP3.LUT R2, RZ, UR13, RZ, 0x33, !PT ;  /* 0x0000000dff027c12 */ /* 0x000fe2000f8e33ff */
[----:B------:R-:W-:Y:S02]  /*29e0*/  UMOV UR13, 0x1 ;  /* 0x00000001000d7882 */ /* 0x000fe40000000000 */
[----:B------:R-:W-:Y:S01]  /*29f0*/  USHF.L.U32 UR13, UR13, UR14, URZ ;  /* 0x0000000e0d0d7299 */ /* 0x000fe2000800063f */
[----:B------:R-:W-:Y:S02]  /*2a00*/  LOP3.LUT R3, R2, UR16, RZ, 0xc0, !PT ;  /* 0x0000001002037c12 */ /* 0x000fe4000f8ec0ff */
[----:B------:R-:W-:Y:S01]  /*2a10*/  @P1 MOV R18, UR6 ;  /* 0x0000000600121c02 */ /* 0x000fe20008000f00 */
[----:B------:R-:W-:Y:S02]  /*2a20*/  @!P1 IMAD.U32 R18, RZ, RZ, UR6 ;  /* 0x00000006ff129e24 */ /* 0x000fe4000f8e00ff */
[----:B------:R-:W-:-:S02]  /*2a30*/  IMAD R0, R0, UR13, R3 ;  /* 0x0000000d00007c24 */ /* 0x000fc4000f8e0203 */
[----:B-1----:R-:W-:-:S04]  /*2a40*/  IMAD R12, R12, R15, UR15 ;  /* 0x0000000f0c0c7e24 */ /* 0x002fc8000f8e020f */
[----:B------:R-:W-:Y:S02]  /*2a50*/  @P1 IMAD.MOV.U32 R16, RZ, RZ, R12 ;  /* 0x000000ffff101224 */ /* 0x000fe400078e000c */
[----:B--2---:R-:W-:Y:S01]  /*2a60*/  IMAD R17, R0, R17, UR11 ;  /* 0x0000000b00117e24 */ /* 0x004fe2000f8e0211 */
[----:B------:R-:W-:-:S03]  /*2a70*/  UMOV UR11, 0x1 ;  /* 0x00000001000b7882 */ /* 0x000fc60000000000 */
[----:B------:R-:W-:Y:S02]  /*2a80*/  @!P1 IMAD.MOV.U32 R16, RZ, RZ, R17 ;  /* 0x000000ffff109224 */ /* 0x000fe400078e0011 */
[----:B------:R-:W-:-:S07]  /*2a90*/  @!P1 IMAD.MOV.U32 R17, RZ, RZ, R12 ;  /* 0x000000ffff119224 */ /* 0x000fce00078e000c */
.L_x_5:
[----:B------:R-:W-:-:S13]  /*2aa0*/  ISETP.NE.AND P1, PT, RZ, UR11, PT ;  /* 0x0000000bff007c0c */ /* 0x000fda000bf25270 */
[----:B------:R-:W-:Y:S05]  /*2ab0*/  @!P1 EXIT ;  /* 0x000000000000994d */ /* 0x000fea0003800000 */
[----:B------:R-:W1:Y:S02]  /*2ac0*/  LDC.64 R14, c[0x0][0x290] ;  /* 0x0000a400ff0e7b82 */ /* 0x000e640000000a00 */
[----:B-1----:R-:W-:-:S05]  /*2ad0*/  IMAD.WIDE R14, R18, 0xc, R14 ;  /* 0x0000000c120e7825 */ /* 0x002fca00078e020e */
[----:B------:R1:W5:Y:S04]  /*2ae0*/  LDG.E R2, desc[UR58][R14.64] ;  /* 0x0000003a0e027981 */ /* 0x000368000c1e1900 */
[----:B------:R1:W5:Y:S04]  /*2af0*/  LDG.E R0, desc[UR58][R14.64+0x4] ;  /* 0x0000043a0e007981 */ /* 0x000368000c1e1900 */
[----:B------:R1:W5:Y:S01]  /*2b00*/  LDG.E R19, desc[UR58][R14.64+0x8] ;  /* 0x0000083a0e137981 */ /* 0x000362000c1e1900 */
[----:B------:R-:W-:Y:S01]  /*2b10*/  PLOP3.LUT P1, PT, PT, PT, UP1, 0x80, 0x0 ;  /* 0x000000000000781c */ /* 0x000fe20003f2f018 */
[----:B------:R-:W2:Y:S01]  /*2b20*/  S2UR UR42, SR_CgaCtaId ;  /* 0x00000000002a79c3 */ /* 0x000ea20000008800 */
[----:B------:R-:W-:-:S11]  /*2b30*/  SHF.R.S32.HI R3, RZ, 0x1f, R18 ;  /* 0x0000001fff037819 */ /* 0x000fd60000011412 */
[----:B-1----:R-:W-:Y:S05]  /*2b40*/  @!P1 BRA `(.L_x_19) ;  /* 0x0000005800309947 */ /* 0x002fea0003800000 */
[----:B------:R-:W-:-:S06]  /*2b50*/  UISETP.GT.U32.AND UP0, UPT, UR33, 0x1, UPT ;  /* 0x000000012100788c */ /* 0x000fcc000bf04070 */
[----:B------:R-:W-:-:S13]  /*2b60*/  PLOP3.LUT P0, PT, PT, PT, UP0, 0x80, 0x0 ;  /* 0x000000000000781c */ /* 0x000fda0003f0f008 */
[----:B--2---:R-:W-:Y:S05]  /*2b70*/  @P0 EXIT ;  /* 0x000000000000094d */ /* 0x004fea0003800000 */
.L_x_20:
[----:B------:R-:W-:-:S08]  /*2b80*/  NOP ;  /* 0x0000000000007918 */ /* 0x000fd00000000000 */
[----:B------:R-:W1:Y:S02]  /*2b90*/  USETMAXREG.TRY_ALLOC.CTAPOOL UP0, 0xe8 ;  /* 0x000000e8000079c8 */ /* 0x000e640008000600 */
[----:B-1----:R-:W-:-:S13]  /*2ba0*/  PLOP3.LUT P0, PT, PT, PT, UP0, 0x80, 0x0 ;  /* 0x000000000000781c */ /* 0x002fda0003f0f008 */
[----:B------:R-:W-:Y:S05]  /*2bb0*/  @!P0 BRA `(.L_x_20) ;  /* 0xfffffffc00f08947 */ /* 0x000fea000383ffff */
[----:B------:R-:W1:Y:S01]  /*2bc0*/  SHFL.IDX PT, R13, R13, RZ, 0x1f ;  /* 0x00001fff0d0d7589 */ /* 0x000e6200000e0000 */
[----:B------:R-:W2:Y:S01]  /*2bd0*/  S2UR UR4, SR_CTAID.Y ;  /* 0x00000000000479c3 */ /* 0x000ea20000002600 */
[----:B------:R-:W-:Y:S01]  /*2be0*/  UMOV UR60, URZ ;  /* 0x0000003f003c7c82 */ /* 0x000fe20008000000 */
[----:B------:R-:W-:Y:S01]  /*2bf0*/  UMOV UR61, URZ ;  /* 0x0000003f003d7c82 */ /* 0x000fe20008000000 */
[----:B-1----:R-:W-:Y:S01]  /*2c00*/  LOP3.LUT P0, RZ, R13, 0x3, RZ, 0xc0, !PT ;  /* 0x000000030dff7812 */ /* 0x002fe2000780c0ff */
[----:B--2---:R-:W-:-:S12]  /*2c10*/  UIMAD UR4, UR4, UR41, UR40 ;  /* 0x00000029040472a4 */ /* 0x004fd8000f8e0228 */
[----:B------:R-:W-:Y:S05]  /*2c20*/  @P0 BRA `(.L_x_21) ;  /* 0x0000000000a40947 */ /* 0x000fea0003800000 */
[----:B------:R-:W-:Y:S01]  /*2c30*/  ELECT P0, URZ, PT ;  /* 0x00000000003f782f */ /* 0x000fe20003800000 */
[----:B------:R-:W-:-:S12]  /*2c40*/  BSSY B0, `(.L_x_22) ;  /* 0x0000020000007945 */ /* 0x000fd80003800000 */
[----:B------:R-:W-:Y:S05]  /*2c50*/  @!P0 BRA `(.L_x_23) ;  /* 0x0000000000788947 */ /* 0x000fea0003800000 */
[----:B------:R-:W1:Y:S01]  /*2c60*/  S2UR UR6, SR_CgaCtaId ;  /* 0x00000000000679c3 */ /* 0x000e620000008800 */
[----:B------:R-:W-:Y:S01]  /*2c70*/  UISETP.NE.AND UP0, UPT, UR12, 0x1, UPT ;  /* 0x000000010c00788c */ /* 0x000fe2000bf05270 */
[----:B------:R-:W-:-:S06]  /*2c80*/  UMOV UR5, 0x400 ;  /* 0x0000040000057882 */ /* 0x000fcc0000000000 */
[----:B------:R-:W2:Y:S08]  /*2c90*/  LDC.64 R4, c[0x0][0x700] ;  /* 0x0001c000ff047b82 */ /* 0x000eb00000000a00 */
[----:B----4-:R-:W2:Y:S08]  /*2ca0*/  LDC.64 R6, c[0x0][0x708] ;  /* 0x0001c200ff067b82 */ /* 0x010eb00000000a00 */
[----:B-----5:R-:W3:Y:S01]  /*2cb0*/  LDC.64 R8, c[0x0][0x710] ;  /* 0x0001c400ff087b82 */ /* 0x020ee20000000a00 */
[----:B-1----:R-:W-:-:S04]  /*2cc0*/  ULEA UR5, UR6, UR5, 0x18 ;  /* 0x0000000506057291 */ /* 0x002fc8000f8ec03f */
[----:B------:R-:W-:Y:S02]  /*2cd0*/  UIADD3 UR6, UR5, 0x80, URZ ;  /* 0x0000008005067890 */ /* 0x000fe4000fffe03f */
[----:B------:R-:W-:Y:S01]  /*2ce0*/  @!UP0 UIADD3 UR6, UR5, URZ, URZ ;  /* 0x0000003f05068290 */ /* 0x000fe2000fffe03f */
[----:B------:R-:W3:Y:S08]  /*2cf0*/  LDC.64 R10, c[0x0][0x718] ;  /* 0x0001c600ff0a7b82 */ /* 0x000ef00000000a00 */
[----:B------:R-:W1:Y:S01]  /*2d00*/  LDC.64 R12, c[0x0][0x720] ;  /* 0x0001c800ff0c7b82 */ /* 0x000e620000000a00 */
[----:B--2---:R2:W-:Y:S07]  /*2d10*/  STS.128 [UR6+0x38780], R4 ;  /* 0x03878004ff007988 */ /* 0x0045ee0008000c06 */
[----:B------:R-:W1:Y:S08]  /*2d20*/  LDC.64 R14, c[0x0][0x728] ;  /* 0x0001ca00ff0e7b82 */ /* 0x000e700000000a00 */
[----:B------:R-:W4:Y:S01]  /*2d30*/  LDC.64 R20, c[0x0][0x730] ;  /* 0x0001cc00ff147b82 */ /* 0x000f220000000a00 */
[----:B---3--:R2:W-:Y:S07]  /*2d40*/  STS.128 [UR6+0x38790], R8 ;  /* 0x03879008ff007988 */ /* 0x0085ee0008000c06 */
[----:B------:R-:W4:Y:S08]  /*2d50*/  LDC.64 R22, c[0x0][0x738] ;  /* 0x0001ce00ff167b82 */ /* 0x000f300000000a00 */
[----:B------:R-:W3:Y:S01]  /*2d60*/  LDC.64 R24, c[0x0][0x740] ;  /* 0x0001d000ff187b82 */ /* 0x000ee20000000a00 */
[----:B-1----:R2:W-:Y:S07]  /*2d70*/  STS.128 [UR6+0x387a0], R12 ;  /* 0x0387a00cff007988 */ /* 0x0025ee0008000c06 */
[----:B------:R-:W3:Y:S08]  /*2d80*/  LDC.64 R26, c[0x0][0x748] ;  /* 0x0001d200ff1a7b82 */ /* 0x000ef00000000a00 */
[----:B------:R-:W1:Y:S01]  /*2d90*/  LDC.64 R28, c[0x0][0x750] ;  /* 0x0001d400ff1c7b82 */ /* 0x000e620000000a00 */
[----:B----4-:R2:W-:Y:S07]  /*2da0*/  STS.128 [UR6+0x387b0], R20 ;  /* 0x0387b014ff007988 */ /* 0x0105ee0008000c06 */
[----:B------:R-:W1:Y:S08]  /*2db0*/  LDC.64 R30, c[0x0][0x758] ;  /* 0x0001d600ff1e7b82 */ /* 0x000e700000000a00 */
[----:B------:R-:W4:Y:S01]  /*2dc0*/  LDC.64 R36, c[0x0][0x760] ;  /* 0x0001d800ff247b82 */ /* 0x000f220000000a00 */
[----:B---3--:R2:W-:Y:S07]  /*2dd0*/  STS.128 [UR6+0x387c0], R24 ;  /* 0x0387c018ff007988 */ /* 0x0085ee0008000c06 */
[----:B------:R-:W4:Y:S08]  /*2de0*/  LDC.64 R38, c[0x0][0x768] ;  /* 0x0001da00ff267b82 */ /* 0x000f300000000a00 */
[----:B------:R-:W3:Y:S01]  /*2df0*/  LDC.64 R40, c[0x0][0x770] ;  /* 0x0001dc00ff287b82 */ /* 0x000ee20000000a00 */
[----:B-1----:R2:W-:Y:S07]  /*2e00*/  STS.128 [UR6+0x387d0], R28 ;  /* 0x0387d01cff007988 */ /* 0x0025ee0008000c06 */
[----:B------:R-:W3:Y:S01]  /*2e10*/  LDC.64 R42, c[0x0][0x778] ;  /* 0x0001de00ff2a7b82 */ /* 0x000ee20000000a00 */
[----:B----4-:R2:W-:Y:S04]  /*2e20*/  STS.128 [UR6+0x387e0], R36 ;  /* 0x0387e024ff007988 */ /* 0x0105e80008000c06 */
[----:B---3--:R2:W-:Y:S02]  /*2e30*/  STS.128 [UR6+0x387f0], R40 ;  /* 0x0387f028ff007988 */ /* 0x0085e40008000c06 */
.L_x_23:
[----:B------:R-:W-:Y:S05]  /*2e40*/  BSYNC B0 ;  /* 0x0000000000007941 */ /* 0x000fea0003800000 */
.L_x_22:
[----:B------:R-:W-:Y:S01]  /*2e50*/  UISETP.NE.AND UP0, UPT, UR12, 0x1, UPT ;  /* 0x000000010c00788c */ /* 0x000fe2000bf05270 */
[----:B------:R-:W-:Y:S01]  /*2e60*/  NOP ;  /* 0x0000000000007918 */ /* 0x000fe20000000000 */
[----:B------:R-:W-:Y:S01]  /*2e70*/  ULDC UR5, c[0x0][0x884] ;  /* 0x0002210000057ab9 */ /* 0x000fe20000000800 */
[----:B------:R-:W-:Y:S01]  /*2e80*/  ULDC.64 UR60, c[0x0][0x800] ;  /* 0x00020000003c7ab9 */ /* 0x000fe20000000a00 */
[----:B------:R-:W-:-:S04]  /*2e90*/  USEL UR5, UR5, URZ, UP0 ;  /* 0x0000003f05057287 */ /* 0x000fc80008000000 */
[----:B------:R-:W-:-:S04]  /*2ea0*/  UIADD3 UR5, UR4, UR5, URZ ;  /* 0x0000000504057290 */ /* 0x000fc8000fffe03f */
[----:B------:R-:W-:-:S12]  /*2eb0*/  UIMAD.WIDE UR60, UR5, 0x80, UR60 ;  /* 0x00000080053c78a5 */ /* 0x000fd8000f8e023c */
.L_x_21:
[----:B------:R-:W-:-:S13]  /*2ec0*/  ISETP.NE.AND P0, PT, RZ, UR55, PT ;  /* 0x00000037ff007c0c */ /* 0x000fda000bf05270 */
[----:B------:R-:W-:Y:S05]  /*2ed0*/  @P0 BRA `(.L_x_24) ;  /* 0x00000004001c0947 */ /* 0x000fea0003800000 */
[----:B------:R-:W-:Y:S01]  /*2ee0*/  ELECT P0, URZ, PT ;  /* 0x00000000003f782f */ /* 0x000fe20003800000 */
[----:B------:R-:W-:-:S12]  /*2ef0*/  BSSY B0, `(.L_x_25) ;  /* 0x0000030000007945 */ /* 0x000fd80003800000 */
[----:B------:R-:W-:Y:S05]  /*2f00*/  @!P0 BRA `(.L_x_26) ;  /* 0x0000000000b88947 */ /* 0x000fea0003800000 */
[C---:B--2---:R-:W-:Y:S01]  /*2f10*/  IMAD.SHL.U32 R4, R18.reuse, 0x8, RZ ;  /* 0x0000000812047824 */ /* 0x044fe200078e00ff */
[----:B------:R-:W-:Y:S01]  /*2f20*/  ULDC.64 UR4, c[0x0][0x820] ;  /* 0x0002080000047ab9 */ /* 0x000fe20000000a00 */
[----:B------:R-:W-:-:S03]  /*2f30*/  SHF.L.U64.HI R3, R18, 0x3, R3 ;  /* 0x0000000312037819 */ /* 0x000fc60000010203 */
[----:B----4-:R-:W-:-:S04]  /*2f40*/  IADD3 R6, P0, R4, UR4, RZ ;  /* 0x0000000404067c10 */ /* 0x010fc8000ff1e0ff */
[----:B------:R-:W-:Y:S01]  /*2f50*/  IADD3.X R7, R3, UR5, RZ, P0, !PT ;  /* 0x0000000503077c10 */ /* 0x000fe200087fe4ff */
[----:B------:R-:W-:-:S05]  /*2f60*/  ULDC.64 UR4, c[0x0][0x818] ;  /* 0x0002060000047ab9 */ /* 0x000fca0000000a00 */
[----:B------:R-:W2:Y:S01]  /*2f70*/  LDG.E.64 R6, desc[UR58][R6.64] ;  /* 0x0000003a06067981 */ /* 0x000ea2000c1e1b00 */
[----:B------:R-:W-:-:S04]  /*2f80*/  IADD3 R4, P0, R4, UR4, RZ ;  /* 0x0000000404047c10 */ /* 0x000fc8000ff1e0ff */
[----:B------:R-:W-:-:S06]  /*2f90*/  IADD3.X R5, R3, UR5, RZ, P0, !PT ;  /* 0x0000000503057c10 */ /* 0x000fcc00087fe4ff */
[----:B------:R-:W3:Y:S01]  /*2fa0*/  LDG.E.64 R4, desc[UR58][R4.64] ;  /* 0x0000003a04047981 */ /* 0x000ee2000c1e1b00 */
[----:B------:R-:W1:Y:S01]  /*2fb0*/  S2UR UR5, SR_CgaCtaId ;  /* 0x00000000000579c3 */ /* 0x000e620000008800 */
[----:B------:R-:W-:Y:S01]  /*2fc0*/  UISETP.NE.AND UP0, UPT, UR12, 0x1, UPT ;  /* 0x000000010c00788c */ /* 0x000fe2000bf05270 */
[----:B-----5:R-:W-:Y:S01]  /*2fd0*/  VIADD R9, R0, 0xffffffff ;  /* 0xffffffff00097836 */ /* 0x020fe20000000000 */
[----:B------:R-:W-:Y:S01]  /*2fe0*/  UMOV UR4, 0x400 ;  /* 0x0000040000047882 */ /* 0x000fe20000000000 */
[----:B------:R-:W-:Y:S01]  /*2ff0*/  CS2R R10, SRZ ;  /* 0x00000000000a7805 */ /* 0x000fe2000001ff00 */
[----:B-1----:R-:W-:-:S04]  /*3000*/  ULEA UR4, UR5, UR4, 0x18 ;  /* 0x0000000405047291 */ /* 0x002fc8000f8ec03f */
[----:B------:R-:W-:-:S03]  /*3010*/  UIADD3 UR5, UR4, 0x80, URZ ;  /* 0x0000008004057890 */ /* 0x000fc6000fffe03f */
[----:B------:R-:W-:-:S04]  /*3020*/  @!UP0 UIADD3 UR5, UR4, URZ, URZ ;  /* 0x0000003f04058290 */ /* 0x000fc8000fffe03f */
[----:B------:R-:W-:-:S05]  /*3030*/  UIADD3 UR4, UR5, 0x38780, URZ ;  /* 0x0003878005047890 */ /* 0x000fca000fffe03f */
[----:B------:R-:W1:Y:S01]  /*3040*/  LDS R3, [UR5+0x3879c] ;  /* 0x03879c05ff037984 */ /* 0x000e620008000800 */
[----:B------:R-:W-:-:S03]  /*3050*/  IMAD.U32 R14, RZ, RZ, UR4 ;  /* 0x00000004ff0e7e24 */ /* 0x000fc6000f8e00ff */
[----:B------:R-:W-:Y:S02]  /*3060*/  STS [UR5+0x387b0], RZ ;  /* 0x0387b0ffff007988 */ /* 0x000fe40008000805 */
[----:B------:R-:W-:-:S05]  /*3070*/  SHF.R.U64 R14, R14, 0x4, RZ ;  /* 0x000000040e0e7819 */ /* 0x000fca00000012ff */
[----:B------:R-:W-:Y:S04]  /*3080*/  STS [UR5+0x38790], R14 ;  /* 0x0387900eff007988 */ /* 0x000fe80008000805 */
[----:B------:R-:W-:Y:S01]  /*3090*/  STS [UR5+0x38794], R14 ;  /* 0x0387940eff007988 */ /* 0x000fe20008000805 */
[C---:B--2---:R-:W-:Y:S01]  /*30a0*/  SHF.L.U64.HI R13, R6.reuse, 0x1, R7 ;  /* 0x00000001060d7819 */ /* 0x044fe20000010207 */
[----:B------:R-:W-:-:S03]  /*30b0*/  IMAD.SHL.U32 R6, R6, 0x2, RZ ;  /* 0x0000000206067824 */ /* 0x000fc600078e00ff */
[----:B------:R-:W-:Y:S02]  /*30c0*/  LOP3.LUT R13, R13, 0x1fffffff, RZ, 0xc0, !PT ;  /* 0x1fffffff0d0d7812 */ /* 0x000fe400078ec0ff */
[----:B------:R-:W-:Y:S02]  /*30d0*/  LOP3.LUT R0, R6, 0xfffffffe, RZ, 0xc0, !PT ;  /* 0xfffffffe06007812 */ /* 0x000fe400078ec0ff */
[--C-:B------:R-:W-:Y:S02]  /*30e0*/  SHF.R.U32.HI R8, RZ, 0x4, R13.reuse ;  /* 0x00000004ff087819 */ /* 0x100fe4000001160d */
[----:B------:R-:W-:Y:S01]  /*30f0*/  SHF.R.U64 R0, R0, 0x4, R13 ;  /* 0x0000000400007819 */ /* 0x000fe2000000120d */
[----:B---3--:R-:W-:Y:S01]  /*3100*/  STS.64 [UR5+0x38780], R4 ;  /* 0x03878004ff007988 */ /* 0x008fe20008000a05 */
[----:B-1----:R-:W-:-:S03]  /*3110*/  LOP3.LUT R3, R3, 0xf, R8, 0xb8, !PT ;  /* 0x0000000f03037812 */ /* 0x002fc600078eb808 */
[----:B------:R-:W-:Y:S04]  /*3120*/  STS [UR5+0x3878c], R0 ;  /* 0x03878c00ff007988 */ /* 0x000fe80008000805 */
[----:B------:R-:W-:Y:S04]  /*3130*/  STS [UR5+0x3879c], R3 ;  /* 0x03879c03ff007988 */ /* 0x000fe80008000805 */
[----:B------:R-:W1:Y:S02]  /*3140*/  LDS R7, [UR5+0x3879c] ;  /* 0x03879c05ff077984 */ /* 0x000e640008000800 */
[----:B-1----:R-:W-:-:S05]  /*3150*/  LOP3.LUT R7, R7, 0xf0, RZ, 0xb8, !PT ;  /* 0x000000f007077812 */ /* 0x002fca00078eb8ff */
[----:B------:R-:W-:Y:S04]  /*3160*/  STS [UR5+0x3879c], R7 ;  /* 0x03879c07ff007988 */ /* 0x000fe80008000805 */
[----:B------:R-:W1:Y:S02]  /*3170*/  LDS R8, [UR5+0x3879c] ;  /* 0x03879c05ff087984 */ /* 0x000e640008000800 */
[----:B-1----:R-:W-:Y:S01]  /*3180*/  LOP3.LUT R15, R8, 0xf00, RZ, 0xb8, !PT ;  /* 0x00000f00080f7812 */ /* 0x002fe200078eb8ff */
[----:B------:R-:W-:-:S04]  /*3190*/  VIADD R8, R2, 0xffffffff ;  /* 0xffffffff02087836 */ /* 0x000fc80000000000 */
[----:B------:R-:W-:Y:S04]  /*31a0*/  STS.64 [UR5+0x38798], R14 ;  /* 0x0387980eff007988 */ /* 0x000fe80008000a05 */
[----:B------:R-:W1:Y:S04]  /*31b0*/  LDS R12, [UR5+0x3879c] ;  /* 0x03879c05ff0c7984 */ /* 0x000e680008000800 */
[----:B------:R3:W-:Y:S01]  /*31c0*/  STS.128 [UR5+0x387a0], R8 ;  /* 0x0387a008ff007988 */ /* 0x0007e20008000c05 */
[----:B-1----:R-:W-:-:S05]  /*31d0*/  LOP3.LUT R12, R12, 0xf000, RZ, 0xb8, !PT ;  /* 0x0000f0000c0c7812 */ /* 0x002fca00078eb8ff */
[----:B------:R3:W-:Y:S02]  /*31e0*/  STS [UR5+0x3879c], R12 ;  /* 0x03879c0cff007988 */ /* 0x0007e40008000805 */
.L_x_26:
[----:B------:R-:W-:Y:S05]  /*31f0*/  BSYNC B0 ;  /* 0x0000000000007941 */ /* 0x000fea0003800000 */
.L_x_25:
[----:B------:R-:W-:Y:S01]  /*3200*/  ELECT P0, URZ, PT ;  /* 0x00000000003f782f */ /* 0x000fe20003800000 */
[----:B------:R-:W-:Y:S01]  /*3210*/  NOP ;  /* 0x0000000000007918 */ /* 0x000fe20000000000 */
[----:B------:R-:W-:Y:S11]  /*3220*/  BSSY B0, `(.L_x_27) ;  /* 0x0000004000007945 */ /* 0x000ff60003800000 */
[----:B------:R-:W-:Y:S05]  /*3230*/  @!P0 BRA `(.L_x_28) ;  /* 0x0000000000088947 */ /* 0x000fea0003800000 */
[----:B------:R0:W-:Y:S01]  /*3240*/  UTMACMDFLUSH ;  /* 0x00000000000079b7 */ /* 0x0001e20000000000 */
[----:B------:R-:W-:-:S04]  /*3250*/  DEPBAR.LE SB0, 0x0 ;  /* 0x000080000000791a */ /* 0x000fc80000000000 */
.L_x_28:
[----:B------:R-:W-:Y:S05]  /*3260*/  BSYNC B0 ;  /* 0x0000000000007941 */ /* 0x000fea0003800000 */
.L_x_27:
[----:B------:R-:W1:Y:S01]  /*3270*/  S2UR UR5, SR_CgaCtaId ;  /* 0x00000000000579c3 */ /* 0x000e620000008800 */
[----:B-----5:R-:W2:Y:S01]  /*3280*/  S2R R0, SR_LANEID ;  /* 0x0000000000007919 */ /* 0x020ea20000000000 */
[----:B------:R-:W-:Y:S01]  /*3290*/  UISETP.NE.AND UP0, UPT, UR12, 0x1, UPT ;  /* 0x000000010c00788c */ /* 0x000fe2000bf05270 */
[----:B------:R-:W-:Y:S02]  /*32a0*/  UMOV UR4, 0x400 ;  /* 0x0000040000047882 */ /* 0x000fe40000000000 */
[----:B-1----:R-:W-:-:S04]  /*32b0*/  ULEA UR4, UR5, UR4, 0x18 ;  /* 0x0000000405047291 */ /* 0x002fc8000f8ec03f */
[----:B------:R-:W-:-:S04]  /*32c0*/  UIADD3 UR5, UR4, 0x80, URZ ;  /* 0x0000008004057890 */ /* 0x000fc8000fffe03f */
[----:B------:R-:W-:Y:S01]  /*32d0*/  @!UP0 UIADD3 UR5, UR4, URZ, URZ ;  /* 0x0000003f04058290 */ /* 0x000fe2000fffe03f */
[----:B--2---:R-:W-:-:S05]  /*32e0*/  SHF.L.U32 R0, R0, 0x2, RZ ;  /* 0x0000000200007819 */ /* 0x004fca00000006ff */
[----:B------:R-:W-:Y:S01]  /*32f0*/  IMAD.U32 R3, RZ, RZ, UR5 ;  /* 0x00000005ff037e24 */ /* 0x000fe2000f8e00ff */
[----:B------:R-:W-:-:S04]  /*3300*/  IADD3 R2, P0, R0, UR60, RZ ;  /* 0x0000003c00027c10 */ /* 0x000fc8000ff1e0ff */
[----:B------:R-:W-:Y:S01]  /*3310*/  IADD3 R4, R0, 0x38780, R3 ;  /* 0x0003878000047810 */ /* 0x000fe20007ffe003 */
[----:B------:R-:W-:-:S04]  /*3320*/  IMAD.X R3, RZ, RZ, UR61, P0 ;  /* 0x0000003dff037e24 */ /* 0x000fc800080e06ff */
[----:B------:R-:W1:Y:S04]  /*3330*/  LDS R5, [R4] ;  /* 0x0000000004057984 */ /* 0x000e680000000800 */
[----:B-1----:R1:W5:Y:S02]  /*3340*/  ATOMG.E.EXCH.STRONG.GPU PT, RZ, [R2], R5 ;  /* 0x0000000502ff73a8 */ /* 0x00236400041ee100 */
.L_x_24:
[----:B-----5:R-:W-:Y:S01]  /*3350*/  SHF.R.S32.HI R0, RZ, 0x1f, R33 ;  /* 0x0000001fff007819 */ /* 0x020fe20000011421 */
[----:B------:R-:W3:Y:S01]  /*3360*/  S2UR UR43, SR_CgaCtaId ;  /* 0x00000000002b79c3 */ /* 0x000ee20000008800 */
[----:B------:R-:W-:Y:S01]  /*3370*/  UISETP.NE.AND UP0, UPT, UR12, 0x1, UPT ;  /* 0x000000010c00788c */ /* 0x000fe2000bf05270 */
[----:B------:R-:W-:Y:S01]  /*3380*/  IMAD.MOV.U32 R154, RZ, RZ, RZ ;  /* 0x000000ffff9a7224 */ /* 0x000fe200078e00ff */
[----:B------:R-:W-:Y:S01]  /*3390*/  LEA.HI R0, R0, R33, RZ, 0x8 ;  /* 0x0000002100007211 */ /* 0x000fe200078f40ff */
[----:B------:R-:W-:Y:S01]  /*33a0*/  UMOV UR47, 0x400 ;  /* 0x00000400002f7882 */ /* 0x000fe20000000000 */
[----:B------:R-:W-:Y:S02]  /*33b0*/  ULOP3.LUT UR51, UR53, 0x1, URZ, 0xfc, !UPT ;  /* 0x0000000135337892 */ /* 0x000fe4000f8efc3f */
[----:B------:R-:W-:Y:S01]  /*33c0*/  LOP3.LUT R0, R0, 0xffffff00, RZ, 0xc0, !PT ;  /* 0xffffff0000007812 */ /* 0x000fe200078ec0ff */
[----:B------:R-:W-:Y:S02]  /*33d0*/  ULOP3.LUT UR50, UR54, 0x1, URZ, 0xfc, !UPT ;  /* 0x0000000136327892 */ /* 0x000fe4000f8efc3f */
[----:B------:R-:W-:-:S02]  /*33e0*/  ULOP3.LUT UR48, UR52, 0x1, URZ, 0xfc, !UPT ;  /* 0x0000000134307892 */ /* 0x000fc4000f8efc3f */
[----:B------:R-:W-:Y:S01]  /*33f0*/  IMAD.IADD R0, R33, 0x1, -R0 ;  /* 0x0000000121007824 */ /* 0x000fe200078e0a00 */
[----:B------:R-:W-:Y:S01]  /*3400*/  UMOV UR36, URZ ;  /* 0x0000003f00247c82 */ /* 0x000fe20008000000 */
[----:B------:R-:W-:Y:S01]  /*3410*/  UMOV UR56, URZ ;  /* 0x0000003f00387c82 */ /* 0x000fe20008000000 */
[----:B------:R-:W-:Y:S01]  /*3420*/  UMOV UR37, URZ ;  /* 0x0000003f00257c82 */ /* 0x000fe20008000000 */
[C---:B-12---:R-:W-:Y:S01]  /*3430*/  IMAD.SHL.U32 R5, R0.reuse, 0x40, RZ ;  /* 0x0000004000057824 */ /* 0x046fe200078e00ff */
[----:B------:R-:W-:Y:S01]  /*3440*/  SHF.R.S32.HI R3, RZ, 0x1f, R0 ;  /* 0x0000001fff037819 */ /* 0x000fe20000011400 */
[C---:B------:R-:W-:Y:S01]  /*3450*/  VIADD R152, R0.reuse, 0x1f ;  /* 0x0000001f00987836 */ /* 0x040fe20000000000 */
[-C--:B------:R-:W-:Y:S01]  /*3460*/  LEA.HI R2, R0, R0.reuse, RZ, 0x1 ;  /* 0x0000000000027211 */ /* 0x080fe200078f08ff */
[----:B------:R-:W-:Y:S01]  /*3470*/  UMOV UR38, URZ ;  /* 0x0000003f00267c82 */ /* 0x000fe20008000000 */
[----:B------:R-:W-:Y:S01]  /*3480*/  LEA.HI R4, R3, R0, RZ, 0x5 ;  /* 0x0000000003047211 */ /* 0x000fe200078f28ff */
[----:B------:R-:W-:Y:S01]  /*3490*/  UMOV UR39, URZ ;  /* 0x0000003f00277c82 */ /* 0x000fe20008000000 */
[----:B------:R-:W-:Y:S01]  /*34a0*/  SHF.R.S32.HI R2, RZ, 0x1, R2 ;  /* 0x00000001ff027819 */ /* 0x000fe20000011402 */
[----:B---3--:R-:W-:Y:S01]  /*34b0*/  ULEA UR47, UR43, UR47, 0x18 ;  /* 0x0000002f2b2f7291 */ /* 0x008fe2000f8ec03f */
[----:B------:R-:W-:-:S02]  /*34c0*/  SHF.R.S32.HI R4, RZ, 0x5, R4 ;  /* 0x00000005ff047819 */ /* 0x000fc40000011404 */
[-C--:B------:R-:W-:Y:S01]  /*34d0*/  LEA.HI R7, R3, R0.reuse, RZ, 0x4 ;  /* 0x0000000003077211 */ /* 0x080fe200078f20ff */
[----:B------:R-:W-:Y:S01]  /*34e0*/  UIADD3 UR49, UR47, 0x80, URZ ;  /* 0x000000802f317890 */ /* 0x000fe2000fffe03f */
[----:B------:R-:W-:Y:S01]  /*34f0*/  LOP3.LUT R5, R5, 0x40, RZ, 0xc0, !PT ;  /* 0x0000004005057812 */ /* 0x000fe200078ec0ff */
[----:B----4-:R-:W-:Y:S01]  /*3500*/  IMAD.SHL.U32 R6, R4, 0x10, RZ ;  /* 0x0000001004067824 */ /* 0x010fe200078e00ff */
[----:B------:R-:W-:Y:S01]  /*3510*/  SHF.R.S32.HI R8, RZ, 0x4, R7 ;  /* 0x00000004ff087819 */ /* 0x000fe20000011407 */
[----:B------:R-:W-:Y:S01]  /*3520*/  IMAD.SHL.U32 R4, R2, 0x80, RZ ;  /* 0x0000008002047824 */ /* 0x000fe200078e00ff */
[----:B------:R-:W-:Y:S01]  /*3530*/  LEA.HI R2, R3, R0, RZ, 0x3 ;  /* 0x0000000003027211 */ /* 0x000fe200078f18ff */
[----:B------:R-:W-:Y:S01]  /*3540*/  @!UP0 UIADD3 UR49, UR47, URZ, URZ ;  /* 0x0000003f2f318290 */ /* 0x000fe2000fffe03f */
[----:B------:R-:W-:Y:S02]  /*3550*/  LEA.HI R9, R7, R8, RZ, 0x1 ;  /* 0x0000000807097211 */ /* 0x000fe400078f08ff */
[----:B------:R-:W-:Y:S01]  /*3560*/  LOP3.LUT R4, R4, 0x180, RZ, 0xc0, !PT ;  /* 0x0000018004047812 */ /* 0x000fe200078ec0ff */
[----:B------:R-:W-:Y:S01]  /*3570*/  UIADD3 UR49, UR49, 0x38780, URZ ;  /* 0x0003878031317890 */ /* 0x000fe2000fffe03f */
[----:B------:R-:W-:-:S02]  /*3580*/  LOP3.LUT R7, R5, 0x30, R6, 0xf8, !PT ;  /* 0x0000003005077812 */ /* 0x000fc400078ef806 */
[----:B------:R-:W-:Y:S02]  /*3590*/  LOP3.LUT R9, R9, 0x7ffffe, RZ, 0xc0, !PT ;  /* 0x007ffffe09097812 */ /* 0x000fe400078ec0ff */
[----:B------:R-:W-:Y:S02]  /*35a0*/  LOP3.LUT R5, R4, R5, RZ, 0xfc, !PT ;  /* 0x0000000504057212 */ /* 0x000fe400078efcff */
[----:B------:R-:W-:Y:S01]  /*35b0*/  LEA.HI R22, R3, R0, RZ, 0x7 ;  /* 0x0000000003167211 */ /* 0x000fe200078f38ff */
[----:B------:R-:W-:Y:S01]  /*35c0*/  IMAD.IADD R9, R8, 0x1, -R9 ;  /* 0x0000000108097824 */ /* 0x000fe200078e0a09 */
[----:B------:R-:W-:Y:S02]  /*35d0*/  LOP3.LUT R7, R7, 0x8, R2, 0xf8, !PT ;  /* 0x0000000807077812 */ /* 0x000fe400078ef802 */
[----:B------:R-:W-:Y:S02]  /*35e0*/  SHF.R.U32.HI R5, RZ, 0x3, R5 ;  /* 0x00000003ff057819 */ /* 0x000fe40000011605 */
[----:B------:R-:W-:-:S02]  /*35f0*/  SHF.R.S32.HI R22, RZ, 0x7, R22 ;  /* 0x00000007ff167819 */ /* 0x000fc40000011416 */
[----:B------:R-:W-:Y:S02]  /*3600*/  LOP3.LUT R5, R5, R7, R4, 0x1e, !PT ;  /* 0x0000000705057212 */ /* 0x000fe400078e1e04 */
[----:B------:R-:W-:Y:S01]  /*3610*/  MOV R4, 0x1 ;  /* 0x0000000100047802 */ /* 0x000fe20000000f00 */
[----:B------:R-:W-:-:S04]  /*3620*/  IMAD R2, R22, 0x4, R9 ;  /* 0x0000000416027824 */ /* 0x000fc800078e0209 */
[----:B------:R-:W-:-:S07]  /*3630*/  IMAD.U32 R23, R2, 0x200, R5 ;  /* 0x0000020002177824 */ /* 0x000fce00078e0005 */
.L_x_109:
[----:B--23--:R-:W1:Y:S02]  /*3640*/  LDC.64 R2, c[0x0][0x290] ;  /* 0x0000a400ff027b82 */ /* 0x00ce640000000a00 */
[----:B-1----:R-:W-:-:S05]  /*3650*/  IMAD.WIDE R2, R18, 0xc, R2 ;  /* 0x0000000c12027825 */ /* 0x002fca00078e0202 */
[----:B------:R-:W2:Y:S01]  /*3660*/  LDG.E R153, desc[UR58][R2.64+0x8] ;  /* 0x0000083a02997981 */ /* 0x000ea2000c1e1900 */
[----:B------:R-:W-:Y:S01]  /*3670*/  UMOV UR8, URZ ;  /* 0x0000003f00087c82 */ /* 0x000fe20008000000 */
[----:B------:R-:W-:Y:S01]  /*3680*/  UMOV UR10, UR37 ;  /* 0x00000025000a7c82 */ /* 0x000fe20008000000 */
[--C-:B------:R-:W-:Y:S01]  /*3690*/  IMAD.MOV.U32 R155, RZ, RZ, R18.reuse ;  /* 0x000000ffff9b7224 */ /* 0x100fe200078e0012 */
[----:B-----5:R-:W1:Y:S01]  /*36a0*/  SHFL.IDX PT, R0, R22, RZ, 0x1f ;  /* 0x00001fff16007589 */ /* 0x020e6200000e0000 */
[----:B------:R-:W-:Y:S02]  /*36b0*/  SHF.R.S32.HI R19, RZ, 0x1f, R18 ;  /* 0x0000001fff137819 */ /* 0x000fe40000011412 */
[----:B------:R-:W-:Y:S02]  /*36c0*/  CS2R R150, SRZ ;  /* 0x0000000000967805 */ /* 0x000fe4000001ff00 */
[----:B------:R-:W-:Y:S02]  /*36d0*/  CS2R R24, SRZ ;  /* 0x0000000000187805 */ /* 0x000fe4000001ff00 */
[----:B------:R-:W-:-:S02]  /*36e0*/  CS2R R26, SRZ ;  /* 0x00000000001a7805 */ /* 0x000fc4000001ff00 */
[----:B------:R-:W-:Y:S02]  /*36f0*/  CS2R R28, SRZ ;  /* 0x00000000001c7805 */ /* 0x000fe4000001ff00 */
[----:B------:R-:W-:Y:S02]  /*3700*/  CS2R R30, SRZ ;  /* 0x00000000001e7805 */ /* 0x000fe4000001ff00 */
[----:B------:R-:W-:Y:S02]  /*3710*/  CS2R R32, SRZ ;  /* 0x0000000000207805 */ /* 0x000fe4000001ff00 */
        /* <DEDUP_REMOVED lines=16> */
[----:B-1----:R-:W-:Y:S01]  /*3820*/  R2UR UR4, R0 ;  /* 0x00000000000472ca */ /* 0x002fe200000e0000 */
[----:B------:R-:W-:Y:S01]  /*3830*/  IMAD.U32 R0, RZ, RZ, UR38 ;  /* 0x00000026ff007e24 */ /* 0x000fe2000f8e00ff */
        /* <DEDUP_REMOVED lines=10> */
[----:B------:R-:W-:Y:S01]  /*38e0*/  CS2R R86, SRZ ;  /* 0x0000000000567805 */ /* 0x000fe2000001ff00 */
[----:B------:R-:W-:Y:S01]  /*38f0*/  ULEA.HI UR5, UR4, UR4, URZ, 0x1 ;  /* 0x0000000404057291 */ /* 0x000fe2000f8f083f */
[----:B------:R-:W-:Y:S02]  /*3900*/  CS2R R88, SRZ ;  /* 0x0000000000587805 */ /* 0x000fe4000001ff00 */
[----:B------:R-:W-:Y:S02]  /*3910*/  CS2R R90, SRZ ;  /* 0x00000000005a7805 */ /* 0x000fe4000001ff00 */
[----:B------:R-:W-:Y:S01]  /*3920*/  CS2R R92, SRZ ;  /* 0x00000000005c7805 */ /* 0x000fe2000001ff00 */
[----:B------:R-:W-:Y:S01]  /*3930*/  ULOP3.LUT UR5, UR5, 0x1e, URZ, 0xc0, !UPT ;  /* 0x0000001e05057892 */ /* 0x000fe2000f8ec03f */
[----:B------:R-:W-:Y:S02]  /*3940*/  CS2R R94, SRZ ;  /* 0x00000000005e7805 */ /* 0x000fe4000001ff00 */
[----:B------:R-:W-:-:S02]  /*3950*/  CS2R R96, SRZ ;  /* 0x0000000000607805 */ /* 0x000fc4000001ff00 */
[----:B------:R-:W-:Y:S01]  /*3960*/  CS2R R98, SRZ ;  /* 0x0000000000627805 */ /* 0x000fe2000001ff00 */
[----:B------:R-:W-:Y:S01]  /*3970*/  UIADD3 UR5, UR4, -UR5, URZ ;  /* 0x8000000504057290 */ /* 0x000fe2000fffe03f */
[----:B------:R-:W-:Y:S02]  /*3980*/  CS2R R100, SRZ ;  /* 0x0000000000647805 */ /* 0x000fe4000001ff00 */
[----:B------:R-:W-:Y:S02]  /*3990*/  CS2R R102, SRZ ;  /* 0x0000000000667805 */ /* 0x000fe4000001ff00 */
[----:B------:R-:W-:Y:S01]  /*39a0*/  CS2R R104, SRZ ;  /* 0x0000000000687805 */ /* 0x000fe2000001ff00 */
[----:B------:R-:W-:Y:S01]  /*39b0*/  ULEA UR5, UR5, UR47, 0xd ;  /* 0x0000002f05057291 */ /* 0x000fe2000f8e683f */
[----:B------:R-:W-:Y:S02]  /*39c0*/  CS2R R106, SRZ ;  /* 0x00000000006a7805 */ /* 0x000fe4000001ff00 */
[----:B------:R-:W-:-:S02]  /*39d0*/  CS2R R108, SRZ ;  /* 0x00000000006c7805 */ /* 0x000fc4000001ff00 */
[----:B------:R-:W-:Y:S01]  /*39e0*/  CS2R R110, SRZ ;  /* 0x00000000006e7805 */ /* 0x000fe2000001ff00 */
[----:B------:R-:W-:Y:S01]  /*39f0*/  USHF.R.U32.HI UR5, URZ, 0x4, UR5 ;  /* 0x000000043f057899 */ /* 0x000fe20008011605 */
[----:B------:R-:W-:Y:S02]  /*3a00*/  CS2R R112, SRZ ;  /* 0x0000000000707805 */ /* 0x000fe4000001ff00 */
[----:B------:R-:W-:Y:S02]  /*3a10*/  CS2R R114, SRZ ;  /* 0x0000000000727805 */ /* 0x000fe4000001ff00 */
[----:B------:R-:W-:Y:S01]  /*3a20*/  CS2R R116, SRZ ;  /* 0x0000000000747805 */ /* 0x000fe2000001ff00 */
[----:B------:R-:W-:Y:S01]  /*3a30*/  ULOP3.LUT UR9, UR5, 0x3fff, URZ, 0xc0, !UPT ;  /* 0x00003fff05097892 */ /* 0x000fe2000f8ec03f */
        /* <DEDUP_REMOVED lines=16> */
[----:B--2---:R-:W-:-:S13]  /*3b40*/  ISETP.GE.AND P0, PT, R153, 0x1, PT ;  /* 0x000000019900780c */ /* 0x004fda0003f06270 */
[----:B------:R-:W-:Y:S05]  /*3b50*/  @!P0 BRA `(.L_x_29) ;  /* 0x0000000000e48947 */ /* 0x000fea0003800000 */
[----:B------:R-:W-:-:S06]  /*3b60*/  UISETP.NE.AND UP0, UPT, UR51, 0x3, UPT ;  /* 0x000000033300788c */ /* 0x000fcc000bf05270 */
[----:B------:R-:W-:-:S13]  /*3b70*/  PLOP3.LUT P1, PT, PT, PT, UP0, 0x80, 0x0 ;  /* 0x000000000000781c */ /* 0x000fda0003f2f008 */
[----:B------:R-:W-:Y:S05]  /*3b80*/  @!P1 BRA `(.L_x_30) ;  /* 0x0000000000049947 */ /* 0x000fea0003800000 */
[----:B------:R-:W-:Y:S01]  /*3b90*/  BPT.TRAP 0x1 ;  /* 0x000000040000795c */ /* 0x000fe20000300000 */
.L_x_30:
[----:B------:R-:W-:Y:S01]  /*3ba0*/  ULEA UR4, UR37, UR47, 0x3 ;  /* 0x0000002f25047291 */ /* 0x000fe2000f8e183f */
[----:B------:R-:W-:-:S05]  /*3bb0*/  IMAD.U32 R0, RZ, RZ, UR38 ;  /* 0x00000026ff007e24 */ /* 0x000fca000f8e00ff */
[----:B------:R-:W-:-:S04]  /*3bc0*/  SHF.L.U32 R0, R0, 0x1f, RZ ;  /* 0x0000001f00007819 */ /* 0x000fc800000006ff */
[----:B------:R1:W2:Y:S01]  /*3bd0*/  SYNCS.PHASECHK.TRANS64.TRYWAIT P0, [UR4+0x38480], R0 ;  /* 0x03848000ff0075a7 */ /* 0x0002a20008000144 */
[----:B------:R-:W-:Y:S05]  /*3be0*/  @!P1 BRA `(.L_x_31) ;  /* 0x0000000000049947 */ /* 0x000fea0003800000 */
[----:B------:R-:W-:Y:S01]  /*3bf0*/  BPT.TRAP 0x1 ;  /* 0x000000040000795c */ /* 0x000fe20000300000 */
.L_x_31:
[----:B--2---:R-:W-:Y:S05]  /*3c00*/  @P0 BRA `(.L_x_32) ;  /* 0x0000000000080947 */ /* 0x004fea0003800000 */
[----:B------:R-:W2:Y:S02]  /*3c10*/  SYNCS.PHASECHK.TRANS64.TRYWAIT P0, [UR4+0x38480], R0 ;  /* 0x03848000ff0075a7 */ /* 0x000ea40008000144 */
[----:B--2---:R-:W-:Y:S05]  /*3c20*/  @!P0 BRA `(.L_x_33) ;  /* 0x000000a4005c8947 */ /* 0x004fea0003800000 */
.L_x_32:
[----:B------:R-:W-:Y:S01]  /*3c30*/  UIADD3 UR4, UR47, 0x10000, URZ ;  /* 0x000100002f047890 */ /* 0x000fe2000fffe03f */
[----:B------:R-:W-:Y:S01]  /*3c40*/  WARPGROUP.ARRIVE ;  /* 0x00000000000079c5 */ /* 0x000fe20000000000 */
[----:B------:R-:W-:Y:S02]  /*3c50*/  ULOP3.LUT UR8, UR9, 0x10000, URZ, 0xfc, !UPT ;  /* 0x0001000009087892 */ /* 0x000fe4000f8efc3f */
[----:B------:R-:W-:Y:S02]  /*3c60*/  USHF.R.U32.HI UR4, URZ, 0x4, UR4 ;  /* 0x000000043f047899 */ /* 0x000fe40008011604 */
[----:B------:R-:W-:Y:S02]  /*3c70*/  ULEA UR8, UR37, UR8, 0xa ;  /* 0x0000000825087291 */ /* 0x000fe4000f8e503f */
[----:B------:R-:W-:Y:S01]  /*3c80*/  ULOP3.LUT UR4, UR4, 0x3fff, URZ, 0xc0, !UPT ;  /* 0x00003fff04047892 */ /* 0x000fe2000f8ec03f */
[----:B------:R-:W-:Y:S01]  /*3c90*/  UMOV UR5, 0x40000040 ;  /* 0x4000004000057882 */ /* 0x000fe20000000000 */
[----:B------:R-:W-:-:S02]  /*3ca0*/  UMOV UR7, 0x40000040 ;  /* 0x4000004000077882 */ /* 0x000fc40000000000 */
[----:B------:R-:W-:-:S04]  /*3cb0*/  ULOP3.LUT UR4, UR4, 0x10000, URZ, 0xfc, !UPT ;  /* 0x0001000004047892 */ /* 0x000fc8000f8efc3f */
[----:B------:R-:W-:-:S03]  /*3cc0*/  ULEA UR10, UR37, UR4, 0xb ;  /* 0x00000004250a7291 */ /* 0x000fc6000f8e583f */
[----:B------:R-:W-:-:S04]  /*3cd0*/  UMOV UR4, UR8 ;  /* 0x0000000800047c82 */ /* 0x000fc80008000000 */
[----:B------:R-:W-:Y:S02]  /*3ce0*/  UMOV UR6, UR10 ;  /* 0x0000000a00067c82 */ /* 0x000fe40008000000 */
[----:B------:R-:W-:Y:S01]  /*3cf0*/  QGMMA.64x256x32.F32.E4M3.E4M3 R24, gdesc[UR4], RZ, !UPT, gsb0 ;  /* 0x03e00000041879f3 */ /* 0x000fe2000c0008ff */
[----:B------:R-:W-:Y:S02]  /*3d00*/  UIADD3 UR4, UR8, 0x2, URZ ;  /* 0x0000000208047890 */ /* 0x000fe4000fffe03f */
[----:B------:R-:W-:Y:S01]  /*3d10*/  UIADD3 UR6, UR10, 0x2, URZ ;  /* 0x000000020a067890 */ /* 0x000fe2000fffe03f */
[----:B------:R-:W-:Y:S01]  /*3d20*/  UMOV UR5, 0x40000040 ;  /* 0x4000004000057882 */ /* 0x000fe20000000000 */
[----:B------:R-:W-:Y:S01]  /*3d30*/  UMOV UR7, 0x40000040 ;  /* 0x4000004000077882 */ /* 0x000fe20000000000 */
[----:B------:R-:W-:Y:S02]  /*3d40*/  WARPGROUP.DEPBAR.LE gsb0, 0x0 ;  /* 0x00008000000079c5 */ /* 0x000fe40000010000 */
[----:B------:R-:W-:-:S15]  /*3d50*/  WARPGROUP.ARRIVE ;  /* 0x00000000000079c5 */ /* 0x000fde0000000000 */
[----:B------:R-:W-:-:S05]  /*3d60*/  NOP ;  /* 0x0000000000007918 */ /* 0x000fca0000000000 */
[----:B------:R-:W-:Y:S01]  /*3d70*/  QGMMA.64x256x32.F32.E4M3.E4M3 R24, gdesc[UR4], R24, gsb0 ;  /* 0x03e00000041879f3 */ /* 0x000fe20008000818 */
        /* <DEDUP_REMOVED lines=12> */
[----:B------:R-:W-:Y:S01]  /*3e40*/  UIADD3 UR10, UR37, 0x1, URZ ;  /* 0x00000001250a7890 */ /* 0x000fe2000fffe03f */
[----:B------:R-:W-:-:S03]  /*3e50*/  UMOV UR8, 0x1 ;  /* 0x0000000100087882 */ /* 0x000fc60000000000 */
[----:B------:R-:W-:-:S04]  /*3e60*/  UISETP.NE.AND UP0, UPT, UR10, 0x4, UPT ;  /* 0x000000040a00788c */ /* 0x000fc8000bf05270 */
[----:B------:R-:W-:Y:S01]  /*3e70*/  USEL UR10, UR10, URZ, UP0 ;  /* 0x0000003f0a0a7287 */ /* 0x000fe20008000000 */
[----:B------:R-:W-:Y:S02]  /*3e80*/  WARPGROUP.DEPBAR.LE gsb0, 0x0 ;  /* 0x00008000000079c5 */ /* 0x000fe40000010000 */
[----:B------:R-:W-:-:S11]  /*3e90*/  WARPGROUP.ARRIVE ;  /* 0x00000000000079c5 */ /* 0x000fd60000000000 */
[----:B------:R-:W-:Y:S01]  /*3ea0*/  QGMMA.64x256x32.F32.E4M3.E4M3 R24, gdesc[UR4], R24, gsb0 ;  /* 0x03e00000041879f3 */ /* 0x000fe20008000818 */
[----:B------:R-:W-:-:S04]  /*3eb0*/  USEL UR4, URZ, 0x1, UP0 ;  /* 0x000000013f047887 */ /* 0x000fc80008000000 */
[----:B------:R-:W-:-:S06]  /*3ec0*/  ULOP3.LUT UR4, UR38, UR4, URZ, 0x3c, !UPT ;  /* 0x0000000426047292 */ /* 0x000fcc000f8e3c3f */
[----:B-12---:R-:W-:Y:S01]  /*3ed0*/  IMAD.U32 R0, RZ, RZ, UR4 ;  /* 0x00000004ff007e24 */ /* 0x006fe2000f8e00ff */
[----:B------:R-:W-:-:S06]  /*3ee0*/  WARPGROUP.DEPBAR.LE gsb0, 0x0 ;  /* 0x00008000000079c5 */ /* 0x000fcc0000010000 */
.L_x_29:
[----:B------:R-:W-:-:S13]  /*3ef0*/  R2UR UR4, R153 ;  /* 0x00000000990472ca */ /* 0x000fda00000e0000 */
[----:B------:R-:W-:-:S04]  /*3f00*/  UIADD3 UR4, UR4, 0x7f, URZ ;  /* 0x0000007f04047890 */ /* 0x000fc8000fffe03f */
[----:B------:R-:W-:-:S04]  /*3f10*/  USHF.R.S32.HI UR5, URZ, 0x1f, UR4 ;  /* 0x0000001f3f057899 */ /* 0x000fc80008011404 */
[----:B------:R-:W-:-:S04]  /*3f20*/  ULEA.HI UR5, UR5, UR4, URZ, 0x7 ;  /* 0x0000000405057291 */ /* 0x000fc8000f8f383f */
[----:B------:R-:W-:-:S04]  /*3f30*/  USHF.R.S32.HI UR5, URZ, 0x7, UR5 ;  /* 0x000000073f057899 */ /* 0x000fc80008011405 */
[----:B------:R-:W-:-:S04]  /*3f40*/  UISETP.LT.AND UP0, UPT, UR5, 0x1, UPT ;  /* 0x000000010500788c */ /* 0x000fc8000bf01270 */
[----:B------:R-:W-:-:S04]  /*3f50*/  USEL UR11, UR5, 0x1, UP0 ;  /* 0x00000001050b7887 */ /* 0x000fc80008000000 */
[----:B------:R-:W-:-:S04]  /*3f60*/  UIADD3 UR11, UR5, -UR11, URZ ;  /* 0x8000000b050b7290 */ /* 0x000fc8000fffe03f */
[----:B------:R-:W-:-:S06]  /*3f70*/  UISETP.GE.AND UP0, UPT, UR11, 0x1, UPT ;  /* 0x000000010b00788c */ /* 0x000fcc000bf06270 */
[----:B------:R-:W-:-:S13]  /*3f80*/  PLOP3.LUT P0, PT, PT, PT, UP0, 0x80, 0x0 ;  /* 0x000000000000781c */ /* 0x000fda0003f0f008 */
[----:B------:R-:W-:Y:S05]  /*3f90*/  @!P0 BRA `(.L_x_34) ;  /* 0x0000000400288947 */ /* 0x000fea0003800000 */
[----:B------:R-:W-:Y:S01]  /*3fa0*/  IMAD.U32 R2, RZ, RZ, UR11 ;  /* 0x0000000bff027e24 */ /* 0x000fe2000f8e00ff */
[----:B------:R-:W-:-:S06]  /*3fb0*/  UMOV UR12, UR37 ;  /* 0x00000025000c7c82 */ /* 0x000fcc0008000000 */
.L_x_41:
[----:B------:R-:W-:-:S06]  /*3fc0*/  UISETP.NE.AND UP0, UPT, UR51, 0x3, UPT ;  /* 0x000000033300788c */ /* 0x000fcc000bf05270 */
[----:B------:R-:W-:-:S13]  /*3fd0*/  PLOP3.LUT P1, PT, PT, PT, UP0, 0x80, 0x0 ;  /* 0x000000000000781c */ /* 0x000fda0003f2f008 */
[----:B-12---:R-:W-:Y:S05]  /*3fe0*/  @!P1 BRA `(.L_x_35) ;  /* 0x0000000000049947 */ /* 0x006fea0003800000 */
[----:B------:R-:W-:Y:S01]  /*3ff0*/  BPT.TRAP 0x1 ;  /* 0x000000040000795c */ /* 0x000fe20000300000 */
.L_x_35:
[----:B------:R-:W-:Y:S01]  /*4000*/  ULEA UR4, UR10, UR47, 0x3 ;  /* 0x0000002f0a047291 */ /* 0x000fe2000f8e183f */
[----:B------:R-:W-:-:S08]  /*4010*/  SHF.L.U32 R3, R0, 0x1f, RZ ;  /* 0x0000001f00037819 */ /* 0x000fd000000006ff */
[----:B------:R1:W2:Y:S01]  /*4020*/  SYNCS.PHASECHK.TRANS64.TRYWAIT P0, [UR4+0x38480], R3 ;  /* 0x03848003ff0075a7 */ /* 0x0002a20008000144 */
[----:B------:R-:W-:Y:S05]  /*4030*/  @!P1 BRA `(.L_x_36) ;  /* 0x0000000000049947 */ /* 0x000fea0003800000 */
[----:B------:R-:W-:Y:S01]  /*4040*/  BPT.TRAP 0x1 ;  /* 0x000000040000795c */ /* 0x000fe20000300000 */
.L_x_36:
[----:B--2---:R-:W-:Y:S05]  /*4050*/  @P0 BRA `(.L_x_37) ;  /* 0x0000000000080947 */ /* 0x004fea0003800000 */
[----:B------:R-:W2:Y:S02]  /*4060*/  SYNCS.PHASECHK.TRANS64.TRYWAIT P0, [UR4+0x38480], R3 ;  /* 0x03848003ff0075a7 */ /* 0x000ea40008000144 */
[----:B--2---:R-:W-:Y:S05]  /*4070*/  @!P0 BRA `(.L_x_38) ;  /* 0x000000a000608947 */ /* 0x004fea0003800000 */
.L_x_37:
[----:B------:R-:W-:Y:S01]  /*4080*/  UIADD3 UR4, UR47, 0x10000, URZ ;  /* 0x000100002f047890 */ /* 0x000fe2000fffe03f */
[----:B------:R-:W-:Y:S01]  /*4090*/  WARPGROUP.ARRIVE ;  /* 0x00000000000079c5 */ /* 0x000fe20000000000 */
[----:B------:R-:W-:Y:S02]  /*40a0*/  ULOP3.LUT UR13, UR9, 0x10000, URZ, 0xfc, !UPT ;  /* 0x00010000090d7892 */ /* 0x000fe4000f8efc3f */
[----:B------:R-:W-:Y:S02]  /*40b0*/  USHF.R.U32.HI UR4, URZ, 0x4, UR4 ;  /* 0x000000043f047899 */ /* 0x000fe40008011604 */
[----:B------:R-:W-:Y:S02]  /*40c0*/  UISETP.NE.U32.AND UP0, UPT, UR8, URZ, UPT ;  /* 0x0000003f0800728c */ /* 0x000fe4000bf05070 */
[----:B------:R-:W-:Y:S02]  /*40d0*/  ULOP3.LUT UR4, UR4, 0x3fff, URZ, 0xc0, !UPT ;  /* 0x00003fff04047892 */ /* 0x000fe4000f8ec03f */
[----:B------:R-:W-:-:S02]  /*40e0*/  ULEA UR13, UR10, UR13, 0xa ;  /* 0x0000000d0a0d7291 */ /* 0x000fc4000f8e503f */
[----:B------:R-:W-:Y:S01]  /*40f0*/  ULOP3.LUT UR4, UR4, 0x10000, URZ, 0xfc, !UPT ;  /* 0x0001000004047892 */ /* 0x000fe2000f8efc3f */
[----:B------:R-:W-:Y:S01]  /*4100*/  UMOV UR5, 0x40000040 ;  /* 0x4000004000057882 */ /* 0x000fe20000000000 */
[----:B------:R-:W-:Y:S02]  /*4110*/  UMOV UR7, 0x40000040 ;  /* 0x4000004000077882 */ /* 0x000fe40000000000 */
[----:B------:R-:W-:-:S03]  /*4120*/  ULEA UR14, UR10, UR4, 0xb ;  /* 0x000000040a0e7291 */ /* 0x000fc6000f8e583f */
[----:B------:R-:W-:-:S04]  /*4130*/  UMOV UR4, UR13 ;  /* 0x0000000d00047c82 */ /* 0x000fc80008000000 */
[----:B------:R-:W-:Y:S02]  /*4140*/  UMOV UR6, UR14 ;  /* 0x0000000e00067c82 */ /* 0x000fe40008000000 */
[----:B------:R-:W-:Y:S01]  /*4150*/  QGMMA.64x256x32.F32.E4M3.E4M3 R24, gdesc[UR4], R24, UP0, gsb0 ;  /* 0x03e00000041879f3 */ /* 0x000fe2000b800818 */
[----:B------:R-:W-:Y:S02]  /*4160*/  UIADD3 UR4, UR13, 0x2, URZ ;  /* 0x000000020d047890 */ /* 0x000fe4000fffe03f */
[----:B------:R-:W-:Y:S01]  /*4170*/  UIADD3 UR6, UR14, 0x2, URZ ;  /* 0x000000020e067890 */ /* 0x000fe2000fffe03f */
[----:B------:R-:W-:Y:S01]  /*4180*/  UMOV UR5, 0x40000040 ;  /* 0x4000004000057882 */ /* 0x000fe20000000000 */
[----:B------:R-:W-:Y:S01]  /*4190*/  UMOV UR7, 0x40000040 ;  /* 0x4000004000077882 */ /* 0x000fe20000000000 */
[----:B------:R-:W-:Y:S02]  /*41a0*/  WARPGROUP.DEPBAR.LE gsb0, 0x0 ;  /* 0x00008000000079c5 */ /* 0x000fe40000010000 */
[----:B------:R-:W-:-:S15]  /*41b0*/  WARPGROUP.ARRIVE ;  /* 0x00000000000079c5 */ /* 0x000fde0000000000 */
[----:B------:R-:W-:-:S05]  /*41c0*/  NOP ;  /* 0x0000000000007918 */ /* 0x000fca0000000000 */
        /* <DEDUP_REMOVED lines=16> */
[----:B------:R-:W-:Y:S03]  /*42d0*/  QGMMA.64x256x32.F32.E4M3.E4M3 R24, gdesc[UR4], R24, UP0, gsb0 ;  /* 0x03e00000041879f3 */ /* 0x000fe6000b800818 */
[----:B------:R-:W-:Y:S02]  /*42e0*/  WARPGROUP.DEPBAR.LE gsb0, 0x0 ;  /* 0x00008000000079c5 */ /* 0x000fe40000010000 */
[----:B------:R-:W-:Y:S05]  /*42f0*/  @!P1 BRA `(.L_x_39) ;  /* 0x0000000000049947 */ /* 0x000fea0003800000 */
[----:B------:R-:W-:Y:S01]  /*4300*/  BPT.TRAP 0x1 ;  /* 0x000000040000795c */ /* 0x000fe20000300000 */
.L_x_39:
[----:B------:R-:W-:Y:S02]  /*4310*/  UISETP.GT.U32.AND UP0, UPT, UR53, 0x1, UPT ;  /* 0x000000013500788c */ /* 0x000fe4000bf04070 */
[----:B------:R-:W-:-:S04]  /*4320*/  ULEA UR4, UR12, UR47, 0x3 ;  /* 0x0000002f0c047291 */ /* 0x000fc8000f8e183f */
[----:B------:R-:W-:Y:S01]  /*4330*/  UIADD3 UR4, UR4, 0x384a0, URZ ;  /* 0x000384a004047890 */ /* 0x000fe2000fffe03f */
[----:B------:R-:W-:-:S03]  /*4340*/  PLOP3.LUT P0, PT, PT, PT, UP0, 0x80, 0x0 ;  /* 0x000000000000781c */ /* 0x000fc60003f0f008 */
[----:B------:R-:W-:-:S09]  /*4350*/  UPRMT UR4, URZ, 0x654, UR4 ;  /* 0x000006543f047896 */ /* 0x000fd20008000004 */
[----:B------:R-:W-:Y:S01]  /*4360*/  SYNCS.ARRIVE.TRANS64.RED.A1T0 RZ, [UR4], RZ ;  /* 0x000000ffffff79a7 */ /* 0x000fe20008100404 */
[----:B------:R-:W-:Y:S05]  /*4370*/  @P0 BRA `(.L_x_40) ;  /* 0x0000000000040947 */ /* 0x000fea0003800000 */
[----:B------:R-:W-:Y:S01]  /*4380*/  BPT.TRAP 0x1 ;  /* 0x000000040000795c */ /* 0x000fe20000300000 */
.L_x_40:
[----:B------:R-:W-:Y:S01]  /*4390*/  UIADD3 UR10, UR10, 0x1, URZ ;  /* 0x000000010a0a7890 */ /* 0x000fe2000fffe03f */
[C---:B------:R-:W-:Y:S01]  /*43a0*/  ISETP.GT.AND P0, PT, R2.reuse, 0x1, PT ;  /* 0x000000010200780c */ /* 0x040fe20003f04270 */
[----:B------:R-:W-:Y:S01]  /*43b0*/  UIADD3 UR12, UR12, 0x1, URZ ;  /* 0x000000010c0c7890 */ /* 0x000fe2000fffe03f */
[----:B------:R-:W-:Y:S01]  /*43c0*/  VIADD R2, R2, 0xffffffff ;  /* 0xffffffff02027836 */ /* 0x000fe20000000000 */
[----:B------:R-:W-:Y:S02]  /*43d0*/  UISETP.NE.AND UP0, UPT, UR10, 0x4, UPT ;  /* 0x000000040a00788c */ /* 0x000fe4000bf05270 */
[----:B------:R-:W-:Y:S02]  /*43e0*/  UISETP.NE.AND UP1, UPT, UR12, 0x4, UPT ;  /* 0x000000040c00788c */ /* 0x000fe4000bf25270 */
[----:B------:R-:W-:Y:S02]  /*43f0*/  USEL UR4, URZ, 0x1, UP0 ;  /* 0x000000013f047887 */ /* 0x000fe40008000000 */
[----:B------:R-:W-:-:S02]  /*4400*/  USEL UR10, UR10, URZ, UP0 ;  /* 0x0000003f0a0a7287 */ /* 0x000fc40008000000 */
[----:B------:R-:W-:Y:S02]  /*4410*/  USEL UR12, UR12, URZ, UP1 ;  /* 0x0000003f0c0c7287 */ /* 0x000fe40008800000 */
[----:B------:R-:W-:Y:S01]  /*4420*/  LOP3.LUT R0, R0, UR4, RZ, 0x3c, !PT ;  /* 0x0000000400007c12 */ /* 0x000fe2000f8e3cff */
[----:B------:R-:W-:Y:S09]  /*4430*/  @P0 BRA `(.L_x_41) ;  /* 0xfffffff800e00947 */ /* 0x000ff2000383ffff */
.L_x_34:
[----:B------:R-:W-:-:S13]  /*4440*/  ISETP.GE.AND P0, PT, R153, 0x1, PT ;  /* 0x000000019900780c */ /* 0x000fda0003f06270 */
[----:B------:R-:W-:Y:S05]  /*4450*/  @!P0 BRA `(.L_x_42) ;  /* 0x0000000000388947 */ /* 0x000fea0003800000 */
[----:B------:R-:W-:-:S06]  /*4460*/  UISETP.NE.AND UP0, UPT, UR51, 0x3, UPT ;  /* 0x000000033300788c */ /* 0x000fcc000bf05270 */
[----:B------:R-:W-:-:S13]  /*4470*/  PLOP3.LUT P0, PT, PT, PT, UP0, 0x80, 0x0 ;  /* 0x000000000000781c */ /* 0x000fda0003f0f008 */
[----:B------:R-:W-:Y:S05]  /*4480*/  @!P0 BRA `(.L_x_43) ;  /* 0x0000000000048947 */ /* 0x000fea0003800000 */
[----:B------:R-:W-:Y:S01]  /*4490*/  BPT.TRAP 0x1 ;  /* 0x000000040000795c */ /* 0x000fe20000300000 */
.L_x_43:
[----:B------:R-:W-:Y:S02]  /*44a0*/  UIADD3 UR11, UR11, UR37, URZ ;  /* 0x000000250b0b7290 */ /* 0x000fe4000fffe03f */
[----:B------:R-:W-:Y:S02]  /*44b0*/  UISETP.GT.U32.AND UP0, UPT, UR53, 0x1, UPT ;  /* 0x000000013500788c */ /* 0x000fe4000bf04070 */
[----:B------:R-:W-:-:S04]  /*44c0*/  USHF.L.U32 UR11, UR11, 0x3, URZ ;  /* 0x000000030b0b7899 */ /* 0x000fc8000800063f */
[----:B------:R-:W-:Y:S01]  /*44d0*/  ULOP3.LUT UR11, UR11, 0x18, URZ, 0xc0, !UPT ;  /* 0x000000180b0b7892 */ /* 0x000fe2000f8ec03f */
[----:B------:R-:W-:-:S03]  /*44e0*/  PLOP3.LUT P0, PT, PT, PT, UP0, 0x80, 0x0 ;  /* 0x000000000000781c */ /* 0x000fc60003f0f008 */
[----:B------:R-:W-:-:S04]  /*44f0*/  UIADD3 UR11, UR47, 0x384a0, UR11 ;  /* 0x000384a02f0b7890 */ /* 0x000fc8000fffe00b */
[----:B------:R-:W-:-:S09]  /*4500*/  UPRMT UR11, URZ, 0x654, UR11 ;  /* 0x000006543f0b7896 */ /* 0x000fd2000800000b */
[----:B------:R-:W-:Y:S01]  /*4510*/  SYNCS.ARRIVE.TRANS64.RED.A1T0 RZ, [UR11], RZ ;  /* 0x000000ffffff79a7 */ /* 0x000fe2000810040b */
[----:B------:R-:W-:Y:S05]  /*4520*/  @P0 BRA `(.L_x_42) ;  /* 0x0000000000040947 */ /* 0x000fea0003800000 */
[----:B------:R-:W-:Y:S01]  /*4530*/  BPT.TRAP 0x1 ;  /* 0x000000040000795c */ /* 0x000fe20000300000 */
.L_x_42:
[----:B------:R-:W-:Y:S01]  /*4540*/  R2UR UR45, R16 ;  /* 0x00000000102d72ca */ /* 0x000fe200000e0000 */
[----:B------:R-:W-:Y:S01]  /*4550*/  UIADD3 UR4, UR47, 0x30000, URZ ;  /* 0x000300002f047890 */ /* 0x000fe2000fffe03f */
[----:B------:R-:W-:Y:S02]  /*4560*/  R2UR UR46, R17 ;  /* 0x00000000112e72ca */ /* 0x000fe400000e0000 */
[----:B------:R-:W-:Y:S01]  /*4570*/  LOP3.LUT P0, RZ, R4, 0xff, RZ, 0xc0, !PT ;  /* 0x000000ff04ff7812 */ /* 0x000fe2000780c0ff */
[----:B------:R-:W-:-:S06]  /*4580*/  ULOP3.LUT UP0, URZ, UR4, 0x3ff, URZ, 0xc0, !UPT ;  /* 0x000003ff043f7892 */ /* 0x000fcc000f80c03f */
[----:B------:R-:W-:Y:S02]  /*4590*/  PLOP3.LUT P1, PT, PT, PT, UP0, 0x80, 0x0 ;  /* 0x000000000000781c */ /* 0x000fe40003f2f008 */
[----:B------:R-:W-:Y:S02]  /*45a0*/  USHF.L.U32 UR45, UR45, 0x7, URZ ;  /* 0x000000072d2d7899 */ /* 0x000fe4000800063f */
[----:B------:R-:W-:Y:S02]  /*45b0*/  USHF.L.U32 UR46, UR46, 0x8, URZ ;  /* 0x000000082e2e7899 */ /* 0x000fe4000800063f */
[----:B------:R-:W-:Y:S10]  /*45c0*/  @!P0 BRA `(.L_x_44) ;  /* 0x00000000000c8947 */ /* 0x000ff40003800000 */
[----:B------:R-:W-:-:S04]  /*45d0*/  DEPBAR {5,4,3,2,1,0} ;  /* 0x0000003f0000791a */ /* 0x000fc80000000000 */
[----:B------:R3:W-:Y:S02]  /*45e0*/  UTMACCTL.IV [UR60] ;  /* 0x000000003c0079b9 */ /* 0x0007e40008000000 */
[----:B---3--:R-:W-:Y:S01]  /*45f0*/  NOP ;  /* 0x0000000000007918 */ /* 0x008fe20000000000 */
.L_x_44:
[----:B------:R-:W-:Y:S05]  /*4600*/  @!P1 BRA `(.L_x_45) ;  /* 0x00000000007c9947 */ /* 0x000fea0003800000 */
[----:B------:R-:W-:Y:S01]  /*4610*/  MOV R2, 0x0 ;  /* 0x0000000000027802 */ /* 0x000fe20000000f00 */
[----:B------:R-:W-:Y:S01]  /*4620*/  ULDC.64 UR4, c[0x4][0x68] ;  /* 0x01001a0000047ab9 */ /* 0x000fe20000000a00 */
[----:B------:R-:W-:Y:S01]  /*4630*/  ULDC.64 UR6, c[0x4][0x8] ;  /* 0x0100020000067ab9 */ /* 0x000fe20000000a00 */
[----:B------:R-:W-:Y:S01]  /*4640*/  IMAD.U32 R4, RZ, RZ, UR4 ;  /* 0x00000004ff047e24 */ /* 0x000fe2000f8e00ff */
[----:B------:R3:W4:Y:S01]  /*4650*/  LDC.64 R14, c[0x4][R2] ;  /* 0x01000000020e7b82 */ /* 0x0007220000000a00 */
[----:B------:R-:W-:Y:S01]  /*4660*/  MOV R5, UR5 ;  /* 0x0000000500057c02 */ /* 0x000fe20008000f00 */
[----:B------:R-:W-:Y:S01]  /*4670*/  ULDC.64 UR4, c[0x4][0x70] ;  /* 0x01001c0000047ab9 */ /* 0x000fe20000000a00 */
[----:B------:R-:W-:Y:S02]  /*4680*/  IMAD.U32 R10, RZ, RZ, UR6 ;  /* 0x00000006ff0a7e24 */ /* 0x000fe4000f8e00ff */
[----:B--2---:R-:W-:Y:S02]  /*4690*/  IMAD.U32 R6, RZ, RZ, UR4 ;  /* 0x00000004ff067e24 */ /* 0x004fe4000f8e00ff */
[----:B------:R-:W-:-:S02]  /*46a0*/  IMAD.U32 R7, RZ, RZ, UR5 ;  /* 0x00000005ff077e24 */ /* 0x000fc4000f8e00ff */
[----:B------:R-:W-:Y:S02]  /*46b0*/  IMAD.U32 R11, RZ, RZ, UR7 ;  /* 0x00000007ff0b7e24 */ /* 0x000fe4000f8e00ff */
[----:B------:R-:W-:Y:S02]  /*46c0*/  IMAD.MOV.U32 R8, RZ, RZ, 0x70 ;  /* 0x00000070ff087424 */ /* 0x000fe400078e00ff */
[----:B------:R-:W-:Y:S02]  /*46d0*/  IMAD.MOV.U32 R12, RZ, RZ, 0x1 ;  /* 0x00000001ff0c7424 */ /* 0x000fe400078e00ff */
[----:B---3--:R-:W-:-:S07]  /*46e0*/  IMAD.MOV.U32 R13, RZ, RZ, RZ ;  /* 0x000000ffff0d7224 */ /* 0x008fce00078e00ff */
[----:B------:R-:W-:-:S07]  /*46f0*/  LEPC R20, `(.L_x_46) ;  /* 0x000000001014794e */ /* 0x000fce0000000000 */
[----:B-1--4-:R-:W-:Y:S05]  /*4700*/  CALL.ABS.NOINC R14 ;  /* 0x000000000e007343 */ /* 0x012fea0003c00000 */
.L_x_46:
[----:B------:R-:W1:Y:S01]  /*4710*/  LDC.64 R2, c[0x4][R2] ;  /* 0x0100000002027b82 */ /* 0x000e620000000a00 */
[----:B------:R-:W-:Y:S01]  /*4720*/  ULDC.64 UR4, c[0x4][0x68] ;  /* 0x01001a0000047ab9 */ /* 0x000fe20000000a00 */
[----:B------:R-:W-:Y:S01]  /*4730*/  ULDC.64 UR6, c[0x4][0x8] ;  /* 0x0100020000067ab9 */ /* 0x000fe20000000a00 */
[----:B------:R-:W-:Y:S02]  /*4740*/  IMAD.U32 R4, RZ, RZ, UR4 ;  /* 0x00000004ff047e24 */ /* 0x000fe4000f8e00ff */
[----:B------:R-:W-:Y:S01]  /*4750*/  IMAD.U32 R5, RZ, RZ, UR5 ;  /* 0x00000005ff057e24 */ /* 0x000fe2000f8e00ff */
[----:B------:R-:W-:Y:S01]  /*4760*/  ULDC.64 UR4, c[0x4][0x70] ;  /* 0x01001c0000047ab9 */ /* 0x000fe20000000a00 */
[----:B------:R-:W-:Y:S01]  /*4770*/  IMAD.U32 R10, RZ, RZ, UR6 ;  /* 0x00000006ff0a7e24 */ /* 0x000fe2000f8e00ff */
[----:B------:R-:W-:Y:S01]  /*4780*/  MOV R6, UR4 ;  /* 0x0000000400067c02 */ /* 0x000fe20008000f00 */
[----:B------:R-:W-:Y:S02]  /*4790*/  IMAD.U32 R7, RZ, RZ, UR5 ;  /* 0x00000005ff077e24 */ /* 0x000fe4000f8e00ff */
[----:B------:R-:W-:-:S02]  /*47a0*/  IMAD.U32 R11, RZ, RZ, UR7 ;  /* 0x00000007ff0b7e24 */ /* 0x000fc4000f8e00ff */
[----:B------:R-:W-:Y:S02]  /*47b0*/  IMAD.MOV.U32 R8, RZ, RZ, 0x70 ;  /* 0x00000070ff087424 */ /* 0x000fe400078e00ff */
[----:B------:R-:W-:Y:S02]  /*47c0*/  IMAD.MOV.U32 R12, RZ, RZ, 0x1 ;  /* 0x00000001ff0c7424 */ /* 0x000fe400078e00ff */
[----:B------:R-:W-:-:S07]  /*47d0*/  IMAD.MOV.U32 R13, RZ, RZ, RZ ;  /* 0x000000ffff0d7224 */ /* 0x000fce00078e00ff */
[----:B------:R-:W-:-:S07]  /*47e0*/  LEPC R20, `(.L_x_45) ;  /* 0x000000001014794e */ /* 0x000fce0000000000 */
[----:B-1----:R-:W-:Y:S05]  /*47f0*/  CALL.ABS.NOINC R2 ;  /* 0x0000000002007343 */ /* 0x002fea0003c00000 */
.L_x_45:
[----:B------:R-:W-:Y:S02]  /*4800*/  ULDC.64 UR4, c[0x0][0x590] ;  /* 0x0001640000047ab9 */ /* 0x000fe40000000a00 */
[----:B------:R-:W-:-:S04]  /*4810*/  ISETP.NE.U32.AND P0, PT, RZ, UR4, PT ;  /* 0x00000004ff007c0c */ /* 0x000fc8000bf05070 */
[----:B------:R-:W-:-:S13]  /*4820*/  ISETP.NE.AND.EX P0, PT, RZ, UR5, PT, P0 ;  /* 0x00000005ff007c0c */ /* 0x000fda000bf05300 */
[----:B------:R-:W-:Y:S05]  /*4830*/  @!P0 BRA `(.L_x_47) ;  /* 0x0000000000148947 */ /* 0x000fea0003800000 */
[----:B------:R-:W-:-:S04]  /*4840*/  LEA R2, P0, R18, UR4, 0x3 ;  /* 0x0000000412027c11 */ /* 0x000fc8000f8018ff */
[----:B-12---:R-:W-:-:S06]  /*4850*/  LEA.HI.X R3, R18, UR5, R19, 0x3, P0 ;  /* 0x0000000512037c11 */ /* 0x006fcc00080f1c13 */
[----:B------:R-:W2:Y:S04]  /*4860*/  LDG.E.64 R2, desc[UR58][R2.64] ;  /* 0x0000003a02027981 */ /* 0x000ea8000c1e1b00 */
[----:B--2---:R1:W5:Y:S01]  /*4870*/  LD.E R0, desc[UR58][R2.64] ;  /* 0x0000003a02007980 */ /* 0x004362000c101900 */
[----:B------:R-:W-:Y:S05]  /*4880*/  BRA `(.L_x_48) ;  /* 0x0000000000307947 */ /* 0x000fea0003800000 */
.L_x_47:
[----:B------:R-:W-:Y:S02]  /*4890*/  ULDC.64 UR4, c[0x0][0x588] ;  /* 0x0001620000047ab9 */ /* 0x000fe40000000a00 */
[----:B------:R-:W-:-:S04]  /*48a0*/  ISETP.NE.U32.AND P0, PT, RZ, UR4, PT ;  /* 0x00000004ff007c0c */ /* 0x000fc8000bf05070 */
[----:B------:R-:W-:-:S13]  /*48b0*/  ISETP.NE.AND.EX P0, PT, RZ, UR5, PT, P0 ;  /* 0x00000005ff007c0c */ /* 0x000fda000bf05300 */
[----:B------:R-:W-:Y:S05]  /*48c0*/  @!P0 BRA `(.L_x_49) ;  /* 0x0000000000188947 */ /* 0x000fea0003800000 */
[----:B-12---:R-:W1:Y:S01]  /*48d0*/  LDC.64 R2, c[0x0][0x588] ;  /* 0x00016200ff027b82 */ /* 0x006e620000000a00 */
[----:B------:R-:W-:Y:S02]  /*48e0*/  ULDC UR4, c[0x0][0x598] ;  /* 0x0001660000047ab9 */ /* 0x000fe40000000800 */
[----:B------:R-:W-:-:S04]  /*48f0*/  IMAD R5, R18, UR4, RZ ;  /* 0x0000000412057c24 */ /* 0x000fc8000f8e02ff */
[----:B-1----:R-:W-:-:S05]  /*4900*/  IMAD.WIDE R2, R5, 0x4, R2 ;  /* 0x0000000405027825 */ /* 0x002fca00078e0202 */
[----:B------:R2:W5:Y:S01]  /*4910*/  LDG.E R0, desc[UR58][R2.64] ;  /* 0x0000003a02007981 */ /* 0x000562000c1e1900 */
[----:B------:R-:W-:Y:S05]  /*4920*/  BRA `(.L_x_48) ;  /* 0x0000000000087947 */ /* 0x000fea0003800000 */
.L_x_49:
[----:B------:R-:W-:Y:S02]  /*4930*/  ULDC UR4, c[0x0][0x580] ;  /* 0x0001600000047ab9 */ /* 0x000fe40000000800 */
[----:B------:R-:W-:-:S07]  /*4940*/  IMAD.U32 R0, RZ, RZ, UR4 ;  /* 0x00000004ff007e24 */ /* 0x000fce000f8e00ff */
.L_x_48:
[----:B------:R-:W-:Y:S02]  /*4950*/  ULDC.64 UR4, c[0x0][0x5b8] ;  /* 0x00016e0000047ab9 */ /* 0x000fe40000000a00 */
[----:B------:R-:W-:-:S04]  /*4960*/  ISETP.NE.U32.AND P0, PT, RZ, UR4, PT ;  /* 0x00000004ff007c0c */ /* 0x000fc8000bf05070 */
[----:B------:R-:W-:-:S13]  /*4970*/  ISETP.NE.AND.EX P0, PT, RZ, UR5, PT, P0 ;  /* 0x00000005ff007c0c */ /* 0x000fda000bf05300 */
[----:B------:R-:W-:Y:S05]  /*4980*/  @!P0 BRA `(.L_x_50) ;  /* 0x0000000000148947 */ /* 0x000fea0003800000 */
[----:B------:R-:W-:-:S04]  /*4990*/  LEA R4, P0, R18, UR4, 0x3 ;  /* 0x0000000412047c11 */ /* 0x000fc8000f8018ff */
[----:B------:R-:W-:-:S05]  /*49a0*/  LEA.HI.X R5, R18, UR5, R19, 0x3, P0 ;  /* 0x0000000512057c11 */ /* 0x000fca00080f1c13 */
[----:B-12---:R-:W2:Y:S04]  /*49b0*/  LDG.E.64 R2, desc[UR58][R4.64] ;  /* 0x0000003a04027981 */ /* 0x006ea8000c1e1b00 */
[----:B--2---:R2:W5:Y:S01]  /*49c0*/  LD.E R2, desc[UR58][R2.64] ;  /* 0x0000003a02027980 */ /* 0x004562000c101900 */
[----:B------:R-:W-:Y:S05]  /*49d0*/  BRA `(.L_x_51) ;  /* 0x0000000000307947 */ /* 0x000fea0003800000 */
.L_x_50:
[----:B------:R-:W-:Y:S02]  /*49e0*/  ULDC.64 UR4, c[0x0][0x5b0] ;  /* 0x00016c0000047ab9 */ /* 0x000fe40000000a00 */
[----:B------:R-:W-:-:S04]  /*49f0*/  ISETP.NE.U32.AND P0, PT, RZ, UR4, PT ;  /* 0x00000004ff007c0c */ /* 0x000fc8000bf05070 */
[----:B------:R-:W-:-:S13]  /*4a00*/  ISETP.NE.AND.EX P0, PT, RZ, UR5, PT, P0 ;  /* 0x00000005ff007c0c */ /* 0x000fda000bf05300 */
[----:B------:R-:W-:Y:S05]  /*4a10*/  @!P0 BRA `(.L_x_52) ;  /* 0x0000000000188947 */ /* 0x000fea0003800000 */
[----:B-12---:R-:W1:Y:S01]  /*4a20*/  LDC.64 R2, c[0x0][0x5b0] ;  /* 0x00016c00ff027b82 */ /* 0x006e620000000a00 */
[----:B------:R-:W-:Y:S02]  /*4a30*/  ULDC UR4, c[0x0][0x5c0] ;  /* 0x0001700000047ab9 */ /* 0x000fe40000000800 */
[----:B------:R-:W-:-:S04]  /*4a40*/  IMAD R5, R18, UR4, RZ ;  /* 0x0000000412057c24 */ /* 0x000fc8000f8e02ff */
[----:B-1----:R-:W-:-:S06]  /*4a50*/  IMAD.WIDE R2, R5, 0x4, R2 ;  /* 0x0000000405027825 */ /* 0x002fcc00078e0202 */
[----:B------:R1:W5:Y:S01]  /*4a60*/  LDG.E R2, desc[UR58][R2.64] ;  /* 0x0000003a02027981 */ /* 0x000362000c1e1900 */
[----:B------:R-:W-:Y:S05]  /*4a70*/  BRA `(.L_x_51) ;  /* 0x0000000000087947 */ /* 0x000fea0003800000 */
.L_x_52:
[----:B------:R-:W-:Y:S02]  /*4a80*/  ULDC UR4, c[0x0][0x5a8] ;  /* 0x00016a0000047ab9 */ /* 0x000fe40000000800 */
[----:B-12---:R-:W-:-:S07]  /*4a90*/  IMAD.U32 R2, RZ, RZ, UR4 ;  /* 0x00000004ff027e24 */ /* 0x006fce000f8e00ff */
.L_x_51:
[----:B------:R-:W-:Y:S01]  /*4aa0*/  ISETP.GT.U32.AND P0, PT, R152, 0x3e, PT ;  /* 0x0000003e9800780c */ /* 0x000fe20003f04070 */
[----:B------:R-:W-:Y:S01]  /*4ab0*/  BSSY B0, `(.L_x_53) ;  /* 0x0000007000007945 */ /* 0x000fe20003800000 */
[----:B------:R-:W-:-:S11]  /*4ac0*/  PRMT R8, RZ, 0x7610, R8 ;  /* 0x00007610ff087816 */ /* 0x000fd60000000008 */
[----:B------:R-:W-:Y:S05]  /*4ad0*/  @P0 BRA `(.L_x_54) ;  /* 0x0000000000100947 */ /* 0x000fea0003800000 */
[----:B------:R-:W-:-:S03]  /*4ae0*/  UMOV UR4, 0xffffffff ;  /* 0xffffffff00047882 */ /* 0x000fc60000000000 */
[----:B------:R-:W-:Y:S05]  /*4af0*/  BRA.DIV UR4, `(.L_x_55) ;  /* 0x0000009604d87947 */ /* 0x000fea000b800000 */
[----:B------:R-:W-:-:S13]  /*4b00*/  ELECT P6, URZ, PT ;  /* 0x00000000003f782f */ /* 0x000fda00038c0000 */
.L_x_265:
[----:B------:R-:W-:-:S07]  /*4b10*/  SEL R8, RZ, 0x1, !P6 ;  /* 0x00000001ff087807 */ /* 0x000fce0007000000 */
.L_x_54:
[----:B------:R-:W-:Y:S05]  /*4b20*/  BSYNC B0 ;  /* 0x0000000000007941 */ /* 0x000fea0003800000 */
.L_x_53:
[----:B-12---:R-:W-:-:S05]  /*4b30*/  IMAD.U32 R3, RZ, RZ, UR48 ;  /* 0x00000030ff037e24 */ /* 0x006fca000f8e00ff */
[----:B------:R-:W-:-:S13]  /*4b40*/  ISETP.NE.AND P1, PT, R3, 0x3, PT ;  /* 0x000000030300780c */ /* 0x000fda0003f25270 */
[----:B------:R-:W-:Y:S05]  /*4b50*/  @!P1 BRA `(.L_x_56) ;  /* 0x0000000000049947 */ /* 0x000fea0003800000 */
[----:B------:R-:W-:Y:S01]  /*4b60*/  BPT.TRAP 0x1 ;  /* 0x000000040000795c */ /* 0x000fe20000300000 */
.L_x_56:
[----:B------:R-:W-:Y:S02]  /*4b70*/  SHF.L.U32 R3, RZ, 0x1f, RZ ;  /* 0x0000001fff037819 */ /* 0x000fe400000006ff */
[----:B-----5:R-:W-:Y:S02]  /*4b80*/  FSETP.NEU.AND P0, PT, R0, RZ, PT ;  /* 0x000000ff0000720b */ /* 0x020fe40003f0d000 */
[----:B------:R-:W1:Y:S01]  /*4b90*/  SYNCS.PHASECHK.TRANS64.TRYWAIT P2, [UR47+0x384c0], R3 ;  /* 0x0384c003ff0075a7 */ /* 0x000e62000804016f */
[----:B------:R-:W-:-:S10]  /*4ba0*/  MOV R4, RZ ;  /* 0x000000ff00047202 */ /* 0x000fd40000000f00 */
[----:B------:R-:W-:Y:S01]  /*4bb0*/  @P0 LEA R12, R23, UR47, 0x1 ;  /* 0x0000002f170c0c11 */ /* 0x000fe2000f8e08ff */
[----:B-1----:R-:W-:Y:S06]  /*4bc0*/  @!P2 BRA `(.L_x_57) ;  /* 0x0000009400bca947 */ /* 0x002fec0003800000 */
.L_x_266:
[----:B------:R-:W-:Y:S05]  /*4bd0*/  @P0 WARPSYNC.ALL ;  /* 0x0000000000000948 */ /* 0x000fea0003800000 */
[----:B-1----:R-:W1:Y:S01]  /*4be0*/  @P0 LDSM.16.MT88.4 R4, [R12+0x30000] ;  /* 0x030000000c04083b */ /* 0x002e620000004200 */
[----:B------:R-:W-:Y:S01]  /*4bf0*/  PRMT R8, R8, 0x9910, RZ ;  /* 0x0000991008087816 */ /* 0x000fe200000000ff */
[----:B------:R-:W-:Y:S01]  /*4c00*/  BSSY B0, `(.L_x_58) ;  /* 0x000000d000007945 */ /* 0x000fe20003800000 */
[-C--:B------:R-:W-:Y:S01]  /*4c10*/  FMUL R24, R24, R2.reuse ;  /* 0x0000000218187220 */ /* 0x080fe20000400000 */
[-C--:B------:R-:W-:Y:S01]  /*4c20*/  FMUL R14, R25, R2.reuse ;  /* 0x00000002190e7220 */ /* 0x080fe20000400000 */
[----:B------:R-:W-:Y:S01]  /*4c30*/  ISETP.NE.AND P2, PT, R8, RZ, PT ;  /* 0x000000ff0800720c */ /* 0x000fe20003f45270 */
[----:B------:R-:W-:Y:S01]  /*4c40*/  FMUL R26, R26, R2 ;  /* 0x000000021a1a7220 */ /* 0x000fe20000400000 */
[----:B------:R2:W3:Y:S01]  /*4c50*/  @P0 LDSM.16.MT88.4 R8, [R12+0x30800] ;  /* 0x030800000c08083b */ /* 0x0004e20000004200 */
[----:B-1----:R-:W-:-:S02]  /*4c60*/  HADD2.F32 R13, -RZ, R4.H0_H0 ;  /* 0x20000004ff0d7230 */ /* 0x002fc40000004100 */
[----:B------:R-:W-:Y:S01]  /*4c70*/  HADD2.F32 R15, -RZ, R4.H1_H1 ;  /* 0x30000004ff0f7230 */ /* 0x000fe20000004100 */
[----:B--2---:R-:W-:Y:S07]  /*4c80*/  @P0 BRA `(.L_x_59) ;  /* 0x0000000000100947 */ /* 0x004fee0003800000 */
[----:B------:R-:W-:Y:S01]  /*4c90*/  IMAD.MOV.U32 R5, RZ, RZ, RZ ;  /* 0x000000ffff057224 */ /* 0x000fe200078e00ff */
[----:B------:R-:W-:Y:S02]  /*4ca0*/  CS2R R6, SRZ ;  /* 0x0000000000067805 */ /* 0x000fe4000001ff00 */
[----:B---3--:R-:W-:Y:S02]  /*4cb0*/  CS2R R8, SRZ ;  /* 0x0000000000087805 */ /* 0x008fe4000001ff00 */
[----:B------:R-:W-:-:S07]  /*4cc0*/  CS2R R10, SRZ ;  /* 0x00000000000a7805 */ /* 0x000fce000001ff00 */
.L_x_59:
[----:B------:R-:W-:Y:S05]  /*4cd0*/  BSYNC B0 ;  /* 0x0000000000007941 */ /* 0x000fea0003800000 */
.L_x_58:
[--C-:B------:R-:W-:Y:S02]  /*4ce0*/  HADD2.F32 R19, -RZ, R5.reuse.H1_H1 ;  /* 0x30000005ff137230 */ /* 0x100fe40000004100 */
[----:B------:R-:W-:Y:S01]  /*4cf0*/  FMUL R12, R27, R2 ;  /* 0x000000021b0c7220 */ /* 0x000fe20000400000 */
[----:B------:R-:W-:Y:S02]  /*4d00*/  HADD2.F32 R17, -RZ, R5.H0_H0 ;  /* 0x20000005ff117230 */ /* 0x000fe40000004100 */
[-C--:B------:R-:W-:Y:S01]  /*4d10*/  FFMA R24, R13, R0.reuse, R24 ;  /* 0x000000000d187223 */ /* 0x080fe20000000018 */
[-C--:B------:R-:W-:Y:S01]  /*4d20*/  FFMA R21, R15, R0.reuse, R14 ;  /* 0x000000000f157223 */ /* 0x080fe2000000000e */
[-C--:B------:R-:W-:Y:S01]  /*4d30*/  FFMA R25, R19, R0.reuse, R12 ;  /* 0x0000000013197223 */ /* 0x080fe2000000000c */
[--C-:B------:R-:W-:Y:S02]  /*4d40*/  HADD2.F32 R13, -RZ, R6.reuse.H0_H0 ;  /* 0x20000006ff0d7230 */ /* 0x100fe40000004100 */
[----:B------:R-:W-:Y:S01]  /*4d50*/  FFMA R26, R17, R0, R26 ;  /* 0x00000000111a7223 */ /* 0x000fe2000000001a */
[----:B------:R-:W-:-:S02]  /*4d60*/  HADD2.F32 R15, -RZ, R6.H1_H1 ;  /* 0x30000006ff0f7230 */ /* 0x000fc40000004100 */
[-C--:B------:R-:W-:Y:S01]  /*4d70*/  FMUL R28, R28, R2.reuse ;  /* 0x000000021c1c7220 */ /* 0x080fe20000400000 */
[-C--:B------:R-:W-:Y:S01]  /*4d80*/  FMUL R12, R29, R2.reuse ;  /* 0x000000021d0c7220 */ /* 0x080fe20000400000 */
[--C-:B------:R-:W-:Y:S02]  /*4d90*/  HADD2.F32 R17, -RZ, R7.reuse.H0_H0 ;  /* 0x20000007ff117230 */ /* 0x100fe40000004100 */
[-C--:B------:R-:W-:Y:S01]  /*4da0*/  FMUL R30, R30, R2.reuse ;  /* 0x000000021e1e7220 */ /* 0x080fe20000400000 */
[----:B------:R-:W-:Y:S02]  /*4db0*/  HADD2.F32 R19, -RZ, R7.H1_H1 ;  /* 0x30000007ff137230 */ /* 0x000fe40000004100 */
[----:B------:R-:W-:Y:S01]  /*4dc0*/  FMUL R14, R31, R2 ;  /* 0x000000021f0e7220 */ /* 0x000fe20000400000 */
[-C--:B------:R-:W-:Y:S01]  /*4dd0*/  FFMA R28, R13, R0.reuse, R28 ;  /* 0x000000000d1c7223 */ /* 0x080fe2000000001c */
[----:B------:R-:W-:Y:S01]  /*4de0*/  FFMA R27, R15, R0, R12 ;  /* 0x000000000f1b7223 */ /* 0x000fe2000000000c */
[----:B---3--:R-:W-:-:S02]  /*4df0*/  HADD2.F32 R13, -RZ, R8.H0_H0 ;  /* 0x20000008ff0d7230 */ /* 0x008fc40000004100 */
[-C--:B------:R-:W-:Y:S01]  /*4e00*/  FFMA R30, R17, R0.reuse, R30 ;  /* 0x00000000111e7223 */ /* 0x080fe2000000001e */
[----:B------:R-:W-:Y:S02]  /*4e10*/  HADD2.F32 R15, -RZ, R8.H1_H1 ;  /* 0x30000008ff0f7230 */ /* 0x000fe40000004100 */
[----:B------:R-:W-:Y:S01]  /*4e20*/  FFMA R29, R19, R0, R14 ;  /* 0x00000000131d7223 */ /* 0x000fe2000000000e */
        /* <DEDUP_REMOVED lines=8> */
[----:B------:R-:W-:-:S02]  /*4eb0*/  HADD2.F32 R13, -RZ, R10.H0_H0 ;  /* 0x2000000aff0d7230 */ /* 0x000fc40000004100 */
        /* <DEDUP_REMOVED lines=10> */
[-C--:B------:R-:W-:Y:S01]  /*4f60*/  FFMA R12, R15, R0.reuse, R12 ;  /* 0x000000000f0c7223 */ /* 0x080fe2000000000c */
[-C--:B------:R-:W-:Y:S01]  /*4f70*/  FFMA R17, R17, R0.reuse, R38 ;  /* 0x0000000011117223 */ /* 0x080fe20000000026 */
[----:B------:R-:W-:Y:S01]  /*4f80*/  FFMA R14, R19, R0, R14 ;  /* 0x00000000130e7223 */ /* 0x000fe2000000000e */
[----:B------:R-:W-:Y:S01]  /*4f90*/  F2FP.F16.F32.PACK_AB R25, R25, R26 ;  /* 0x0000001a1919723e */ /* 0x000fe200000000ff */
[----:B------:R-:W-:Y:S05]  /*4fa0*/  WARPSYNC.ALL ;  /* 0x0000000000007948 */ /* 0x000fea0003800000 */
[----:B------:R-:W-:Y:S01]  /*4fb0*/  F2FP.F16.F32.PACK_AB R33, R33, R34 ;  /* 0x000000222121723e */ /* 0x000fe200000000ff */
[----:B------:R-:W-:Y:S01]  /*4fc0*/  BSSY B0, `(.L_x_60) ;  /* 0x000001a000007945 */ /* 0x000fe20003800000 */
[----:B------:R-:W-:-:S02]  /*4fd0*/  F2FP.F16.F32.PACK_AB R26, R27, R28 ;  /* 0x0000001c1b1a723e */ /* 0x000fc400000000ff */
[----:B------:R-:W-:Y:S02]  /*4fe0*/  F2FP.F16.F32.PACK_AB R34, R12, R13 ;  /* 0x0000000d0c22723e */ /* 0x000fe400000000ff */
[----:B------:R-:W-:Y:S02]  /*4ff0*/  F2FP.F16.F32.PACK_AB R24, R21, R24 ;  /* 0x000000181518723e */ /* 0x000fe400000000ff */
[----:B------:R-:W-:Y:S02]  /*5000*/  F2FP.F16.F32.PACK_AB R27, R29, R30 ;  /* 0x0000001e1d1b723e */ /* 0x000fe400000000ff */
[----:B------:R-:W-:Y:S02]  /*5010*/  LEA R12, R23, UR47, 0x1 ;  /* 0x0000002f170c7c11 */ /* 0x000fe4000f8e08ff */
[----:B------:R-:W-:Y:S02]  /*5020*/  F2FP.F16.F32.PACK_AB R32, R31, R32 ;  /* 0x000000201f20723e */ /* 0x000fe400000000ff */
[----:B------:R-:W-:Y:S01]  /*5030*/  F2FP.F16.F32.PACK_AB R35, R14, R17 ;  /* 0x000000110e23723e */ /* 0x000fe200000000ff */
[----:B------:R1:W-:Y:S04]  /*5040*/  STSM.16.MT88.4 [R12+0x30000], R24 ;  /* 0x030000180c007844 */ /* 0x0003e80000004200 */
[----:B------:R1:W-:Y:S01]  /*5050*/  STSM.16.MT88.4 [R12+0x30800], R32 ;  /* 0x030800200c007844 */ /* 0x0003e20000004200 */
[----:B------:R-:W-:Y:S01]  /*5060*/  @!PT LDS RZ, [RZ] ;  /* 0x00000000fffff984 */ /* 0x000fe20000000800 */
[----:B------:R-:W-:Y:S01]  /*5070*/  @!PT LDS RZ, [RZ] ;  /* 0x00000000fffff984 */ /* 0x000fe20000000800 */
[----:B------:R-:W-:Y:S01]  /*5080*/  @!PT LDS RZ, [RZ] ;  /* 0x00000000fffff984 */ /* 0x000fe20000000800 */
[----:B------:R-:W-:Y:S01]  /*5090*/  @!PT LDS RZ, [RZ] ;  /* 0x00000000fffff984 */ /* 0x000fe20000000800 */
[----:B------:R2:W-:Y:S06]  /*50a0*/  MEMBAR.ALL.CTA ;  /* 0x0000000000007992 */ /* 0x0005ec0000008000 */
[----:B--2---:R-:W2:Y:S02]  /*50b0*/  FENCE.VIEW.ASYNC.S ;  /* 0x00000000000073c6 */ /* 0x004ea40000000000 */
[----:B--2---:R-:W-:Y:S06]  /*50c0*/  BAR.SYNC.DEFER_BLOCKING 0x1, 0x100 ;  /* 0x0044000000007b1d */ /* 0x004fec0000010000 */
[----:B------:R-:W-:Y:S05]  /*50d0*/  @!P2 BRA `(.L_x_61) ;  /* 0x000000000020a947 */ /* 0x000fea0003800000 */
[----:B------:R-:W-:Y:S02]  /*50e0*/  UIADD3 UR44, UR47, 0x30000, URZ ;  /* 0x000300002f2c7890 */ /* 0x000fe4000fffe03f */
[----:B------:R-:W-:Y:S02]  /*50f0*/  UIADD3 UR5, UR45, 0x40, URZ ;  /* 0x000000402d057890 */ /* 0x000fe4000fffe03f */
[----:B------:R-:W-:Y:S01]  /*5100*/  UIADD3 UR4, UR47, 0x31000, URZ ;  /* 0x000310002f047890 */ /* 0x000fe2000fffe03f */
[----:B------:R-:W-:-:S04]  /*5110*/  UMOV UR6, UR46 ;  /* 0x0000002e00067c82 */ /* 0x000fc80008000000 */
[----:B------:R2:W-:Y:S04]  /*5120*/  UTMASTG.2D [UR44], [UR60] ;  /* 0x0000002c3c0073b5 */ /* 0x0005e80008008000 */
[----:B------:R2:W-:Y:S01]  /*5130*/  UTMASTG.2D [UR4], [UR60] ;  /* 0x000000043c0073b5 */ /* 0x0005e20008008000 */
[----:B------:R0:W-:Y:S01]  /*5140*/  UTMACMDFLUSH ;  /* 0x00000000000079b7 */ /* 0x0001e20000000000 */
[----:B--2---:R-:W-:-:S04]  /*5150*/  DEPBAR.LE SB0, 0x1 ;  /* 0x000080400000791a */ /* 0x004fc80000000000 */
.L_x_61:
[----:B------:R-:W-:Y:S05]  /*5160*/  BSYNC B0 ;  /* 0x0000000000007941 */ /* 0x000fea0003800000 */
.L_x_60:
[----:B------:R-:W-:Y:S01]  /*5170*/  BAR.SYNC.DEFER_BLOCKING 0x1, 0x100 ;  /* 0x0044000000007b1d */ /* 0x000fe20000010000 */
[----:B------:R-:W-:-:S13]  /*5180*/  ISETP.NE.AND P3, PT, RZ, UR36, PT ;  /* 0x00000024ff007c0c */ /* 0x000fda000bf65270 */
[----:B------:R-:W-:Y:S05]  /*5190*/  @!P3 BRA `(.L_x_62) ;  /* 0x000000000024b947 */ /* 0x000fea0003800000 */
[----:B------:R-:W-:Y:S05]  /*51a0*/  @!P1 BRA `(.L_x_63) ;  /* 0x0000000000049947 */ /* 0x000fea0003800000 */
[----:B------:R-:W-:Y:S01]  /*51b0*/  BPT.TRAP 0x1 ;  /* 0x000000040000795c */ /* 0x000fe20000300000 */
.L_x_63:
[----:B------:R-:W-:Y:S02]  /*51c0*/  ULEA UR4, UR56, UR47, 0x3 ;  /* 0x0000002f38047291 */ /* 0x000fe4000f8e183f */
[----:B------:R-:W-:Y:S02]  /*51d0*/  UIADD3 UR56, UR56, 0x1, URZ ;  /* 0x0000000138387890 */ /* 0x000fe4000fffe03f */
[----:B------:R-:W-:Y:S02]  /*51e0*/  UIADD3 UR4, UR4, 0x384e0, URZ ;  /* 0x000384e004047890 */ /* 0x000fe4000fffe03f */
[----:B------:R-:W-:Y:S02]  /*51f0*/  UISETP.NE.AND UP0, UPT, UR56, 0x4, UPT ;  /* 0x000000043800788c */ /* 0x000fe4000bf05270 */
[----:B------:R-:W-:Y:S02]  /*5200*/  UPRMT UR4, UR43, 0x654, UR4 ;  /* 0x000006542b047896 */ /* 0x000fe40008000004 */
[----:B------:R-:W-:-:S07]  /*5210*/  USEL UR56, UR56, URZ, UP0 ;  /* 0x0000003f38387287 */ /* 0x000fce0008000000 */
[----:B------:R-:W-:Y:S05]  /*5220*/  SYNCS.ARRIVE.TRANS64.RED.A1T0 RZ, [UR4], RZ ;  /* 0x000000ffffff79a7 */ /* 0x000fea0008100404 */
.L_x_62:
[----:B------:R-:W-:Y:S05]  /*5230*/  @!P1 BRA `(.L_x_64) ;  /* 0x0000000000049947 */ /* 0x000fea0003800000 */
[----:B------:R-:W-:Y:S01]  /*5240*/  BPT.TRAP 0x1 ;  /* 0x000000040000795c */ /* 0x000fe20000300000 */
.L_x_64:
[----:B------:R-:W2:Y:S02]  /*5250*/  SYNCS.PHASECHK.TRANS64.TRYWAIT P3, [UR47+0x384c8], R3 ;  /* 0x0384c803ff0075a7 */ /* 0x000ea4000806016f */
[----:B--2---:R-:W-:Y:S05]  /*5260*/  @!P3 BRA `(.L_x_65) ;  /* 0x00000090002cb947 */ /* 0x004fea0003800000 */
.L_x_267:
[----:B------:R-:W-:Y:S05]  /*5270*/  @P0 WARPSYNC.ALL ;  /* 0x0000000000000948 */ /* 0x000fea0003800000 */
[----:B------:R-:W2:Y:S01]  /*5280*/  @P0 LDSM.16.MT88.4 R4, [R12+0x32000] ;  /* 0x032000000c04083b */ /* 0x000ea20000004200 */
[-C--:B------:R-:W-:Y:S01]  /*5290*/  FMUL R13, R40, R2.reuse ;  /* 0x00000002280d7220 */ /* 0x080fe20000400000 */
[-C--:B------:R-:W-:Y:S01]  /*52a0*/  FMUL R41, R41, R2.reuse ;  /* 0x0000000229297220 */ /* 0x080fe20000400000 */
[-C--:B------:R-:W-:Y:S01]  /*52b0*/  FMUL R15, R42, R2.reuse ;  /* 0x000000022a0f7220 */ /* 0x080fe20000400000 */
[----:B------:R-:W3:Y:S01]  /*52c0*/  @P0 LDSM.16.MT88.4 R8, [R12+0x32800] ;  /* 0x032800000c08083b */ /* 0x000ee20000004200 */
[-C--:B------:R-:W-:Y:S01]  /*52d0*/  FMUL R43, R43, R2.reuse ;  /* 0x000000022b2b7220 */ /* 0x080fe20000400000 */
[-C--:B------:R-:W-:Y:S01]  /*52e0*/  FMUL R17, R44, R2.reuse ;  /* 0x000000022c117220 */ /* 0x080fe20000400000 */
[-C--:B------:R-:W-:Y:S01]  /*52f0*/  FMUL R45, R45, R2.reuse ;  /* 0x000000022d2d7220 */ /* 0x080fe20000400000 */
[-C--:B------:R-:W-:Y:S01]  /*5300*/  FMUL R19, R46, R2.reuse ;  /* 0x000000022e137220 */ /* 0x080fe20000400000 */
[-C--:B------:R-:W-:Y:S01]  /*5310*/  FMUL R47, R47, R2.reuse ;  /* 0x000000022f2f7220 */ /* 0x080fe20000400000 */
[-C--:B------:R-:W-:Y:S01]  /*5320*/  FMUL R21, R48, R2.reuse ;  /* 0x0000000230157220 */ /* 0x080fe20000400000 */
[-C--:B------:R-:W-:Y:S01]  /*5330*/  FMUL R49, R49, R2.reuse ;  /* 0x0000000231317220 */ /* 0x080fe20000400000 */
[-C--:B-1----:R-:W-:Y:S01]  /*5340*/  FMUL R25, R50, R2.reuse ;  /* 0x0000000232197220 */ /* 0x082fe20000400000 */
[-C--:B------:R-:W-:Y:S01]  /*5350*/  FMUL R51, R51, R2.reuse ;  /* 0x0000000233337220 */ /* 0x080fe20000400000 */
[-C--:B------:R-:W-:Y:S01]  /*5360*/  FMUL R27, R52, R2.reuse ;  /* 0x00000002341b7220 */ /* 0x080fe20000400000 */
[-C--:B------:R-:W-:Y:S01]  /*5370*/  FMUL R53, R53, R2.reuse ;  /* 0x0000000235357220 */ /* 0x080fe20000400000 */
[-C--:B------:R-:W-:Y:S01]  /*5380*/  FMUL R29, R54, R2.reuse ;  /* 0x00000002361d7220 */ /* 0x080fe20000400000 */
[----:B------:R-:W-:Y:S01]  /*5390*/  FMUL R55, R55, R2 ;  /* 0x0000000237377220 */ /* 0x000fe20000400000 */
[----:B------:R-:W-:Y:S05]  /*53a0*/  WARPSYNC.ALL ;  /* 0x0000000000007948 */ /* 0x000fea0003800000 */
[----:B------:R-:W-:Y:S01]  /*53b0*/  BSSY B0, `(.L_x_66) ;  /* 0x000003d000007945 */ /* 0x000fe20003800000 */
[----:B--2---:R-:W-:-:S02]  /*53c0*/  HADD2.F32 R14, -RZ, R4.H0_H0 ;  /* 0x20000004ff0e7230 */ /* 0x004fc40000004100 */
[----:B------:R-:W-:Y:S02]  /*53d0*/  HADD2.F32 R16, -RZ, R4.H1_H1 ;  /* 0x30000004ff107230 */ /* 0x000fe40000004100 */
[--C-:B------:R-:W-:Y:S02]  /*53e0*/  HADD2.F32 R18, -RZ, R5.reuse.H0_H0 ;  /* 0x20000005ff127230 */ /* 0x100fe40000004100 */
[-C--:B------:R-:W-:Y:S01]  /*53f0*/  FFMA R13, R14, R0.reuse, R13 ;  /* 0x000000000e0d7223 */ /* 0x080fe2000000000d */
[----:B------:R-:W-:Y:S02]  /*5400*/  HADD2.F32 R20, -RZ, R5.H1_H1 ;  /* 0x30000005ff147230 */ /* 0x000fe40000004100 */
[-C--:B------:R-:W-:Y:S01]  /*5410*/  FFMA R14, R16, R0.reuse, R41 ;  /* 0x00000000100e7223 */ /* 0x080fe20000000029 */
[----:B------:R-:W-:Y:S02]  /*5420*/  HADD2.F32 R24, -RZ, R7.H0_H0 ;  /* 0x20000007ff187230 */ /* 0x000fe40000004100 */
[----:B------:R-:W-:Y:S01]  /*5430*/  FFMA R15, R18, R0, R15 ;  /* 0x00000000120f7223 */ /* 0x000fe2000000000f */
[----:B------:R-:W-:-:S02]  /*5440*/  HADD2.F32 R18, -RZ, R6.H0_H0 ;  /* 0x20000006ff127230 */ /* 0x000fc40000004100 */
[-C--:B------:R-:W-:Y:S01]  /*5450*/  FFMA R16, R20, R0.reuse, R43 ;  /* 0x0000000014107223 */ /* 0x080fe2000000002b */
[----:B------:R-:W-:Y:S02]  /*5460*/  HADD2.F32 R20, -RZ, R6.H1_H1 ;  /* 0x30000006ff147230 */ /* 0x000fe40000004100 */
[-C--:B------:R-:W-:Y:S01]  /*5470*/  FFMA R19, R24, R0.reuse, R19 ;  /* 0x0000000018137223 */ /* 0x080fe20000000013 */
[----:B------:R-:W-:Y:S02]  /*5480*/  HADD2.F32 R26, -RZ, R7.H1_H1 ;  /* 0x30000007ff1a7230 */ /* 0x000fe40000004100 */
[-C--:B------:R-:W-:Y:S01]  /*5490*/  FFMA R17, R18, R0.reuse, R17 ;  /* 0x0000000012117223 */ /* 0x080fe20000000011 */
[----:B---3--:R-:W-:Y:S02]  /*54a0*/  HADD2.F32 R24, -RZ, R8.H0_H0 ;  /* 0x20000008ff187230 */ /* 0x008fe40000004100 */
[----:B------:R-:W-:Y:S01]  /*54b0*/  FFMA R18, R20, R0, R45 ;  /* 0x0000000014127223 */ /* 0x000fe2000000002d */
[----:B------:R-:W-:-:S02]  /*54c0*/  HADD2.F32 R28, -RZ, R9.H0_H0 ;  /* 0x20000009ff1c7230 */ /* 0x000fc40000004100 */
[-C--:B------:R-:W-:Y:S01]  /*54d0*/  FFMA R20, R26, R0.reuse, R47 ;  /* 0x000000001a147223 */ /* 0x080fe2000000002f */
[----:B------:R-:W-:Y:S02]  /*54e0*/  HADD2.F32 R26, -RZ, R8.H1_H1 ;  /* 0x30000008ff1a7230 */ /* 0x000fe40000004100 */
        /* <DEDUP_REMOVED lines=11> */
[----:B------:R-:W-:Y:S01]  /*55a0*/  F2FP.F16.F32.PACK_AB R25, R26, R25 ;  /* 0x000000191a19723e */ /* 0x000fe200000000ff */
[-C--:B------:R-:W-:Y:S01]  /*55b0*/  FFMA R28, R30, R0.reuse, R53 ;  /* 0x000000001e1c7223 */ /* 0x080fe20000000035 */
[----:B------:R-:W-:Y:S01]  /*55c0*/  F2FP.F16.F32.PACK_AB R32, R14, R13 ;  /* 0x0000000d0e20723e */ /* 0x000fe200000000ff */
[----:B------:R-:W-:Y:S01]  /*55d0*/  FFMA R30, R34, R0, R55 ;  /* 0x00000000221e7223 */ /* 0x000fe20000000037 */
[----:B------:R-:W-:-:S02]  /*55e0*/  F2FP.F16.F32.PACK_AB R33, R16, R15 ;  /* 0x0000000f1021723e */ /* 0x000fc400000000ff */
[----:B------:R-:W-:Y:S02]  /*55f0*/  F2FP.F16.F32.PACK_AB R34, R18, R17 ;  /* 0x000000111222723e */ /* 0x000fe400000000ff */
[----:B------:R-:W-:Y:S02]  /*5600*/  F2FP.F16.F32.PACK_AB R35, R20, R19 ;  /* 0x000000131423723e */ /* 0x000fe400000000ff */
[----:B------:R-:W-:Y:S02]  /*5610*/  F2FP.F16.F32.PACK_AB R26, R28, R27 ;  /* 0x0000001b1c1a723e */ /* 0x000fe400000000ff */
[----:B------:R-:W-:Y:S01]  /*5620*/  F2FP.F16.F32.PACK_AB R24, R24, R21 ;  /* 0x000000151818723e */ /* 0x000fe200000000ff */
[----:B------:R1:W-:Y:S01]  /*5630*/  STSM.16.MT88.4 [R12+0x32000], R32 ;  /* 0x032000200c007844 */ /* 0x0003e20000004200 */
[----:B------:R-:W-:-:S05]  /*5640*/  F2FP.F16.F32.PACK_AB R27, R30, R29 ;  /* 0x0000001d1e1b723e */ /* 0x000fca00000000ff */
        /* <DEDUP_REMOVED lines=11> */
[----:B------:R-:W-:Y:S02]  /*5700*/  UIADD3 UR9, UR45, 0x40, URZ ;  /* 0x000000402d097890 */ /* 0x000fe4000fffe03f */
[----:B------:R-:W-:Y:S01]  /*5710*/  UIADD3 UR8, UR47, 0x33000, URZ ;  /* 0x000330002f087890 */ /* 0x000fe2000fffe03f */
[----:B------:R-:W-:Y:S01]  /*5720*/  UMOV UR5, UR45 ;  /* 0x0000002d00057c82 */ /* 0x000fe20008000000 */
[----:B------:R-:W-:-:S03]  /*5730*/  UMOV UR10, UR6 ;  /* 0x00000006000a7c82 */ /* 0x000fc60008000000 */
[----:B------:R2:W-:Y:S04]  /*5740*/  UTMASTG.2D [UR4], [UR60] ;  /* 0x000000043c0073b5 */ /* 0x0005e80008008000 */
[----:B------:R2:W-:Y:S01]  /*5750*/  UTMASTG.2D [UR8], [UR60] ;  /* 0x000000083c0073b5 */ /* 0x0005e20008008000 */
[----:B------:R0:W-:Y:S01]  /*5760*/  UTMACMDFLUSH ;  /* 0x00000000000079b7 */ /* 0x0001e20000000000 */
[----:B--2---:R-:W-:-:S04]  /*5770*/  DEPBAR.LE SB0, 0x1 ;  /* 0x000080400000791a */ /* 0x004fc80000000000 */
.L_x_67:
[----:B------:R-:W-:Y:S05]  /*5780*/  BSYNC B0 ;  /* 0x0000000000007941 */ /* 0x000fea0003800000 */
.L_x_66:
[----:B------:R-:W-:Y:S06]  /*5790*/  BAR.SYNC.DEFER_BLOCKING 0x1, 0x100 ;  /* 0x0044000000007b1d */ /* 0x000fec0000010000 */
[----:B------:R-:W-:Y:S05]  /*57a0*/  @!P1 BRA `(.L_x_68) ;  /* 0x0000000000049947 */ /* 0x000fea0003800000 */
[----:B------:R-:W-:Y:S01]  /*57b0*/  BPT.TRAP 0x1 ;  /* 0x000000040000795c */ /* 0x000fe20000300000 */
.L_x_68:
[----:B------:R-:W-:-:S04]  /*57c0*/  ULEA UR4, UR56, UR47, 0x3 ;  /* 0x0000002f38047291 */ /* 0x000fc8000f8e183f */
[----:B------:R-:W-:-:S04]  /*57d0*/  UIADD3 UR4, UR4, 0x384e0, URZ ;  /* 0x000384e004047890 */ /* 0x000fc8000fffe03f */
[----:B------:R-:W-:-:S09]  /*57e0*/  UPRMT UR4, UR43, 0x654, UR4 ;  /* 0x000006542b047896 */ /* 0x000fd20008000004 */
[----:B------:R-:W-:Y:S01]  /*57f0*/  SYNCS.ARRIVE.TRANS64.RED.A1T0 RZ, [UR4], RZ ;  /* 0x000000ffffff79a7 */ /* 0x000fe20008100404 */
[----:B------:R-:W-:Y:S05]  /*5800*/  @!P1 BRA `(.L_x_69) ;  /* 0x0000000000049947 */ /* 0x000fea0003800000 */
[----:B------:R-:W-:Y:S01]  /*5810*/  BPT.TRAP 0x1 ;  /* 0x000000040000795c */ /* 0x000fe20000300000 */
.L_x_69:
[----:B------:R-:W2:Y:S02]  /*5820*/  SYNCS.PHASECHK.TRANS64.TRYWAIT P3, [UR47+0x384d0], R3 ;  /* 0x0384d003ff0075a7 */ /* 0x000ea4000806016f */
[----:B--2---:R-:W-:Y:S05]  /*5830*/  @!P3 BRA `(.L_x_70) ;  /* 0x0000008800d0b947 */ /* 0x004fea0003800000 */
.L_x_268:
        /* <DEDUP_REMOVED lines=81> */
.L_x_72:
[----:B------:R-:W-:Y:S05]  /*5d50*/  BSYNC B0 ;  /* 0x0000000000007941 */ /* 0x000fea0003800000 */
.L_x_71:
[----:B------:R-:W-:Y:S06]  /*5d60*/  BAR.SYNC.DEFER_BLOCKING 0x1, 0x100 ;  /* 0x0044000000007b1d */ /* 0x000fec0000010000 */
[----:B------:R-:W-:Y:S05]  /*5d70*/  @!P1 BRA `(.L_x_73) ;  /* 0x0000000000049947 */ /* 0x000fea0003800000 */
[----:B------:R-:W-:Y:S01]  /*5d80*/  BPT.TRAP 0x1 ;  /* 0x000000040000795c */ /* 0x000fe20000300000 */
.L_x_73:
[----:B------:R-:W-:-:S04]  /*5d90*/  UIADD3 UR56, UR56, 0x1, URZ ;  /* 0x0000000138387890 */ /* 0x000fc8000fffe03f */
[----:B------:R-:W-:-:S04]  /*5da0*/  UISETP.NE.AND UP0, UPT, UR56, 0x4, UPT ;  /* 0x000000043800788c */ /* 0x000fc8000bf05270 */
[----:B------:R-:W-:-:S04]  /*5db0*/  USEL UR56, UR56, URZ, UP0 ;  /* 0x0000003f38387287 */ /* 0x000fc80008000000 */
[----:B------:R-:W-:-:S04]  /*5dc0*/  ULEA UR4, UR56, UR47, 0x3 ;  /* 0x0000002f38047291 */ /* 0x000fc8000f8e183f */
[----:B------:R-:W-:-:S04]  /*5dd0*/  UIADD3 UR4, UR4, 0x384e0, URZ ;  /* 0x000384e004047890 */ /* 0x000fc8000fffe03f */
[----:B------:R-:W-:-:S09]  /*5de0*/  UPRMT UR4, UR43, 0x654, UR4 ;  /* 0x000006542b047896 */ /* 0x000fd20008000004 */
[----:B------:R-:W-:Y:S01]  /*5df0*/  SYNCS.ARRIVE.TRANS64.RED.A1T0 RZ, [UR4], RZ ;  /* 0x000000ffffff79a7 */ /* 0x000fe20008100404 */
[----:B------:R-:W-:Y:S05]  /*5e00*/  @!P1 BRA `(.L_x_74) ;  /* 0x0000000000049947 */ /* 0x000fea0003800000 */
[----:B------:R-:W-:Y:S01]  /*5e10*/  BPT.TRAP 0x1 ;  /* 0x000000040000795c */ /* 0x000fe20000300000 */
.L_x_74:
[----:B------:R-:W2:Y:S02]  /*5e20*/  SYNCS.PHASECHK.TRANS64.TRYWAIT P3, [UR47+0x384d8], R3 ;  /* 0x0384d803ff0075a7 */ /* 0x000ea4000806016f */
[----:B--2---:R-:W-:Y:S05]  /*5e30*/  @!P3 BRA `(.L_x_75) ;  /* 0x000000840068b947 */ /* 0x004fea0003800000 */
.L_x_269:
[----:B------:R-:W-:Y:S05]  /*5e40*/  @P0 WARPSYNC.ALL ;  /* 0x0000000000000948 */ /* 0x000fea0003800000 */
[----:B------:R-:W3:Y:S01]  /*5e50*/  @P0 LDSM.16.MT88.4 R4, [R12+0x36000] ;  /* 0x036000000c04083b */ /* 0x000ee20000004200 */
[-C--:B--2---:R-:W-:Y:S01]  /*5e60*/  FMUL R3, R72, R2.reuse ;  /* 0x0000000248037220 */ /* 0x084fe20000400000 */
[-C--:B------:R-:W-:Y:S01]  /*5e70*/  FMUL R73, R73, R2.reuse ;  /* 0x0000000249497220 */ /* 0x080fe20000400000 */
[-C--:B------:R-:W-:Y:S01]  /*5e80*/  FMUL R13, R74, R2.reuse ;  /* 0x000000024a0d7220 */ /* 0x080fe20000400000 */
[----:B------:R-:W2:Y:S01]  /*5e90*/  @P0 LDSM.16.MT88.4 R8, [R12+0x36800] ;  /* 0x036800000c08083b */ /* 0x000ea20000004200 */
[-C--:B------:R-:W-:Y:S01]  /*5ea0*/  FMUL R75, R75, R2.reuse ;  /* 0x000000024b4b7220 */ /* 0x080fe20000400000 */
        /* <DEDUP_REMOVED lines=11> */
[----:B------:R-:W-:Y:S01]  /*5f60*/  FMUL R87, R87, R2 ;  /* 0x0000000257577220 */ /* 0x000fe20000400000 */
[----:B------:R-:W-:Y:S05]  /*5f70*/  WARPSYNC.ALL ;  /* 0x0000000000007948 */ /* 0x000fea0003800000 */
[----:B------:R-:W-:Y:S01]  /*5f80*/  BSSY B0, `(.L_x_76) ;  /* 0x000003d000007945 */ /* 0x000fe20003800000 */
[----:B---3--:R-:W-:-:S02]  /*5f90*/  HADD2.F32 R14, -RZ, R4.H0_H0 ;  /* 0x20000004ff0e7230 */ /* 0x008fc40000004100 */
        /* <DEDUP_REMOVED lines=13> */
[----:B--2---:R-:W-:Y:S02]  /*6070*/  HADD2.F32 R24, -RZ, R8.H0_H0 ;  /* 0x20000008ff187230 */ /* 0x004fe40000004100 */
        /* <DEDUP_REMOVED lines=22> */
[----:B------:R-:W-:Y:S01]  /*61e0*/  F2FP.F16.F32.PACK_AB R17, R26, R21 ;  /* 0x000000151a11723e */ /* 0x000fe200000000ff */
[----:B------:R1:W-:Y:S01]  /*61f0*/  STSM.16.MT88.4 [R12+0x36000], R32 ;  /* 0x036000200c007844 */ /* 0x0003e20000004200 */
[----:B------:R-:W-:Y:S02]  /*6200*/  F2FP.F16.F32.PACK_AB R18, R28, R25 ;  /* 0x000000191c12723e */ /* 0x000fe400000000ff */
        /* <DEDUP_REMOVED lines=20> */
.L_x_77:
[----:B------:R-:W-:Y:S05]  /*6350*/  BSYNC B0 ;  /* 0x0000000000007941 */ /* 0x000fea0003800000 */
.L_x_76:
[----:B------:R-:W-:Y:S06]  /*6360*/  BAR.SYNC.DEFER_BLOCKING 0x1, 0x100 ;  /* 0x0044000000007b1d */ /* 0x000fec0000010000 */
[----:B------:R-:W-:Y:S05]  /*6370*/  @!P1 BRA `(.L_x_78) ;  /* 0x0000000000049947 */ /* 0x000fea0003800000 */
[----:B------:R-:W-:Y:S01]  /*6380*/  BPT.TRAP 0x1 ;  /* 0x000000040000795c */ /* 0x000fe20000300000 */
.L_x_78:
        /* <DEDUP_REMOVED lines=9> */
.L_x_79:
[----:B------:R-:W-:-:S05]  /*6420*/  IMAD.MOV.U32 R3, RZ, RZ, 0x1 ;  /* 0x00000001ff037424 */ /* 0x000fca00078e00ff */
[----:B------:R-:W-:-:S04]  /*6430*/  SHF.L.U32 R3, R3, 0x1f, RZ ;  /* 0x0000001f03037819 */ /* 0x000fc800000006ff */
[----:B------:R-:W2:Y:S02]  /*6440*/  SYNCS.PHASECHK.TRANS64.TRYWAIT P3, [UR47+0x384c0], R3 ;  /* 0x0384c003ff0075a7 */ /* 0x000ea4000806016f */
[----:B--2---:R-:W-:Y:S05]  /*6450*/  @!P3 BRA `(.L_x_80) ;  /* 0x0000007c00f8b947 */ /* 0x004fea0003800000 */
.L_x_270:
[----:B------:R-:W-:Y:S05]  /*6460*/  @P0 WARPSYNC.ALL ;  /* 0x0000000000000948 */ /* 0x000fea0003800000 */
[----:B------:R-:W2:Y:S01]  /*6470*/  @P0 LDSM.16.MT88.4 R4, [R12+0x30000] ;  /* 0x030000000c04083b */ /* 0x000ea20000004200 */
[-C--:B------:R-:W-:Y:S01]  /*6480*/  FMUL R13, R88, R2.reuse ;  /* 0x00000002580d7220 */ /* 0x080fe20000400000 */
[-C--:B------:R-:W-:Y:S01]  /*6490*/  FMUL R89, R89, R2.reuse ;  /* 0x0000000259597220 */ /* 0x080fe20000400000 */
[-C--:B------:R-:W-:Y:S01]  /*64a0*/  FMUL R15, R90, R2.reuse ;  /* 0x000000025a0f7220 */ /* 0x080fe20000400000 */
[----:B------:R-:W3:Y:S01]  /*64b0*/  @P0 LDSM.16.MT88.4 R8, [R12+0x30800] ;  /* 0x030800000c08083b */ /* 0x000ee20000004200 */
[-C--:B------:R-:W-:Y:S01]  /*64c0*/  FMUL R91, R91, R2.reuse ;  /* 0x000000025b5b7220 */ /* 0x080fe20000400000 */
[-C--:B-1----:R-:W-:Y:S01]  /*64d0*/  FMUL R17, R92, R2.reuse ;  /* 0x000000025c117220 */ /* 0x082fe20000400000 */
        /* <DEDUP_REMOVED lines=73> */
.L_x_82:
[----:B------:R-:W-:Y:S05]  /*6970*/  BSYNC B0 ;  /* 0x0000000000007941 */ /* 0x000fea0003800000 */
.L_x_81:
[----:B------:R-:W-:Y:S06]  /*6980*/  BAR.SYNC.DEFER_BLOCKING 0x1, 0x100 ;  /* 0x0044000000007b1d */ /* 0x000fec0000010000 */
[----:B------:R-:W-:Y:S05]  /*6990*/  @!P1 BRA `(.L_x_83) ;  /* 0x0000000000049947 */ /* 0x000fea0003800000 */
[----:B------:R-:W-:Y:S01]  /*69a0*/  BPT.TRAP 0x1 ;  /* 0x000000040000795c */ /* 0x000fe20000300000 */
.L_x_83:
        /* <DEDUP_REMOVED lines=9> */
.L_x_84:
[----:B------:R-:W2:Y:S02]  /*6a40*/  SYNCS.PHASECHK.TRANS64.TRYWAIT P3, [UR47+0x384c8], R3 ;  /* 0x0384c803ff0075a7 */ /* 0x000ea4000806016f */
[----:B--2---:R-:W-:Y:S05]  /*6a50*/  @!P3 BRA `(.L_x_85) ;  /* 0x000000780090b947 */ /* 0x004fea0003800000 */
.L_x_271:
        /* <DEDUP_REMOVED lines=81> */
.L_x_87:
[----:B------:R-:W-:Y:S05]  /*6f70*/  BSYNC B0 ;  /* 0x0000000000007941 */ /* 0x000fea0003800000 */
.L_x_86:
[----:B------:R-:W-:Y:S06]  /*6f80*/  BAR.SYNC.DEFER_BLOCKING 0x1, 0x100 ;  /* 0x0044000000007b1d */ /* 0x000fec0000010000 */
[----:B------:R-:W-:Y:S05]  /*6f90*/  @!P1 BRA `(.L_x_88) ;  /* 0x0000000000049947 */ /* 0x000fea0003800000 */
[----:B------:R-:W-:Y:S01]  /*6fa0*/  BPT.TRAP 0x1 ;  /* 0x000000040000795c */ /* 0x000fe20000300000 */
.L_x_88:
        /* <DEDUP_REMOVED lines=9> */
.L_x_89:
[----:B------:R-:W2:Y:S02]  /*7040*/  SYNCS.PHASECHK.TRANS64.TRYWAIT P3, [UR47+0x384d0], R3 ;  /* 0x0384d003ff0075a7 */ /* 0x000ea4000806016f */
[----:B--2---:R-:W-:Y:S05]  /*7050*/  @!P3 BRA `(.L_x_90) ;  /* 0x000000740028b947 */ /* 0x004fea0003800000 */
.L_x_272:
        /* <DEDUP_REMOVED lines=81> */
.L_x_92:
[----:B------:R-:W-:Y:S05]  /*7570*/  BSYNC B0 ;  /* 0x0000000000007941 */ /* 0x000fea0003800000 */
.L_x_91:
[----:B------:R-:W-:Y:S06]  /*7580*/  BAR.SYNC.DEFER_BLOCKING 0x1, 0x100 ;  /* 0x0044000000007b1d */ /* 0x000fec0000010000 */
[----:B------:R-:W-:Y:S05]  /*7590*/  @!P1 BRA `(.L_x_93) ;  /* 0x0000000000049947 */ /* 0x000fea0003800000 */
[----:B------:R-:W-:Y:S01]  /*75a0*/  BPT.TRAP 0x1 ;  /* 0x000000040000795c */ /* 0x000fe20000300000 */
.L_x_93:
        /* <DEDUP_REMOVED lines=9> */
.L_x_94:
[----:B------:R-:W2:Y:S02]  /*7640*/  SYNCS.PHASECHK.TRANS64.TRYWAIT P3, [UR47+0x384d8], R3 ;  /* 0x0384d803ff0075a7 */ /* 0x000ea4000806016f */
[----:B--2---:R-:W-:Y:S05]  /*7650*/  @!P3 BRA `(.L_x_95) ;  /* 0x0000006c00c0b947 */ /* 0x004fea0003800000 */
.L_x_273:
[----:B------:R-:W-:Y:S05]  /*7660*/  @P0 WARPSYNC.ALL ;  /* 0x0000000000000948 */ /* 0x000fea0003800000 */
[----:B------:R-:W3:Y:S01]  /*7670*/  @P0 LDSM.16.MT88.4 R4, [R12+0x36000] ;  /* 0x036000000c04083b */ /* 0x000ee20000004200 */
[-C--:B------:R-:W-:Y:S01]  /*7680*/  FMUL R144, R144, R2.reuse ;  /* 0x0000000290907220 */ /* 0x080fe20000400000 */
[-C--:B-1----:R-:W-:Y:S01]  /*7690*/  FMUL R24, R145, R2.reuse ;  /* 0x0000000291187220 */ /* 0x082fe20000400000 */
[-C--:B------:R-:W-:Y:S01]  /*76a0*/  FMUL R136, R136, R2.reuse ;  /* 0x0000000288887220 */ /* 0x080fe20000400000 */
[----:B------:R-:W1:Y:S01]  /*76b0*/  @P0 LDSM.16.MT88.4 R8, [R12+0x36800] ;  /* 0x036800000c08083b */ /* 0x000e620000004200 */
[-C--:B--2---:R-:W-:Y:S01]  /*76c0*/  FMUL R14, R137, R2.reuse ;  /* 0x00000002890e7220 */ /* 0x084fe20000400000 */
        /* <DEDUP_REMOVED lines=14> */
[----:B---3--:R-:W-:-:S02]  /*77b0*/  HADD2.F32 R15, -RZ, R5.H0_H0 ;  /* 0x20000005ff0f7230 */ /* 0x008fc40000004100 */
[----:B------:R-:W-:Y:S02]  /*77c0*/  HADD2.F32 R21, -RZ, R7.H0_H0 ;  /* 0x20000007ff157230 */ /* 0x000fe40000004100 */
[--C-:B-1----:R-:W-:Y:S02]  /*77d0*/  HADD2.F32 R25, -RZ, R8.reuse.H0_H0 ;  /* 0x20000008ff197230 */ /* 0x102fe40000004100 */
        /* <DEDUP_REMOVED lines=11> */
[--C-:B------:R-:W-:Y:S02]  /*7890*/  HADD2.F32 R17, -RZ, R6.reuse.H0_H0 ;  /* 0x20000006ff117230 */ /* 0x100fe40000004100 */
[----:B------:R-:W-:Y:S01]  /*78a0*/  FFMA R14, R13, R0, R14 ;  /* 0x000000000d0e7223 */ /* 0x000fe2000000000e */
[----:B------:R-:W-:-:S02]  /*78b0*/  HADD2.F32 R19, -RZ, R6.H1_H1 ;  /* 0x30000006ff137230 */ /* 0x000fc40000004100 */
        /* <DEDUP_REMOVED lines=40> */
[----:B------:R2:W-:Y:S02]  /*7b40*/  UTMASTG.2D [UR8], [UR60] ;  /* 0x000000083c0073b5 */ /* 0x0005e40008008000 */
[----:B--2---:R0:W-:Y:S02]  /*7b50*/  UTMACMDFLUSH ;  /* 0x00000000000079b7 */ /* 0x0041e40000000000 */
.L_x_97:
[----:B------:R-:W-:Y:S05]  /*7b60*/  BSYNC B0 ;  /* 0x0000000000007941 */ /* 0x000fea0003800000 */
.L_x_96:
[----:B------:R-:W-:Y:S04]  /*7b70*/  BSSY B0, `(.L_x_98) ;  /* 0x0000003000007945 */ /* 0x000fe80003800000 */
[----:B------:R-:W-:Y:S05]  /*7b80*/  @!P2 BRA `(.L_x_99) ;  /* 0x000000000004a947 */ /* 0x000fea0003800000 */
[----:B------:R-:W-:-:S04]  /*7b90*/  DEPBAR.LE SB0, 0x1 ;  /* 0x000080400000791a */ /* 0x000fc80000000000 */
.L_x_99:
[----:B------:R-:W-:Y:S05]  /*7ba0*/  BSYNC B0 ;  /* 0x0000000000007941 */ /* 0x000fea0003800000 */
.L_x_98:
[----:B------:R-:W-:Y:S06]  /*7bb0*/  BAR.SYNC.DEFER_BLOCKING 0x1, 0x100 ;  /* 0x0044000000007b1d */ /* 0x000fec0000010000 */
[----:B------:R-:W-:Y:S05]  /*7bc0*/  @!P1 BRA `(.L_x_100) ;  /* 0x0000000000049947 */ /* 0x000fea0003800000 */
[----:B------:R-:W-:Y:S01]  /*7bd0*/  BPT.TRAP 0x1 ;  /* 0x000000040000795c */ /* 0x000fe20000300000 */
.L_x_100:
[----:B------:R-:W-:Y:S02]  /*7be0*/  UIADD3 UR4, UR7, 0x1, URZ ;  /* 0x0000000107047890 */ /* 0x000fe4000fffe03f */
[----:B------:R-:W-:Y:S02]  /*7bf0*/  UISETP.NE.AND UP1, UPT, UR50, 0x3, UPT ;  /* 0x000000033200788c */ /* 0x000fe4000bf25270 */
[----:B------:R-:W-:-:S04]  /*7c00*/  UISETP.NE.AND UP0, UPT, UR4, 0x4, UPT ;  /* 0x000000040400788c */ /* 0x000fc8000bf05270 */
[----:B------:R-:W-:Y:S01]  /*7c10*/  USEL UR4, UR4, URZ, UP0 ;  /* 0x0000003f04047287 */ /* 0x000fe20008000000 */
[----:B------:R-:W-:-:S03]  /*7c20*/  PLOP3.LUT P2, PT, PT, PT, UP1, 0x80, 0x0 ;  /* 0x000000000000781c */ /* 0x000fc60003f4f018 */
[----:B------:R-:W-:Y:S02]  /*7c30*/  ULEA UR5, UR4, UR47, 0x3 ;  /* 0x0000002f04057291 */ /* 0x000fe4000f8e183f */
[----:B------:R-:W-:Y:S02]  /*7c40*/  UIADD3 UR4, UR4, 0x1, URZ ;  /* 0x0000000104047890 */ /* 0x000fe4000fffe03f */
[----:B------:R-:W-:Y:S02]  /*7c50*/  UIADD3 UR5, UR5, 0x384e0, URZ ;  /* 0x000384e005057890 */ /* 0x000fe4000fffe03f */
[----:B------:R-:W-:Y:S02]  /*7c60*/  UISETP.NE.AND UP0, UPT, UR4, 0x4, UPT ;  /* 0x000000040400788c */ /* 0x000fe4000bf05270 */
[----:B------:R-:W-:Y:S02]  /*7c70*/  UPRMT UR5, UR43, 0x654, UR5 ;  /* 0x000006542b057896 */ /* 0x000fe40008000005 */
[----:B------:R-:W-:-:S07]  /*7c80*/  USEL UR56, UR4, URZ, UP0 ;  /* 0x0000003f04387287 */ /* 0x000fce0008000000 */
[----:B------:R-:W-:Y:S01]  /*7c90*/  SYNCS.ARRIVE.TRANS64.RED.A1T0 RZ, [UR5], RZ ;  /* 0x000000ffffff79a7 */ /* 0x000fe20008100405 */
[----:B------:R-:W-:Y:S05]  /*7ca0*/  @!P2 BRA `(.L_x_101) ;  /* 0x000000000004a947 */ /* 0x000fea0003800000 */
[----:B------:R-:W-:Y:S01]  /*7cb0*/  BPT.TRAP 0x1 ;  /* 0x000000040000795c */ /* 0x000fe20000300000 */
.L_x_101:
[----:B------:R-:W-:Y:S01]  /*7cc0*/  ULEA UR4, UR39, UR47, 0x3 ;  /* 0x0000002f27047291 */ /* 0x000fe2000f8e183f */
[----:B------:R-:W-:-:S08]  /*7cd0*/  SHF.L.U32 R0, R154, 0x1f, RZ ;  /* 0x0000001f9a007819 */ /* 0x000fd000000006ff */
[----:B------:R-:W2:Y:S02]  /*7ce0*/  SYNCS.PHASECHK.TRANS64.TRYWAIT P0, [UR4+0x38400], R0 ;  /* 0x03840000ff0075a7 */ /* 0x000ea40008000144 */
[----:B--2---:R-:W-:Y:S05]  /*7cf0*/  @!P0 BRA `(.L_x_102) ;  /* 0x0000006800308947 */ /* 0x004fea0003800000 */
.L_x_274:
[----:B------:R-:W-:-:S09]  /*7d00*/  ULEA UR5, UR39, UR47, 0x4 ;  /* 0x0000002f27057291 */ /* 0x000fd2000f8e203f */
[----:B------:R-:W3:Y:S01]  /*7d10*/  LDS.128 R16, [UR5+0x38510] ;  /* 0x03851005ff107984 */ /* 0x000ee20008000c00 */
[----:B------:R-:W-:Y:S01]  /*7d20*/  @!PT LDS RZ, [RZ] ;  /* 0x00000000fffff984 */ /* 0x000fe20000000800 */
[----:B------:R-:W-:Y:S01]  /*7d30*/  @!PT LDS RZ, [RZ] ;  /* 0x00000000fffff984 */ /* 0x000fe20000000800 */
[----:B------:R-:W-:Y:S01]  /*7d40*/  @!PT LDS RZ, [RZ] ;  /* 0x00000000fffff984 */ /* 0x000fe20000000800 */
[----:B------:R-:W-:Y:S01]  /*7d50*/  @!PT LDS RZ, [RZ] ;  /* 0x00000000fffff984 */ /* 0x000fe20000000800 */
[----:B------:R4:W-:Y:S06]  /*7d60*/  MEMBAR.ALL.CTA ;  /* 0x0000000000007992 */ /* 0x0009ec0000008000 */
[----:B----4-:R-:W4:Y:S01]  /*7d70*/  FENCE.VIEW.ASYNC.S ;  /* 0x00000000000073c6 */ /* 0x010f220000000000 */
[----:B------:R-:W-:Y:S05]  /*7d80*/  @!P2 BRA `(.L_x_103) ;  /* 0x000000000004a947 */ /* 0x000fea0003800000 */
[----:B------:R-:W-:Y:S01]  /*7d90*/  BPT.TRAP 0x1 ;  /* 0x000000040000795c */ /* 0x000fe20000300000 */
.L_x_103:
[----:B---3--:R-:W-:Y:S01]  /*7da0*/  ISETP.NE.AND P0, PT, R19, RZ, PT ;  /* 0x000000ff1300720c */ /* 0x008fe20003f05270 */
[----:B------:R-:W-:Y:S01]  /*7db0*/  UIADD3 UR4, UR4, 0x38440, URZ ;  /* 0x0003844004047890 */ /* 0x000fe2000fffe03f */
[CC--:B------:R-:W-:Y:S02]  /*7dc0*/  ISETP.NE.AND P2, PT, R155.reuse, R18.reuse, PT ;  /* 0x000000129b00720c */ /* 0x0c0fe40003f45270 */
[----:B------:R-:W-:Y:S01]  /*7dd0*/  ISETP.EQ.OR P0, PT, R155, R18, !P0 ;  /* 0x000000129b00720c */ /* 0x000fe20004702670 */
[----:B------:R-:W-:-:S09]  /*7de0*/  UPRMT UR4, UR43, 0x654, UR4 ;  /* 0x000006542b047896 */ /* 0x000fd20008000004 */
[----:B----4-:R-:W-:Y:S03]  /*7df0*/  SYNCS.ARRIVE.TRANS64.RED.A1T0 RZ, [UR4], RZ ;  /* 0x000000ffffff79a7 */ /* 0x010fe60008100404 */
[----:B------:R-:W-:Y:S05]  /*7e00*/  @P0 BRA `(.L_x_104) ;  /* 0x0000000000fc0947 */ /* 0x000fea0003800000 */
[----:B------:R-:W-:-:S13]  /*7e10*/  ISETP.NE.AND P0, PT, RZ, UR55, PT ;  /* 0x00000037ff007c0c */ /* 0x000fda000bf05270 */
[----:B------:R-:W-:Y:S05]  /*7e20*/  @P0 BRA `(.L_x_104) ;  /* 0x0000000000f40947 */ /* 0x000fea0003800000 */
[----:B--2---:R-:W2:Y:S01]  /*7e30*/  S2R R0, SR_LANEID ;  /* 0x0000000000007919 */ /* 0x004ea20000000000 */
[----:B------:R-:W-:Y:S01]  /*7e40*/  ELECT P0, URZ, PT ;  /* 0x00000000003f782f */ /* 0x000fe20003800000 */
[----:B------:R-:W-:Y:S01]  /*7e50*/  BSSY B0, `(.L_x_105) ;  /* 0x000002f000007945 */ /* 0x000fe20003800000 */
[----:B--2---:R-:W-:-:S11]  /*7e60*/  IMAD.SHL.U32 R15, R0, 0x4, RZ ;  /* 0x00000004000f7824 */ /* 0x004fd600078e00ff */
[----:B------:R-:W-:Y:S05]  /*7e70*/  @!P0 BRA `(.L_x_106) ;  /* 0x0000000000b08947 */ /* 0x000fea0003800000 */
[----:B------:R-:W-:Y:S01]  /*7e80*/  IMAD.SHL.U32 R0, R18, 0x8, RZ ;  /* 0x0000000812007824 */ /* 0x000fe200078e00ff */
[----:B------:R-:W-:Y:S01]  /*7e90*/  SHF.R.S32.HI R3, RZ, 0x1f, R18 ;  /* 0x0000001fff037819 */ /* 0x000fe20000011412 */
[----:B------:R-:W-:-:S03]  /*7ea0*/  ULDC.64 UR4, c[0x0][0x820] ;  /* 0x0002080000047ab9 */ /* 0x000fc60000000a00 */
[----:B------:R-:W-:Y:S02]  /*7eb0*/  SHF.L.U64.HI R8, R18, 0x3, R3 ;  /* 0x0000000312087819 */ /* 0x000fe40000010203 */
[----:B-1----:R-:W-:Y:S01]  /*7ec0*/  IADD3 R4, P0, R0, UR4, RZ ;  /* 0x0000000400047c10 */ /* 0x002fe2000ff1e0ff */
[----:B------:R-:W1:Y:S03]  /*7ed0*/  LDC.64 R2, c[0x0][0x290] ;  /* 0x0000a400ff027b82 */ /* 0x000e660000000a00 */
[----:B------:R-:W-:Y:S01]  /*7ee0*/  IADD3.X R5, R8, UR5, RZ, P0, !PT ;  /* 0x0000000508057c10 */ /* 0x000fe200087fe4ff */
[----:B------:R-:W-:-:S05]  /*7ef0*/  ULDC.64 UR4, c[0x0][0x818] ;  /* 0x0002060000047ab9 */ /* 0x000fca0000000a00 */
[----:B------:R-:W2:Y:S01]  /*7f00*/  LDG.E.64 R4, desc[UR58][R4.64] ;  /* 0x0000003a04047981 */ /* 0x000ea2000c1e1b00 */
[----:B-1----:R-:W-:Y:S01]  /*7f10*/  IMAD.WIDE R6, R18, 0xc, R2 ;  /* 0x0000000c12067825 */ /* 0x002fe200078e0202 */
[----:B------:R-:W-:Y:S02]  /*7f20*/  IADD3 R2, P0, R0, UR4, RZ ;  /* 0x0000000400027c10 */ /* 0x000fe4000ff1e0ff */
[----:B------:R-:W1:Y:S02]  /*7f30*/  LDS R0, [UR49+0x1c] ;  /* 0x00001c31ff007984 */ /* 0x000e640008000800 */
[----:B------:R-:W-:Y:S02]  /*7f40*/  IADD3.X R3, R8, UR5, RZ, P0, !PT ;  /* 0x0000000508037c10 */ /* 0x000fe400087fe4ff */
[----:B------:R-:W3:Y:S04]  /*7f50*/  LDG.E R12, desc[UR58][R6.64] ;  /* 0x0000003a060c7981 */ /* 0x000ee8000c1e1900 */
[----:B------:R4:W5:Y:S04]  /*7f60*/  LDG.E R13, desc[UR58][R6.64+0x4] ;  /* 0x0000043a060d7981 */ /* 0x000968000c1e1900 */
[----:B------:R-:W5:Y:S01]  /*7f70*/  LDG.E.64 R2, desc[UR58][R2.64] ;  /* 0x0000003a02027981 */ /* 0x000f62000c1e1b00 */
[----:B------:R-:W-:-:S03]  /*7f80*/  IMAD.U32 R8, RZ, RZ, UR49 ;  /* 0x00000031ff087e24 */ /* 0x000fc6000f8e00ff */
[----:B------:R-:W-:Y:S02]  /*7f90*/  STS [UR49+0x30], RZ ;  /* 0x000030ffff007988 */ /* 0x000fe40008000831 */
[----:B------:R-:W-:Y:S02]  /*7fa0*/  SHF.R.U64 R8, R8, 0x4, RZ ;  /* 0x0000000408087819 */ /* 0x000fe400000012ff */
[----:B----4-:R-:W-:-:S03]  /*7fb0*/  CS2R R6, SRZ ;  /* 0x0000000000067805 */ /* 0x010fc6000001ff00 */
[----:B------:R-:W-:Y:S04]  /*7fc0*/  STS [UR49+0x10], R8 ;  /* 0x00001008ff007988 */ /* 0x000fe80008000831 */
[----:B------:R-:W-:Y:S01]  /*7fd0*/  STS [UR49+0x14], R8 ;  /* 0x00001408ff007988 */ /* 0x000fe20008000831 */
[C---:B--2---:R-:W-:Y:S01]  /*7fe0*/  SHF.L.U64.HI R11, R4.reuse, 0x1, R5 ;  /* 0x00000001040b7819 */ /* 0x044fe20000010205 */
[----:B------:R-:W-:-:S03]  /*7ff0*/  IMAD.SHL.U32 R10, R4, 0x2, RZ ;  /* 0x00000002040a7824 */ /* 0x000fc600078e00ff */
[----:B------:R-:W-:Y:S02]  /*8000*/  LOP3.LUT R11, R11, 0x1fffffff, RZ, 0xc0, !PT ;  /* 0x1fffffff0b0b7812 */ /* 0x000fe400078ec0ff */
[----:B------:R-:W-:Y:S02]  /*8010*/  LOP3.LUT R10, R10, 0xfffffffe, RZ, 0xc0, !PT ;  /* 0xfffffffe0a0a7812 */ /* 0x000fe400078ec0ff */
[--C-:B------:R-:W-:Y:S02]  /*8020*/  SHF.R.U32.HI R5, RZ, 0x4, R11.reuse ;  /* 0x00000004ff057819 */ /* 0x100fe4000001160b */
[----:B------:R-:W-:Y:S02]  /*8030*/  SHF.R.U64 R10, R10, 0x4, R11 ;  /* 0x000000040a0a7819 */ /* 0x000fe4000000120b */
[----:B-1----:R-:W-:-:S03]  /*8040*/  LOP3.LUT R0, R0, 0xf, R5, 0xb8, !PT ;  /* 0x0000000f00007812 */ /* 0x002fc600078eb805 */
[----:B------:R-:W-:Y:S04]  /*8050*/  STS [UR49+0xc], R10 ;  /* 0x00000c0aff007988 */ /* 0x000fe80008000831 */
[----:B------:R-:W-:Y:S01]  /*8060*/  STS [UR49+0x1c], R0 ;  /* 0x00001c00ff007988 */ /* 0x000fe20008000831 */
[----:B---3--:R-:W-:-:S03]  /*8070*/  VIADD R4, R12, 0xffffffff ;  /* 0xffffffff0c047836 */ /* 0x008fc60000000000 */
[----:B------:R-:W1:Y:S04]  /*8080*/  LDS R5, [UR49+0x1c] ;  /* 0x00001c31ff057984 */ /* 0x000e680008000800 */
[----:B-----5:R-:W-:Y:S01]  /*8090*/  STS.64 [UR49], R2 ;  /* 0x00000002ff007988 */ /* 0x020fe20008000a31 */
[----:B-1----:R-:W-:-:S05]  /*80a0*/  LOP3.LUT R5, R5, 0xf0, RZ, 0xb8, !PT ;  /* 0x000000f005057812 */ /* 0x002fca00078eb8ff */
[----:B------:R1:W-:Y:S04]  /*80b0*/  STS [UR49+0x1c], R5 ;  /* 0x00001c05ff007988 */ /* 0x0003e80008000831 */
[----:B------:R-:W2:Y:S01]  /*80c0*/  LDS R9, [UR49+0x1c] ;  /* 0x00001c31ff097984 */ /* 0x000ea20008000800 */
[----:B-1----:R-:W-:-:S05]  /*80d0*/  VIADD R5, R13, 0xffffffff ;  /* 0xffffffff0d057836 */ /* 0x002fca0000000000 */
[----:B------:R-:W-:Y:S01]  /*80e0*/  STS.128 [UR49+0x20], R4 ;  /* 0x00002004ff007988 */ /* 0x000fe20008000c31 */
[----:B--2---:R-:W-:-:S05]  /*80f0*/  LOP3.LUT R9, R9, 0xf00, RZ, 0xb8, !PT ;  /* 0x00000f0009097812 */ /* 0x004fca00078eb8ff */
[----:B------:R-:W-:Y:S04]  /*8100*/  STS.64 [UR49+0x18], R8 ;  /* 0x00001808ff007988 */ /* 0x000fe80008000a31 */
[----:B------:R-:W1:Y:S02]  /*8110*/  LDS R14, [UR49+0x1c] ;  /* 0x00001c31ff0e7984 */ /* 0x000e640008000800 */
[----:B-1----:R-:W-:-:S05]  /*8120*/  LOP3.LUT R0, R14, 0xf000, RZ, 0xb8, !PT ;  /* 0x0000f0000e007812 */ /* 0x002fca00078eb8ff */
[----:B------:R2:W-:Y:S02]  /*8130*/  STS [UR49+0x1c], R0 ;  /* 0x00001c00ff007988 */ /* 0x0005e40008000831 */
.L_x_106:
[----:B------:R-:W-:Y:S05]  /*8140*/  BSYNC B0 ;  /* 0x0000000000007941 */ /* 0x000fea0003800000 */
.L_x_105:
[----:B------:R-:W-:Y:S01]  /*8150*/  NOP ;  /* 0x0000000000007918 */ /* 0x000fe20000000000 */
[----:B-1----:R1:W3:Y:S01]  /*8160*/  LDS R5, [R15+UR49] ;  /* 0x000000310f057984 */ /* 0x0022e20008000800 */
[----:B------:R-:W-:Y:S02]  /*8170*/  ELECT P0, URZ, PT ;  /* 0x00000000003f782f */ /* 0x000fe40003800000 */
[----:B------:R-:W-:Y:S01]  /*8180*/  IADD3 R2, P3, R15, UR60, RZ ;  /* 0x0000003c0f027c10 */ /* 0x000fe2000ff7e0ff */
[----:B------:R-:W-:Y:S04]  /*8190*/  BSSY B0, `(.L_x_107) ;  /* 0x0000005000007945 */ /* 0x000fe80003800000 */
[----:B------:R-:W-:-:S06]  /*81a0*/  IMAD.X R3, RZ, RZ, UR61, P3 ;  /* 0x0000003dff037e24 */ /* 0x000fcc00098e06ff */
[----:B-1----:R-:W-:Y:S05]  /*81b0*/  @!P0 BRA `(.L_x_108) ;  /* 0x0000000000088947 */ /* 0x002fea0003800000 */
[----:B------:R0:W-:Y:S01]  /*81c0*/  UTMACMDFLUSH ;  /* 0x00000000000079b7 */ /* 0x0001e20000000000 */
[----:B------:R-:W-:-:S04]  /*81d0*/  DEPBAR.LE SB0, 0x0 ;  /* 0x000080000000791a */ /* 0x000fc80000000000 */
.L_x_108:
[----:B------:R-:W-:Y:S05]  /*81e0*/  BSYNC B0 ;  /* 0x0000000000007941 */ /* 0x000fea0003800000 */
.L_x_107:
[----:B---3--:R3:W5:Y:S02]  /*81f0*/  ATOMG.E.EXCH.STRONG.GPU PT, RZ, [R2], R5 ;  /* 0x0000000502ff73a8 */ /* 0x00876400041ee100 */
.L_x_104:
[----:B------:R-:W-:Y:S01]  /*8200*/  R2UR UR4, R153 ;  /* 0x00000000990472ca */ /* 0x000fe200000e0000 */
[----:B------:R-:W-:Y:S01]  /*8210*/  UIADD3 UR39, UR39, 0x1, URZ ;  /* 0x0000000127277890 */ /* 0x000fe2000fffe03f */
[----:B------:R-:W-:Y:S01]  /*8220*/  ISETP.NE.AND P0, PT, R19, RZ, PT ;  /* 0x000000ff1300720c */ /* 0x000fe20003f05270 */
[----:B------:R-:W-:Y:S01]  /*8230*/  UIADD3 UR36, UR36, 0x8, URZ ;  /* 0x0000000824247890 */ /* 0x000fe2000fffe03f */
[----:B-1----:R-:W-:Y:S01]  /*8240*/  SEL R4, RZ, 0x1, !P2 ;  /* 0x00000001ff047807 */ /* 0x002fe20005000000 */
[----:B------:R-:W-:-:S04]  /*8250*/  UISETP.NE.AND UP3, UPT, UR39, 0x8, UPT ;  /* 0x000000082700788c */ /* 0x000fc8000bf65270 */
[----:B------:R-:W-:Y:S02]  /*8260*/  USEL UR6, URZ, 0x1, UP3 ;  /* 0x000000013f067887 */ /* 0x000fe40009800000 */
[----:B------:R-:W-:Y:S02]  /*8270*/  USEL UR39, UR39, URZ, UP3 ;  /* 0x0000003f27277287 */ /* 0x000fe40009800000 */
[----:B------:R-:W-:Y:S02]  /*8280*/  UIADD3 UR4, UR4, 0x7f, URZ ;  /* 0x0000007f04047890 */ /* 0x000fe4000fffe03f */
[----:B------:R-:W-:Y:S02]  /*8290*/  LOP3.LUT R154, R154, UR6, RZ, 0x3c, !PT ;  /* 0x000000069a9a7c12 */ /* 0x000fe4000f8e3cff */
[----:B------:R-:W-:-:S04]  /*82a0*/  USHF.R.S32.HI UR5, URZ, 0x1f, UR4 ;  /* 0x0000001f3f057899 */ /* 0x000fc80008011404 */
[----:B------:R-:W-:-:S04]  /*82b0*/  ULEA.HI UR5, UR5, UR4, URZ, 0x7 ;  /* 0x0000000405057291 */ /* 0x000fc8000f8f383f */
[----:B------:R-:W-:-:S04]  /*82c0*/  USHF.R.S32.HI UR5, URZ, 0x7, UR5 ;  /* 0x000000073f057899 */ /* 0x000fc80008011405 */
[----:B------:R-:W-:-:S04]  /*82d0*/  UIADD3 UR37, UR5, UR37, URZ ;  /* 0x0000002505257290 */ /* 0x000fc8000fffe03f */
[----:B------:R-:W-:Y:S02]  /*82e0*/  USHF.R.U32.HI UR4, URZ, 0x2, UR37 ;  /* 0x000000023f047899 */ /* 0x000fe40008011625 */
[----:B------:R-:W-:Y:S02]  /*82f0*/  UISETP.GT.U32.AND UP0, UPT, UR37, 0x3, UPT ;  /* 0x000000032500788c */ /* 0x000fe4000bf04070 */
[----:B------:R-:W-:Y:S02]  /*8300*/  ULOP3.LUT UR4, UR4, 0x1, URZ, 0xc0, !UPT ;  /* 0x0000000104047892 */ /* 0x000fe4000f8ec03f */
[----:B------:R-:W-:Y:S02]  /*8310*/  UISETP.LT.U32.AND UP1, UPT, UR5, 0x4, UP0 ;  /* 0x000000040500788c */ /* 0x000fe40008721070 */
[----:B------:R-:W-:Y:S02]  /*8320*/  UISETP.NE.U32.AND UP2, UPT, UR4, 0x1, UPT ;  /* 0x000000010400788c */ /* 0x000fe4000bf45070 */
[----:B------:R-:W-:-:S02]  /*8330*/  ULOP3.LUT UR37, UR37, 0x3, URZ, 0xc0, !UPT ;  /* 0x0000000325257892 */ /* 0x000fc4000f8ec03f */
[----:B------:R-:W-:Y:S02]  /*8340*/  UISETP.GT.U32.AND UP0, UPT, UR5, 0x3, !UP2 ;  /* 0x000000030500788c */ /* 0x000fe4000d704070 */
[----:B------:R-:W-:Y:S02]  /*8350*/  USEL UR5, URZ, 0x1, !UP1 ;  /* 0x000000013f057887 */ /* 0x000fe4000c800000 */
[----:B------:R-:W-:-:S04]  /*8360*/  USEL UR4, URZ, 0x1, !UP0 ;  /* 0x000000013f047887 */ /* 0x000fc8000c000000 */
[----:B------:R-:W-:Y:S01]  /*8370*/  ULOP3.LUT UR38, UR4, UR38, UR5, 0x96, !UPT ;  /* 0x0000002604267292 */ /* 0x000fe2000f8e9605 */
[----:B------:R-:W-:Y:S11]  /*8380*/  @P0 BRA `(.L_x_109) ;  /* 0xffffffb000ac0947 */ /* 0x000ff6000383ffff */
[----:B------:R-:W-:-:S04]  /*8390*/  DEPBAR.LE SB0, 0x0 ;  /* 0x000080000000791a */ /* 0x000fc80000000000 */
[----:B------:R-:W-:Y:S05]  /*83a0*/  @!P1 BRA `(.L_x_110) ;  /* 0x0000000000049947 */ /* 0x000fea0003800000 */
[----:B------:R-:W-:Y:S01]  /*83b0*/  BPT.TRAP 0x1 ;  /* 0x000000040000795c */ /* 0x000fe20000300000 */
.L_x_110:
[----:B------:R-:W-:-:S04]  /*83c0*/  ULEA UR47, UR56, UR47, 0x3 ;  /* 0x0000002f382f7291 */ /* 0x000fc8000f8e183f */
[----:B------:R-:W-:-:S04]  /*83d0*/  UIADD3 UR47, UR47, 0x384e0, URZ ;  /* 0x000384e02f2f7890 */ /* 0x000fc8000fffe03f */
[----:B------:R-:W-:-:S09]  /*83e0*/  UPRMT UR47, UR43, 0x654, UR47 ;  /* 0x000006542b2f7896 */ /* 0x000fd2000800002f */
[----:B-----5:R-:W-:Y:S01]  /*83f0*/  SYNCS.ARRIVE.TRANS64.RED.A1T0 RZ, [UR47], RZ ;  /* 0x000000ffffff79a7 */ /* 0x020fe2000810042f */
[----:B------:R-:W-:Y:S05]  /*8400*/  EXIT ;  /* 0x000000000000794d */ /* 0x000fea0003800000 */
.L_x_19:
[----:B------:R-:W-:-:S08]  /*8410*/  NOP ;  /* 0x0000000000007918 */ /* 0x000fd00000000000 */
[----:B----45:R-:W1:-:S00]  /*8420*/  USETMAXREG.DEALLOC.CTAPOOL 0x28 ;  /* 0x00000028000079c8 */ /* 0x030e4000080e0500 */
[----:B------:R-:W-:-:S06]  /*8430*/  UISETP.NE.AND UP1, UPT, UR55, 0x3, UPT ;  /* 0x000000033700788c */ /* 0x000fcc000bf25270 */
[----:B------:R-:W-:-:S13]  /*8440*/  PLOP3.LUT P1, PT, PT, PT, UP1, 0x80, 0x0 ;  /* 0x000000000000781c */ /* 0x000fda0003f2f018 */
[----:B-1----:R-:W-:Y:S05]  /*8450*/  @!P1 BRA `(.L_x_111) ;  /* 0x0000003800849947 */ /* 0x002fea0003800000 */
[----:B------:R-:W-:-:S13]  /*8460*/  ISETP.NE.AND P0, PT, RZ, UR55, PT ;  /* 0x00000037ff007c0c */ /* 0x000fda000bf05270 */
[----:B------:R-:W-:Y:S05]  /*8470*/  @!P0 BRA `(.L_x_112) ;  /* 0x0000001c00b08947 */ /* 0x000fea0003800000 */
[----:B------:R-:W-:-:S06]  /*8480*/  UISETP.NE.AND UP0, UPT, UR55, 0x2, UPT ;  /* 0x000000023700788c */ /* 0x000fcc000bf05270 */
[----:B------:R-:W-:-:S13]  /*8490*/  PLOP3.LUT P0, PT, PT, PT, UP0, 0x80, 0x0 ;  /* 0x000000000000781c */ /* 0x000fda0003f0f008 */
[----:B--2---:R-:W-:Y:S05]  /*84a0*/  @P0 EXIT ;  /* 0x000000000000094d */ /* 0x004fea0003800000 */
[----:B------:R-:W1:Y:S01]  /*84b0*/  S2UR UR4, SR_CTAID.Y ;  /* 0x00000000000479c3 */ /* 0x000e620000002600 */
[----:B------:R-:W-:Y:S01]  /*84c0*/  ELECT P0, URZ, PT ;  /* 0x00000000003f782f */ /* 0x000fe20003800000 */
[----:B------:R-:W-:Y:S01]  /*84d0*/  BSSY B0, `(.L_x_113) ;  /* 0x000001d000007945 */ /* 0x000fe20003800000 */
[----:B-1----:R-:W-:-:S11]  /*84e0*/  UIMAD UR4, UR4, UR41, UR40 ;  /* 0x00000029040472a4 */ /* 0x002fd6000f8e0228 */
[----:B------:R-:W-:Y:S05]  /*84f0*/  @!P0 BRA `(.L_x_114) ;  /* 0x0000000000688947 */ /* 0x000fea0003800000 */
[----:B------:R-:W1:Y:S01]  /*8500*/  LDC.64 R4, c[0x0][0x600] ;  /* 0x00018000ff047b82 */ /* 0x000e620000000a00 */
[----:B------:R-:W-:Y:S02]  /*8510*/  UMOV UR5, 0x400 ;  /* 0x0000040000057882 */ /* 0x000fe40000000000 */
[----:B------:R-:W-:-:S05]  /*8520*/  ULEA UR5, UR42, UR5, 0x18 ;  /* 0x000000052a057291 */ /* 0x000fca000f8ec03f */
[----:B------:R-:W1:Y:S08]  /*8530*/  LDC.64 R6, c[0x0][0x608] ;  /* 0x00018200ff067b82 */ /* 0x000e700000000a00 */
[----:B------:R-:W2:Y:S08]  /*8540*/  LDC.64 R32, c[0x0][0x610] ;  /* 0x00018400ff207b82 */ /* 0x000eb00000000a00 */
[----:B------:R-:W2:Y:S01]  /*8550*/  LDC.64 R34, c[0x0][0x618] ;  /* 0x00018600ff227b82 */ /* 0x000ea20000000a00 */
[----:B-1----:R1:W-:Y:S07]  /*8560*/  STS.128 [UR5+0x38700], R4 ;  /* 0x03870004ff007988 */ /* 0x0023ee0008000c05 */
[----:B------:R-:W3:Y:S08]  /*8570*/  LDC.64 R28, c[0x0][0x620] ;  /* 0x00018800ff1c7b82 */ /* 0x000ef00000000a00 */
[----:B------:R-:W3:Y:S01]  /*8580*/  LDC.64 R30, c[0x0][0x628] ;  /* 0x00018a00ff1e7b82 */ /* 0x000ee20000000a00 */
[----:B--2---:R2:W-:Y:S07]  /*8590*/  STS.128 [UR5+0x38710], R32 ;  /* 0x03871020ff007988 */ /* 0x0045ee0008000c05 */
[----:B------:R-:W4:Y:S08]  /*85a0*/  LDC.64 R24, c[0x0][0x630] ;  /* 0x00018c00ff187b82 */ /* 0x000f300000000a00 */
[----:B------:R-:W4:Y:S08]  /*85b0*/  LDC.64 R26, c[0x0][0x638] ;  /* 0x00018e00ff1a7b82 */ /* 0x000f300000000a00 */
[----:B------:R-:W5:Y:S01]  /*85c0*/  LDC.64 R20, c[0x0][0x640] ;  /* 0x00019000ff147b82 */ /* 0x000f620000000a00 */
[----:B---3--:R2:W-:Y:S07]  /*85d0*/  STS.128 [UR5+0x38720], R28 ;  /* 0x0387201cff007988 */ /* 0x0085ee0008000c05 */
[----:B------:R-:W5:Y:S08]  /*85e0*/  LDC.64 R22, c[0x0][0x648] ;  /* 0x00019200ff167b82 */ /* 0x000f700000000a00 */
[----:B------:R-:W3:Y:S01]  /*85f0*/  LDC.64 R12, c[0x0][0x650] ;  /* 0x00019400ff0c7b82 */ /* 0x000ee20000000a00 */
[----:B----4-:R2:W-:Y:S07]  /*8600*/  STS.128 [UR5+0x38730], R24 ;  /* 0x03873018ff007988 */ /* 0x0105ee0008000c05 */
[----:B------:R-:W3:Y:S08]  /*8610*/  LDC.64 R14, c[0x0][0x658] ;  /* 0x00019600ff0e7b82 */ /* 0x000ef00000000a00 */
[----:B------:R-:W4:Y:S01]  /*8620*/  LDC.64 R8, c[0x0][0x660] ;  /* 0x00019800ff087b82 */ /* 0x000f220000000a00 */
[----:B-----5:R2:W-:Y:S07]  /*8630*/  STS.128 [UR5+0x38740], R20 ;  /* 0x03874014ff007988 */ /* 0x0205ee0008000c05 */
[----:B------:R-:W4:Y:S08]  /*8640*/  LDC.64 R10, c[0x0][0x668] ;  /* 0x00019a00ff0a7b82 */ /* 0x000f300000000a00 */
[----:B-1----:R-:W1:Y:S01]  /*8650*/  LDC.64 R4, c[0x0][0x670] ;  /* 0x00019c00ff047b82 */ /* 0x002e620000000a00 */
[----:B---3--:R2:W-:Y:S07]  /*8660*/  STS.128 [UR5+0x38750], R12 ;  /* 0x0387500cff007988 */ /* 0x0085ee0008000c05 */
[----:B------:R-:W1:Y:S01]  /*8670*/  LDC.64 R6, c[0x0][0x678] ;  /* 0x00019e00ff067b82 */ /* 0x000e620000000a00 */
[----:B----4-:R2:W-:Y:S04]  /*8680*/  STS.128 [UR5+0x38760], R8 ;  /* 0x03876008ff007988 */ /* 0x0105e80008000c05 */
[----:B-1----:R2:W-:Y:S02]  /*8690*/  STS.128 [UR5+0x38770], R4 ;  /* 0x03877004ff007988 */ /* 0x0025e40008000c05 */
.L_x_114:
[----:B------:R-:W-:Y:S05]  /*86a0*/  BSYNC B0 ;  /* 0x0000000000007941 */ /* 0x000fea0003800000 */
.L_x_113:
[----:B------:R-:W-:Y:S01]  /*86b0*/  ELECT P0, URZ, PT ;  /* 0x00000000003f782f */ /* 0x000fe20003800000 */
[----:B------:R-:W-:Y:S01]  /*86c0*/  NOP ;  /* 0x0000000000007918 */ /* 0x000fe20000000000 */
[----:B------:R-:W-:Y:S01]  /*86d0*/  ULDC UR5, c[0x0][0x884] ;  /* 0x0002210000057ab9 */ /* 0x000fe20000000800 */
[----:B------:R-:W-:Y:S01]  /*86e0*/  ULDC.64 UR44, c[0x0][0x800] ;  /* 0x00020000002c7ab9 */ /* 0x000fe20000000a00 */
[----:B------:R-:W-:Y:S01]  /*86f0*/  ULEA UR4, UR5, UR4, 0x1 ;  /* 0x0000000405047291 */ /* 0x000fe2000f8e083f */
[----:B------:R-:W-:Y:S03]  /*8700*/  BSSY B0, `(.L_x_115) ;  /* 0x0000033000007945 */ /* 0x000fe60003800000 */
[----:B------:R-:W-:-:S05]  /*8710*/  UIMAD.WIDE UR44, UR4, 0x80, UR44 ;  /* 0x00000080042c78a5 */ /* 0x000fca000f8e022c */
[----:B------:R-:W-:Y:S07]  /*8720*/  @!P0 BRA `(.L_x_116) ;  /* 0x0000000000c08947 */ /* 0x000fee0003800000 */
[----:B------:R-:W-:Y:S01]  /*8730*/  ULDC.64 UR4, c[0x0][0x808] ;  /* 0x0002020000047ab9 */ /* 0x000fe20000000a00 */
[----:B------:R-:W-:Y:S01]  /*8740*/  ULDC.64 UR6, c[0x0][0x810] ;  /* 0x0002040000067ab9 */ /* 0x000fe20000000a00 */
[----:B------:R-:W-:Y:S02]  /*8750*/  ISETP.NE.U32.AND P0, PT, RZ, UR4, PT ;  /* 0x00000004ff007c0c */ /* 0x000fe4000bf05070 */
[----:B------:R-:W-:Y:S02]  /*8760*/  ISETP.NE.U32.AND P1, PT, RZ, UR6, PT ;  /* 0x00000006ff007c0c */ /* 0x000fe4000bf25070 */
[----:B------:R-:W-:Y:S02]  /*8770*/  ISETP.NE.AND.EX P0, PT, RZ, UR5, PT, P0 ;  /* 0x00000005ff007c0c */ /* 0x000fe4000bf05300 */
[----:B------:R-:W-:-:S11]  /*8780*/  ISETP.NE.AND.EX P1, PT, RZ, UR7, PT, P1 ;  /* 0x00000007ff007c0c */ /* 0x000fd6000bf25310 */
[----:B------:R-:W-:Y:S05]  /*8790*/  @!P0 BRA `(.L_x_117) ;  /* 0x0000000000188947 */ /* 0x000fea0003800000 */
[----:B--2---:R-:W-:-:S04]  /*87a0*/  LEA R4, P0, R18, UR4, 0x3 ;  /* 0x0000000412047c11 */ /* 0x004fc8000f8018ff */
[----:B------:R-:W-:-:S06]  /*87b0*/  LEA.HI.X R5, R18, UR5, R3, 0x3, P0 ;  /* 0x0000000512057c11 */ /* 0x000fcc00080f1c03 */
[----:B------:R-:W2:Y:S01]  /*87c0*/  LDG.E.64 R4, desc[UR58][R4.64] ;  /* 0x0000003a04047981 */ /* 0x000ea2000c1e1b00 */
[----:B------:R-:W-:Y:S02]  /*87d0*/  UMOV UR4, 0x400 ;  /* 0x0000040000047882 */ /* 0x000fe40000000000 */
[----:B------:R-:W-:-:S09]  /*87e0*/  ULEA UR4, UR42, UR4, 0x18 ;  /* 0x000000042a047291 */ /* 0x000fd2000f8ec03f */
[----:B--2---:R1:W-:Y:S03]  /*87f0*/  STS.64 [UR4+0x38700], R4 ;  /* 0x03870004ff007988 */ /* 0x0043e60008000a04 */
.L_x_117:
[----:B------:R-:W-:Y:S05]  /*8800*/  @!P1 BRA `(.L_x_116) ;  /* 0x0000000000889947 */ /* 0x000fea0003800000 */
[----:B-12---:R-:W-:-:S04]  /*8810*/  LEA R4, P0, R18, UR6, 0x3 ;  /* 0x0000000612047c11 */ /* 0x006fc8000f8018ff */
[----:B------:R-:W-:-:S06]  /*8820*/  LEA.HI.X R5, R18, UR7, R3, 0x3, P0 ;  /* 0x0000000712057c11 */ /* 0x000fcc00080f1c03 */
[----:B------:R-:W2:Y:S01]  /*8830*/  LDG.E.64 R4, desc[UR58][R4.64] ;  /* 0x0000003a04047981 */ /* 0x000ea2000c1e1b00 */
[----:B------:R-:W-:Y:S02]  /*8840*/  UMOV UR4, 0x400 ;  /* 0x0000040000047882 */ /* 0x000fe40000000000 */
[----:B------:R-:W-:-:S04]  /*8850*/  ULEA UR4, UR42, UR4, 0x18 ;  /* 0x000000042a047291 */ /* 0x000fc8000f8ec03f */
[----:B------:R-:W-:-:S05]  /*8860*/  UIADD3 UR5, UR4, 0x38700, URZ ;  /* 0x0003870004057890 */ /* 0x000fca000fffe03f */
[----:B------:R-:W1:Y:S01]  /*8870*/  LDS R3, [UR4+0x3871c] ;  /* 0x03871c04ff037984 */ /* 0x000e620008000800 */
[----:B------:R-:W-:-:S03]  /*8880*/  MOV R8, UR5 ;  /* 0x0000000500087c02 */ /* 0x000fc60008000f00 */
[----:B------:R-:W-:Y:S01]  /*8890*/  STS [UR4+0x38730], RZ ;  /* 0x038730ffff007988 */ /* 0x000fe20008000804 */
[----:B------:R-:W-:-:S05]  /*88a0*/  SHF.R.U64 R8, R8, 0x4, RZ ;  /* 0x0000000408087819 */ /* 0x000fca00000012ff */
[----:B------:R-:W-:Y:S04]  /*88b0*/  STS [UR4+0x38710], R8 ;  /* 0x03871008ff007988 */ /* 0x000fe80008000804 */
[----:B------:R-:W-:Y:S01]  /*88c0*/  STS [UR4+0x38714], R8 ;  /* 0x03871408ff007988 */ /* 0x000fe20008000804 */
[----:B--2---:R-:W-:Y:S01]  /*88d0*/  SHF.L.U64.HI R11, R4, 0x1, R5 ;  /* 0x00000001040b7819 */ /* 0x004fe20000010205 */
[----:B------:R-:W-:-:S03]  /*88e0*/  VIADD R5, R0, 0xffffffff ;  /* 0xffffffff00057836 */ /* 0x000fc60000000000 */
[----:B------:R-:W-:-:S04]  /*88f0*/  LOP3.LUT R11, R11, 0x1fffffff, RZ, 0xc0, !PT ;  /* 0x1fffffff0b0b7812 */ /* 0x000fc800078ec0ff */
[----:B------:R-:W-:-:S04]  /*8900*/  SHF.R.U32.HI R6, RZ, 0x4, R11 ;  /* 0x00000004ff067819 */ /* 0x000fc8000001160b */
[----:B-1----:R-:W-:-:S05]  /*8910*/  LOP3.LUT R3, R3, 0xf, R6, 0xb8, !PT ;  /* 0x0000000f03037812 */ /* 0x002fca00078eb806 */
[----:B------:R1:W-:Y:S04]  /*8920*/  STS [UR4+0x3871c], R3 ;  /* 0x03871c03ff007988 */ /* 0x0003e80008000804 */
[----:B------:R-:W2:Y:S01]  /*8930*/  LDS R6, [UR4+0x3871c] ;  /* 0x03871c04ff067984 */ /* 0x000ea20008000800 */
[----:B-1----:R-:W-:Y:S02]  /*8940*/  IMAD.SHL.U32 R3, R4, 0x2, RZ ;  /* 0x0000000204037824 */ /* 0x002fe400078e00ff */
[----:B------:R-:W-:-:S03]  /*8950*/  VIADD R4, R2, 0xffffffff ;  /* 0xffffffff02047836 */ /* 0x000fc60000000000 */
[----:B------:R-:W-:-:S04]  /*8960*/  LOP3.LUT R2, R3, 0xfffffffe, RZ, 0xc0, !PT ;  /* 0xfffffffe03027812 */ /* 0x000fc800078ec0ff */
[----:B------:R-:W-:-:S05]  /*8970*/  SHF.R.U64 R2, R2, 0x4, R11 ;  /* 0x0000000402027819 */ /* 0x000fca000000120b */
[----:B------:R-:W-:Y:S01]  /*8980*/  STS [UR4+0x3870c], R2 ;  /* 0x03870c02ff007988 */ /* 0x000fe20008000804 */
[----:B--2---:R-:W-:-:S05]  /*8990*/  LOP3.LUT R6, R6, 0xf0, RZ, 0xb8, !PT ;  /* 0x000000f006067812 */ /* 0x004fca00078eb8ff */
[----:B------:R1:W-:Y:S04]  /*89a0*/  STS [UR4+0x3871c], R6 ;  /* 0x03871c06ff007988 */ /* 0x0003e80008000804 */
[----:B------:R-:W2:Y:S01]  /*89b0*/  LDS R9, [UR4+0x3871c] ;  /* 0x03871c04ff097984 */ /* 0x000ea20008000800 */
[----:B-1----:R-:W-:-:S05]  /*89c0*/  CS2R R6, SRZ ;  /* 0x0000000000067805 */ /* 0x002fca000001ff00 */
[----:B------:R-:W-:Y:S01]  /*89d0*/  STS.128 [UR4+0x38720], R4 ;  /* 0x03872004ff007988 */ /* 0x000fe20008000c04 */
[----:B--2---:R-:W-:-:S05]  /*89e0*/  LOP3.LUT R9, R9, 0xf00, RZ, 0xb8, !PT ;  /* 0x00000f0009097812 */ /* 0x004fca00078eb8ff */
[----:B------:R-:W-:Y:S04]  /*89f0*/  STS.64 [UR4+0x38718], R8 ;  /* 0x03871808ff007988 */ /* 0x000fe80008000a04 */
[----:B------:R-:W1:Y:S02]  /*8a00*/  LDS R10, [UR4+0x3871c] ;  /* 0x03871c04ff0a7984 */ /* 0x000e640008000800 */
[----:B-1----:R-:W-:-:S05]  /*8a10*/  LOP3.LUT R0, R10, 0xf000, RZ, 0xb8, !PT ;  /* 0x0000f0000a007812 */ /* 0x002fca00078eb8ff */
[----:B------:R3:W-:Y:S02]  /*8a20*/  STS [UR4+0x3871c], R0 ;  /* 0x03871c00ff007988 */ /* 0x0007e40008000804 */
.L_x_116:
[----:B------:R-:W-:Y:S05]  /*8a30*/  BSYNC B0 ;  /* 0x0000000000007941 */ /* 0x000fea0003800000 */
.L_x_115:
[----:B---3--:R-:W3:Y:S01]  /*8a40*/  S2R R0, SR_LANEID ;  /* 0x0000000000007919 */ /* 0x008ee20000000000 */
[----:B------:R-:W-:Y:S01]  /*8a50*/  ELECT P0, URZ, PT ;  /* 0x00000000003f782f */ /* 0x000fe20003800000 */
[----:B------:R-:W-:Y:S01]  /*8a60*/  NOP ;  /* 0x0000000000007918 */ /* 0x000fe20000000000 */
[----:B------:R-:W-:Y:S01]  /*8a70*/  UMOV UR38, URZ ;  /* 0x0000003f00267c82 */ /* 0x000fe20008000000 */
[----:B------:R-:W-:Y:S10]  /*8a80*/  BSSY B0, `(.L_x_118) ;  /* 0x0000004000007945 */ /* 0x000ff40003800000 */
[----:B------:R-:W-:Y:S05]  /*8a90*/  @!P0 BRA `(.L_x_119) ;  /* 0x0000000000088947 */ /* 0x000fea0003800000 */
[----:B------:R0:W-:Y:S01]  /*8aa0*/  UTMACMDFLUSH ;  /* 0x00000000000079b7 */ /* 0x0001e20000000000 */
[----:B------:R-:W-:-:S04]  /*8ab0*/  DEPBAR.LE SB0, 0x0 ;  /* 0x000080000000791a */ /* 0x000fc80000000000 */
.L_x_119:
[----:B------:R-:W-:Y:S05]  /*8ac0*/  BSYNC B0 ;  /* 0x0000000000007941 */ /* 0x000fea0003800000 */
.L_x_118:
[----:B------:R-:W-:Y:S01]  /*8ad0*/  UMOV UR35, 0x400 ;  /* 0x0000040000237882 */ /* 0x000fe20000000000 */
[----:B-123--:R-:W-:Y:S01]  /*8ae0*/  IMAD.SHL.U32 R4, R0, 0x4, RZ ;  /* 0x0000000400047824 */ /* 0x00efe200078e00ff */
[----:B------:R-:W-:-:S04]  /*8af0*/  ULEA UR35, UR42, UR35, 0x18 ;  /* 0x000000232a237291 */ /* 0x000fc8000f8ec03f */
[----:B------:R-:W-:Y:S01]  /*8b00*/  UIADD3 UR34, UR35, 0x38700, URZ ;  /* 0x0003870023227890 */ /* 0x000fe2000fffe03f */
[----:B------:R-:W-:Y:S01]  /*8b10*/  IADD3 R2, P0, R4, UR44, RZ ;  /* 0x0000002c04027c10 */ /* 0x000fe2000ff1e0ff */
[----:B------:R-:W-:-:S04]  /*8b20*/  IMAD.MOV.U32 R0, RZ, RZ, RZ ;  /* 0x000000ffff007224 */ /* 0x000fc800078e00ff */
[----:B------:R-:W-:-:S03]  /*8b30*/  IMAD.X R3, RZ, RZ, UR45, P0 ;  /* 0x0000002dff037e24 */ /* 0x000fc600080e06ff */
[----:B------:R-:W1:Y:S01]  /*8b40*/  LDS R5, [R4+UR34] ;  /* 0x0000002204057984 */ /* 0x000e620008000800 */
[----:B------:R-:W-:-:S03]  /*8b50*/  SHF.L.U32 R0, R0, 0x1f, RZ ;  /* 0x0000001f00007819 */ /* 0x000fc600000006ff */
[----:B-1----:R1:W2:Y:S02]  /*8b60*/  ATOMG.E.EXCH.STRONG.GPU PT, RZ, [R2], R5 ;  /* 0x0000000502ff73a8 */ /* 0x0022a400041ee100 */
[----:B--2---:R-:W2:Y:S01]  /*8b70*/  SYNCS.PHASECHK.TRANS64.TRYWAIT P0, [UR35+0x38508], R0 ;  /* 0x03850800ff0075a7 */ /* 0x004ea20008000163 */
[----:B------:R-:W-:Y:S02]  /*8b80*/  ULOP3.LUT UR33, UR54, 0x1, URZ, 0xfc, !UPT ;  /* 0x0000000136217892 */ /* 0x000fe4000f8efc3f */
[----:B------:R-:W-:Y:S01]  /*8b90*/  ULOP3.LUT UR37, UR52, 0x2, URZ, 0xfc, !UPT ;  /* 0x0000000234257892 */ /* 0x000fe2000f8efc3f */
[----:B-12---:R-:W-:Y:S11]  /*8ba0*/  @!P0 BRA `(.L_x_120) ;  /* 0x00000058009c8947 */ /* 0x006ff60003800000 */
.L_x_275:
[----:B------:R-:W-:Y:S01]  /*8bb0*/  IMAD.MOV.U32 R2, RZ, RZ, 0x1 ;  /* 0x00000001ff027424 */ /* 0x000fe200078e00ff */
[----:B------:R-:W-:Y:S01]  /*8bc0*/  ULDC UR32, c[0x0][0x598] ;  /* 0x0001660000207ab9 */ /* 0x000fe20000000800 */
[----:B------:R-:W-:Y:S01]  /*8bd0*/  IMAD.MOV.U32 R12, RZ, RZ, RZ ;  /* 0x000000ffff0c7224 */ /* 0x000fe200078e00ff */
[----:B------:R-:W-:Y:S01]  /*8be0*/  ULDC UR36, c[0x0][0x580] ;  /* 0x0001600000247ab9 */ /* 0x000fe20000000800 */
[----:B------:R-:W-:Y:S01]  /*8bf0*/  ULDC.64 UR4, c[0x0][0x590] ;  /* 0x0001640000047ab9 */ /* 0x000fe20000000a00 */
[----:B------:R-:W-:-:S05]  /*8c00*/  ULDC.64 UR6, c[0x0][0x588] ;  /* 0x0001620000067ab9 */ /* 0x000fca0000000a00 */
.L_x_181:
[----:B------:R-:W-:-:S06]  /*8c10*/  UISETP.NE.AND UP0, UPT, UR33, 0x3, UPT ;  /* 0x000000032100788c */ /* 0x000fcc000bf05270 */
[----:B------:R-:W-:-:S13]  /*8c20*/  PLOP3.LUT P1, PT, PT, PT, UP0, 0x80, 0x0 ;  /* 0x000000000000781c */ /* 0x000fda0003f2f008 */
[----:B---345:R-:W-:Y:S05]  /*8c30*/  @!P1 BRA `(.L_x_121) ;  /* 0x0000000000049947 */ /* 0x038fea0003800000 */
[----:B------:R-:W-:Y:S01]  /*8c40*/  BPT.TRAP 0x1 ;  /* 0x000000040000795c */ /* 0x000fe20000300000 */
.L_x_121:
[----:B------:R-:W-:Y:S01]  /*8c50*/  ULEA UR8, UR38, UR35, 0x3 ;  /* 0x0000002326087291 */ /* 0x000fe2000f8e183f */
[----:B-1----:R-:W-:-:S08]  /*8c60*/  SHF.L.U32 R0, R12, 0x1f, RZ ;  /* 0x0000001f0c007819 */ /* 0x002fd000000006ff */
[----:B------:R-:W1:Y:S02]  /*8c70*/  SYNCS.PHASECHK.TRANS64.TRYWAIT P0, [UR8+0x38400], R0 ;  /* 0x03840000ff0075a7 */ /* 0x000e640008000148 */
[----:B-1----:R-:W-:Y:S05]  /*8c80*/  @!P0 BRA `(.L_x_122) ;  /* 0x00000058007c8947 */ /* 0x002fea0003800000 */
.L_x_276:
[----:B------:R-:W-:-:S09]  /*8c90*/  ULEA UR9, UR38, UR35, 0x4 ;  /* 0x0000002326097291 */ /* 0x000fd2000f8e203f */
[----:B------:R-:W2:Y:S01]  /*8ca0*/  LDS.128 R4, [UR9+0x38510] ;  /* 0x03851009ff047984 */ /* 0x000ea20008000c00 */
[----:B------:R-:W-:Y:S01]  /*8cb0*/  @!PT LDS RZ, [RZ] ;  /* 0x00000000fffff984 */ /* 0x000fe20000000800 */
[----:B------:R-:W-:Y:S01]  /*8cc0*/  @!PT LDS RZ, [RZ] ;  /* 0x00000000fffff984 */ /* 0x000fe20000000800 */
[----:B------:R-:W-:Y:S01]  /*8cd0*/  @!PT LDS RZ, [RZ] ;  /* 0x00000000fffff984 */ /* 0x000fe20000000800 */
[----:B------:R-:W-:Y:S01]  /*8ce0*/  @!PT LDS RZ, [RZ] ;  /* 0x00000000fffff984 */ /* 0x000fe20000000800 */
[----:B------:R3:W-:Y:S06]  /*8cf0*/  MEMBAR.ALL.CTA ;  /* 0x0000000000007992 */ /* 0x0007ec0000008000 */
[----:B---3--:R-:W3:Y:S01]  /*8d00*/  FENCE.VIEW.ASYNC.S ;  /* 0x00000000000073c6 */ /* 0x008ee20000000000 */
[----:B------:R-:W-:Y:S05]  /*8d10*/  @!P1 BRA `(.L_x_123) ;  /* 0x0000000000049947 */ /* 0x000fea0003800000 */
[----:B------:R-:W-:Y:S01]  /*8d20*/  BPT.TRAP 0x1 ;  /* 0x000000040000795c */ /* 0x000fe20000300000 */
.L_x_123:
[----:B------:R-:W-:Y:S01]  /*8d30*/  UIADD3 UR8, UR8, 0x38440, URZ ;  /* 0x0003844008087890 */ /* 0x000fe2000fffe03f */
[----:B------:R-:W-:Y:S02]  /*8d40*/  R2UR UR10, R16 ;  /* 0x00000000100a72ca */ /* 0x000fe400000e0000 */
[----:B------:R-:W-:Y:S01]  /*8d50*/  R2UR UR11, R17 ;  /* 0x00000000110b72ca */ /* 0x000fe200000e0000 */
[----:B------:R-:W-:Y:S01]  /*8d60*/  UPRMT UR8, UR42, 0x654, UR8 ;  /* 0x000006542a087896 */ /* 0x000fe20008000008 */
[----:B------:R-:W-:Y:S02]  /*8d70*/  LOP3.LUT P1, RZ, R2, 0xff, RZ, 0xc0, !PT ;  /* 0x000000ff02ff7812 */ /* 0x000fe4000782c0ff */
[----:B------:R-:W-:-:S04]  /*8d80*/  ISETP.NE.U32.AND P0, PT, RZ, UR4, PT ;  /* 0x00000004ff007c0c */ /* 0x000fc8000bf05070 */
[----:B------:R-:W-:Y:S02]  /*8d90*/  ISETP.NE.AND.EX P0, PT, RZ, UR5, PT, P0 ;  /* 0x00000005ff007c0c */ /* 0x000fe4000bf05300 */
[----:B---3--:R-:W-:Y:S01]  /*8da0*/  SYNCS.ARRIVE.TRANS64.RED.A1T0 RZ, [UR8], RZ ;  /* 0x000000ffffff79a7 */ /* 0x008fe20008100408 */
[----:B------:R-:W-:Y:S02]  /*8db0*/  USHF.L.U32 UR10, UR10, 0x7, URZ ;  /* 0x000000070a0a7899 */ /* 0x000fe4000800063f */
[----:B------:R-:W-:Y:S02]  /*8dc0*/  USHF.L.U32 UR11, UR11, 0x8, URZ ;  /* 0x000000080b0b7899 */ /* 0x000fe4000800063f */
[----:B------:R-:W-:Y:S10]  /*8dd0*/  @!P1 BRA `(.L_x_124) ;  /* 0x00000000000c9947 */ /* 0x000ff40003800000 */
[----:B------:R-:W-:-:S04]  /*8de0*/  DEPBAR {5,4,3,2,1,0} ;  /* 0x0000003f0000791a */ /* 0x000fc80000000000 */
[----:B------:R3:W-:Y:S02]  /*8df0*/  UTMACCTL.IV [UR44] ;  /* 0x000000002c0079b9 */ /* 0x0007e40008000000 */
[----:B---3--:R-:W-:Y:S01]  /*8e00*/  NOP ;  /* 0x0000000000007918 */ /* 0x008fe20000000000 */
.L_x_124:
[----:B------:R-:W-:Y:S05]  /*8e10*/  @!P0 BRA `(.L_x_125) ;  /* 0x0000000000188947 */ /* 0x000fea0003800000 */
[----:B-1----:R-:W1:Y:S02]  /*8e20*/  LDC.64 R2, c[0x0][0x590] ;  /* 0x00016400ff027b82 */ /* 0x002e640000000a00 */
[----:B-1----:R-:W-:-:S06]  /*8e30*/  IMAD.WIDE R2, R18, 0x8, R2 ;  /* 0x0000000812027825 */ /* 0x002fcc00078e0202 */
[----:B------:R-:W3:Y:S04]  /*8e40*/  LDG.E.64 R2, desc[UR58][R2.64] ;  /* 0x0000003a02027981 */ /* 0x000ee8000c1e1b00 */
[----:B---3--:R-:W3:Y:S02]  /*8e50*/  LD.E R0, desc[UR58][R2.64] ;  /* 0x0000003a02007980 */ /* 0x008ee4000c101900 */
[----:B---3--:R-:W-:Y:S01]  /*8e60*/  FSETP.NEU.AND P0, PT, R0, RZ, PT ;  /* 0x000000ff0000720b */ /* 0x008fe20003f0d000 */
[----:B------:R-:W-:-:S12]  /*8e70*/  BRA `(.L_x_126) ;  /* 0x0000000000247947 */ /* 0x000fd80003800000 */
.L_x_125:
[----:B------:R-:W-:Y:S02]  /*8e80*/  ISETP.NE.U32.AND P1, PT, RZ, UR6, PT ;  /* 0x00000006ff007c0c */ /* 0x000fe4000bf25070 */
[----:B------:R-:W-:Y:S02]  /*8e90*/  FSETP.NEU.AND P0, PT, RZ, UR36, PT ;  /* 0x00000024ff007c0b */ /* 0x000fe4000bf0d000 */
[----:B------:R-:W-:-:S13]  /*8ea0*/  ISETP.NE.AND.EX P1, PT, RZ, UR7, PT, P1 ;  /* 0x00000007ff007c0c */ /* 0x000fda000bf25310 */
[----:B------:R-:W-:Y:S05]  /*8eb0*/  @!P1 BRA `(.L_x_126) ;  /* 0x0000000000149947 */ /* 0x000fea0003800000 */
[----:B-1----:R-:W1:Y:S01]  /*8ec0*/  LDC.64 R2, c[0x0][0x588] ;  /* 0x00016200ff027b82 */ /* 0x002e620000000a00 */
[----:B------:R-:W-:-:S04]  /*8ed0*/  IMAD R9, R18, UR32, RZ ;  /* 0x0000002012097c24 */ /* 0x000fc8000f8e02ff */
[----:B-1----:R-:W-:-:S06]  /*8ee0*/  IMAD.WIDE R2, R9, 0x4, R2 ;  /* 0x0000000409027825 */ /* 0x002fcc00078e0202 */
[----:B------:R-:W3:Y:S02]  /*8ef0*/  LDG.E R2, desc[UR58][R2.64] ;  /* 0x0000003a02027981 */ /* 0x000ee4000c1e1900 */
[----:B---3--:R-:W-:-:S13]  /*8f00*/  FSETP.NEU.AND P0, PT, R2, RZ, PT ;  /* 0x000000ff0200720b */ /* 0x008fda0003f0d000 */
.L_x_126:
[----:B------:R-:W-:Y:S01]  /*8f10*/  UISETP.NE.AND UP0, UPT, UR37, 0x3, UPT ;  /* 0x000000032500788c */ /* 0x000fe2000bf05270 */
[----:B------:R-:W-:-:S05]  /*8f20*/  ELECT P1, URZ, PT ;  /* 0x00000000003f782f */ /* 0x000fca0003820000 */
[----:B------:R-:W-:Y:S02]  /*8f30*/  PLOP3.LUT P2, PT, PT, PT, UP0, 0x80, 0x0 ;  /* 0x000000000000781c */ /* 0x000fe40003f4f008 */
[----:B------:R-:W-:-:S11]  /*8f40*/  PLOP3.LUT P0, PT, P0, P1, PT, 0x2a, 0x0 ;  /* 0x000000000000781c */ /* 0x000fd60000702572 */
[----:B------:R-:W-:Y:S05]  /*8f50*/  @!P2 BRA `(.L_x_127) ;  /* 0x000000000004a947 */ /* 0x000fea0003800000 */
[----:B------:R-:W-:Y:S01]  /*8f60*/  BPT.TRAP 0x1 ;  /* 0x000000040000795c */ /* 0x000fe20000300000 */
.L_x_127:
[----:B-1----:R-:W-:-:S05]  /*8f70*/  IMAD.MOV.U32 R0, RZ, RZ, 0x1 ;  /* 0x00000001ff007424 */ /* 0x002fca00078e00ff */
[----:B------:R-:W-:-:S04]  /*8f80*/  SHF.L.U32 R0, R0, 0x1f, RZ ;  /* 0x0000001f00007819 */ /* 0x000fc800000006ff */
[----:B------:R-:W1:Y:S02]  /*8f90*/  SYNCS.PHASECHK.TRANS64.TRYWAIT P1, [UR35+0x384e0], R0 ;  /* 0x0384e000ff0075a7 */ /* 0x000e640008020163 */
[----:B-1----:R-:W-:Y:S05]  /*8fa0*/  @!P1 BRA `(.L_x_128) ;  /* 0x0000005400cc9947 */ /* 0x002fea0003800000 */
.L_x_277:
[----:B------:R-:W-:Y:S04]  /*8fb0*/  BSSY B0, `(.L_x_129) ;  /* 0x0000010000007945 */ /* 0x000fe80003800000 */
[----:B------:R-:W-:Y:S05]  /*8fc0*/  @P0 BRA `(.L_x_130) ;  /* 0x0000000000380947 */ /* 0x000fea0003800000 */
[----:B------:R-:W-:Y:S02]  /*8fd0*/  UIADD3 UR8, UR35, 0x30000, URZ ;  /* 0x0003000023087890 */ /* 0x000fe4000fffe03f */
[----:B------:R-:W-:Y:S02]  /*8fe0*/  UIADD3 UR9, UR35, 0x384c0, URZ ;  /* 0x000384c023097890 */ /* 0x000fe4000fffe03f */
[----:B------:R-:W-:Y:S02]  /*8ff0*/  UIADD3 UR14, UR10, 0x40, URZ ;  /* 0x000000400a0e7890 */ /* 0x000fe4000fffe03f */
[----:B------:R-:W-:Y:S01]  /*9000*/  UIADD3 UR12, UR35, 0x31000, URZ ;  /* 0x00031000230c7890 */ /* 0x000fe2000fffe03f */
[----:B------:R-:W-:Y:S01]  /*9010*/  UMOV UR16, 0x0 ;  /* 0x0000000000107882 */ /* 0x000fe20000000000 */
[----:B------:R-:W-:Y:S01]  /*9020*/  UMOV UR17, 0x10000000 ;  /* 0x1000000000117882 */ /* 0x000fe20000000000 */
[----:B------:R-:W-:Y:S01]  /*9030*/  UMOV UR15, UR11 ;  /* 0x0000000b000f7c82 */ /* 0x000fe20008000000 */
[----:B------:R-:W-:Y:S01]  /*9040*/  UMOV UR13, UR9 ;  /* 0x00000009000d7c82 */ /* 0x000fe20008000000 */
[----:B------:R3:W-:Y:S04]  /*9050*/  UTMALDG.2D [UR8], [UR44], desc[UR16] ;  /* 0x000010082c0075b4 */ /* 0x0007e80008009000 */
[----:B------:R3:W-:Y:S02]  /*9060*/  UTMALDG.2D [UR12], [UR44], desc[UR16] ;  /* 0x0000100c2c0075b4 */ /* 0x0007e40008009000 */
[----:B---3--:R-:W-:Y:S05]  /*9070*/  @!P2 BRA `(.L_x_131) ;  /* 0x000000000004a947 */ /* 0x008fea0003800000 */
[----:B------:R-:W-:Y:S01]  /*9080*/  BPT.TRAP 0x1 ;  /* 0x000000040000795c */ /* 0x000fe20000300000 */
.L_x_131:
[----:B------:R-:W3:Y:S02]  /*9090*/  LDC R2, c[0x0][0x828] ;  /* 0x00020a00ff027b82 */ /* 0x000ee40000000800 */
[----:B---3--:R3:W-:Y:S02]  /*90a0*/  SYNCS.ARRIVE.TRANS64.RED.A0TR RZ, [UR35+0x384c0], R2 ;  /* 0x0384c002ffff79a7 */ /* 0x0087e40008300423 */
.L_x_130:
[----:B------:R-:W-:Y:S05]  /*90b0*/  BSYNC B0 ;  /* 0x0000000000007941 */ /* 0x000fea0003800000 */
.L_x_129:
[----:B------:R-:W-:Y:S05]  /*90c0*/  @!P2 BRA `(.L_x_132) ;  /* 0x000000000004a947 */ /* 0x000fea0003800000 */
[----:B------:R-:W-:Y:S01]  /*90d0*/  BPT.TRAP 0x1 ;  /* 0x000000040000795c */ /* 0x000fe20000300000 */
.L_x_132:
[----:B------:R-:W-:-:S04]  /*90e0*/  UIADD3 UR21, UR35, 0x384c0, URZ ;  /* 0x000384c023157890 */ /* 0x000fc8000fffe03f */
[----:B------:R-:W-:-:S09]  /*90f0*/  UPRMT UR8, UR42, 0x654, UR21 ;  /* 0x000006542a087896 */ /* 0x000fd20008000015 */
[----:B------:R-:W-:Y:S01]  /*9100*/  SYNCS.ARRIVE.TRANS64.RED.A1T0 RZ, [UR8], RZ ;  /* 0x000000ffffff79a7 */ /* 0x000fe20008100408 */
[----:B------:R-:W-:Y:S05]  /*9110*/  @!P2 BRA `(.L_x_133) ;  /* 0x000000000004a947 */ /* 0x000fea0003800000 */
[----:B------:R-:W-:Y:S01]  /*9120*/  BPT.TRAP 0x1 ;  /* 0x000000040000795c */ /* 0x000fe20000300000 */
.L_x_133:
[----:B------:R-:W4:Y:S02]  /*9130*/  SYNCS.PHASECHK.TRANS64.TRYWAIT P1, [UR35+0x384e8], R0 ;  /* 0x0384e800ff0075a7 */ /* 0x000f240008020163 */
[----:B----4-:R-:W-:Y:S05]  /*9140*/  @!P1 BRA `(.L_x_134) ;  /* 0x00000054007c9947 */ /* 0x010fea0003800000 */
.L_x_278:
[----:B------:R-:W-:Y:S04]  /*9150*/  BSSY B0, `(.L_x_135) ;  /* 0x0000012000007945 */ /* 0x000fe80003800000 */
[----:B------:R-:W-:Y:S05]  /*9160*/  @P0 BRA `(.L_x_136) ;  /* 0x0000000000400947 */ /* 0x000fea0003800000 */
[----:B------:R-:W-:Y:S02]  /*9170*/  UIADD3 UR15, UR11, 0x20, URZ ;  /* 0x000000200b0f7890 */ /* 0x000fe4000fffe03f */
        /* <DEDUP_REMOVED lines=8> */
[----:B------:R-:W-:Y:S01]  /*9200*/  UMOV UR19, UR15 ;  /* 0x0000000f00137c82 */ /* 0x000fe20008000000 */
[----:B------:R4:W-:Y:S03]  /*9210*/  UTMALDG.2D [UR12], [UR44], desc[UR22] ;  /* 0x0000160c2c0075b4 */ /* 0x0009e60008009000 */
[----:B------:R4:W-:Y:S02]  /*9220*/  UTMALDG.2D [UR16], [UR44], desc[UR22] ;  /* 0x000016102c0075b4 */ /* 0x0009e40008009000 */
[----:B----4-:R-:W-:Y:S05]  /*9230*/  @!P2 BRA `(.L_x_137) ;  /* 0x000000000004a947 */ /* 0x010fea0003800000 */
[----:B------:R-:W-:Y:S01]  /*9240*/  BPT.TRAP 0x1 ;  /* 0x000000040000795c */ /* 0x000fe20000300000 */
.L_x_137:
[----:B---3--:R-:W3:Y:S02]  /*9250*/  LDC R2, c[0x0][0x828] ;  /* 0x00020a00ff027b82 */ /* 0x008ee40000000800 */
[----:B---3--:R4:W-:Y:S02]  /*9260*/  SYNCS.ARRIVE.TRANS64.RED.A0TR RZ, [UR35+0x384c8], R2 ;  /* 0x0384c802ffff79a7 */ /* 0x0089e40008300423 */
.L_x_136:
[----:B------:R-:W-:Y:S05]  /*9270*/  BSYNC B0 ;  /* 0x0000000000007941 */ /* 0x000fea0003800000 */
.L_x_135:
[----:B------:R-:W-:Y:S05]  /*9280*/  @!P2 BRA `(.L_x_138) ;  /* 0x000000000004a947 */ /* 0x000fea0003800000 */
[----:B------:R-:W-:Y:S01]  /*9290*/  BPT.TRAP 0x1 ;  /* 0x000000040000795c */ /* 0x000fe20000300000 */
.L_x_138:
[----:B------:R-:W-:-:S04]  /*92a0*/  UIADD3 UR13, UR35, 0x384c8, URZ ;  /* 0x000384c8230d7890 */ /* 0x000fc8000fffe03f */
[----:B------:R-:W-:-:S09]  /*92b0*/  UPRMT UR9, UR42, 0x654, UR13 ;  /* 0x000006542a097896 */ /* 0x000fd2000800000d */
[----:B------:R-:W-:Y:S01]  /*92c0*/  SYNCS.ARRIVE.TRANS64.RED.A1T0 RZ, [UR9], RZ ;  /* 0x000000ffffff79a7 */ /* 0x000fe20008100409 */
[----:B------:R-:W-:Y:S05]  /*92d0*/  @!P2 BRA `(.L_x_139) ;  /* 0x000000000004a947 */ /* 0x000fea0003800000 */
[----:B------:R-:W-:Y:S01]  /*92e0*/  BPT.TRAP 0x1 ;  /* 0x000000040000795c */ /* 0x000fe20000300000 */
.L_x_139:
[----:B------:R-:W5:Y:S02]  /*92f0*/  SYNCS.PHASECHK.TRANS64.TRYWAIT P1, [UR35+0x384f0], R0 ;  /* 0x0384f000ff0075a7 */ /* 0x000f640008020163 */
[----:B-----5:R-:W-:Y:S05]  /*9300*/  @!P1 BRA `(.L_x_140) ;  /* 0x0000005400249947 */ /* 0x020fea0003800000 */
.L_x_279:
        /* <DEDUP_REMOVED lines=14> */
[----:B-1----:R-:W-:Y:S05]  /*93f0*/  @!P2 BRA `(.L_x_143) ;  /* 0x000000000004a947 */ /* 0x002fea0003800000 */
[----:B------:R-:W-:Y:S01]  /*9400*/  BPT.TRAP 0x1 ;  /* 0x000000040000795c */ /* 0x000fe20000300000 */
.L_x_143:
[----:B---34-:R-:W1:Y:S02]  /*9410*/  LDC R2, c[0x0][0x828] ;  /* 0x00020a00ff027b82 */ /* 0x018e640000000800 */
[----:B-1----:R1:W-:Y:S02]  /*9420*/  SYNCS.ARRIVE.TRANS64.RED.A0TR RZ, [UR35+0x384d0], R2 ;  /* 0x0384d002ffff79a7 */ /* 0x0023e40008300423 */
.L_x_142:
[----:B------:R-:W-:Y:S05]  /*9430*/  BSYNC B0 ;  /* 0x0000000000007941 */ /* 0x000fea0003800000 */
.L_x_141:
[----:B------:R-:W-:Y:S05]  /*9440*/  @!P2 BRA `(.L_x_144) ;  /* 0x000000000004a947 */ /* 0x000fea0003800000 */
[----:B------:R-:W-:Y:S01]  /*9450*/  BPT.TRAP 0x1 ;  /* 0x000000040000795c */ /* 0x000fe20000300000 */
.L_x_144:
[----:B------:R-:W-:-:S04]  /*9460*/  UIADD3 UR17, UR35, 0x384d0, URZ ;  /* 0x000384d023117890 */ /* 0x000fc8000fffe03f */
[----:B------:R-:W-:-:S09]  /*9470*/  UPRMT UR39, UR42, 0x654, UR17 ;  /* 0x000006542a277896 */ /* 0x000fd20008000011 */
[----:B------:R-:W-:Y:S01]  /*9480*/  SYNCS.ARRIVE.TRANS64.RED.A1T0 RZ, [UR39], RZ ;  /* 0x000000ffffff79a7 */ /* 0x000fe20008100427 */
[----:B------:R-:W-:Y:S05]  /*9490*/  @!P2 BRA `(.L_x_145) ;  /* 0x000000000004a947 */ /* 0x000fea0003800000 */
[----:B------:R-:W-:Y:S01]  /*94a0*/  BPT.TRAP 0x1 ;  /* 0x000000040000795c */ /* 0x000fe20000300000 */
.L_x_145:
[----:B------:R-:W5:Y:S02]  /*94b0*/  SYNCS.PHASECHK.TRANS64.TRYWAIT P1, [UR35+0x384f8], R0 ;  /* 0x0384f800ff0075a7 */ /* 0x000f640008020163 */
[----:B-----5:R-:W-:Y:S05]  /*94c0*/  @!P1 BRA `(.L_x_146) ;  /* 0x0000005000cc9947 */ /* 0x020fea0003800000 */
.L_x_280:
        /* <DEDUP_REMOVED lines=16> */
.L_x_149:
[----:B---34-:R-:W1:Y:S02]  /*95d0*/  LDC R2, c[0x0][0x828] ;  /* 0x00020a00ff027b82 */ /* 0x018e640000000800 */
[----:B-1----:R1:W-:Y:S02]  /*95e0*/  SYNCS.ARRIVE.TRANS64.RED.A0TR RZ, [UR35+0x384d8], R2 ;  /* 0x0384d802ffff79a7 */ /* 0x0023e40008300423 */
.L_x_148:
[----:B------:R-:W-:Y:S05]  /*95f0*/  BSYNC B0 ;  /* 0x0000000000007941 */ /* 0x000fea0003800000 */
.L_x_147:
[----:B------:R-:W-:Y:S05]  /*9600*/  @!P2 BRA `(.L_x_150) ;  /* 0x000000000004a947 */ /* 0x000fea0003800000 */
[----:B------:R-:W-:Y:S01]  /*9610*/  BPT.TRAP 0x1 ;  /* 0x000000040000795c */ /* 0x000fe20000300000 */
.L_x_150:
[----:B------:R-:W-:-:S04]  /*9620*/  UIADD3 UR29, UR35, 0x384d8, URZ ;  /* 0x000384d8231d7890 */ /* 0x000fc8000fffe03f */
[----:B------:R-:W-:-:S09]  /*9630*/  UPRMT UR43, UR42, 0x654, UR29 ;  /* 0x000006542a2b7896 */ /* 0x000fd2000800001d */
[----:B------:R-:W-:Y:S01]  /*9640*/  SYNCS.ARRIVE.TRANS64.RED.A1T0 RZ, [UR43], RZ ;  /* 0x000000ffffff79a7 */ /* 0x000fe2000810042b */
[----:B------:R-:W-:Y:S05]  /*9650*/  @!P2 BRA `(.L_x_151) ;  /* 0x000000000004a947 */ /* 0x000fea0003800000 */
[----:B------:R-:W-:Y:S01]  /*9660*/  BPT.TRAP 0x1 ;  /* 0x000000040000795c */ /* 0x000fe20000300000 */
.L_x_151:
[----:B-1-34-:R-:W-:-:S04]  /*9670*/  SHF.L.U32 R2, RZ, 0x1f, RZ ;  /* 0x0000001fff027819 */ /* 0x01afc800000006ff */
[----:B------:R-:W1:Y:S02]  /*9680*/  SYNCS.PHASECHK.TRANS64.TRYWAIT P1, [UR35+0x384e0], R2 ;  /* 0x0384e002ff0075a7 */ /* 0x000e640008020163 */
[----:B-1----:R-:W-:Y:S05]  /*9690*/  @!P1 BRA `(.L_x_152) ;  /* 0x0000005000709947 */ /* 0x002fea0003800000 */
.L_x_281:
        /* <DEDUP_REMOVED lines=13> */
[----:B---3--:R-:W-:Y:S05]  /*9770*/  @!P2 BRA `(.L_x_155) ;  /* 0x000000000004a947 */ /* 0x008fea0003800000 */
[----:B------:R-:W-:Y:S01]  /*9780*/  BPT.TRAP 0x1 ;  /* 0x000000040000795c */ /* 0x000fe20000300000 */
.L_x_155:
[----:B-1----:R-:W1:Y:S02]  /*9790*/  LDC R3, c[0x0][0x828] ;  /* 0x00020a00ff037b82 */ /* 0x002e640000000800 */
[----:B-1----:R3:W-:Y:S02]  /*97a0*/  SYNCS.ARRIVE.TRANS64.RED.A0TR RZ, [UR35+0x384c0], R3 ;  /* 0x0384c003ffff79a7 */ /* 0x0027e40008300423 */
.L_x_154:
[----:B------:R-:W-:Y:S05]  /*97b0*/  BSYNC B0 ;  /* 0x0000000000007941 */ /* 0x000fea0003800000 */
.L_x_153:
[----:B------:R-:W-:Y:S05]  /*97c0*/  @!P2 BRA `(.L_x_156) ;  /* 0x000000000004a947 */ /* 0x000fea0003800000 */
[----:B------:R-:W-:Y:S01]  /*97d0*/  BPT.TRAP 0x1 ;  /* 0x000000040000795c */ /* 0x000fe20000300000 */
.L_x_156:
[----:B------:R-:W-:Y:S01]  /*97e0*/  SYNCS.ARRIVE.TRANS64.RED.A1T0 RZ, [UR8], RZ ;  /* 0x000000ffffff79a7 */ /* 0x000fe20008100408 */
[----:B------:R-:W-:Y:S05]  /*97f0*/  @!P2 BRA `(.L_x_157) ;  /* 0x000000000004a947 */ /* 0x000fea0003800000 */
[----:B------:R-:W-:Y:S01]  /*9800*/  BPT.TRAP 0x1 ;  /* 0x000000040000795c */ /* 0x000fe20000300000 */
.L_x_157:
[----:B------:R-:W4:Y:S02]  /*9810*/  SYNCS.PHASECHK.TRANS64.TRYWAIT P1, [UR35+0x384e8], R2 ;  /* 0x0384e802ff0075a7 */ /* 0x000f240008020163 */
[----:B----4-:R-:W-:Y:S05]  /*9820*/  @!P1 BRA `(.L_x_158) ;  /* 0x0000005000249947 */ /* 0x010fea0003800000 */
.L_x_282:
        /* <DEDUP_REMOVED lines=15> */
.L_x_161:
[----:B-1-3--:R-:W1:Y:S02]  /*9920*/  LDC R3, c[0x0][0x828] ;  /* 0x00020a00ff037b82 */ /* 0x00ae640000000800 */
[----:B-1----:R4:W-:Y:S02]  /*9930*/  SYNCS.ARRIVE.TRANS64.RED.A0TR RZ, [UR35+0x384c8], R3 ;  /* 0x0384c803ffff79a7 */ /* 0x0029e40008300423 */
.L_x_160:
[----:B------:R-:W-:Y:S05]  /*9940*/  BSYNC B0 ;  /* 0x0000000000007941 */ /* 0x000fea0003800000 */
.L_x_159:
[----:B------:R-:W-:Y:S05]  /*9950*/  @!P2 BRA `(.L_x_162) ;  /* 0x000000000004a947 */ /* 0x000fea0003800000 */
[----:B------:R-:W-:Y:S01]  /*9960*/  BPT.TRAP 0x1 ;  /* 0x000000040000795c */ /* 0x000fe20000300000 */
.L_x_162:
[----:B------:R-:W-:Y:S01]  /*9970*/  SYNCS.ARRIVE.TRANS64.RED.A1T0 RZ, [UR9], RZ ;  /* 0x000000ffffff79a7 */ /* 0x000fe20008100409 */
[----:B------:R-:W-:Y:S05]  /*9980*/  @!P2 BRA `(.L_x_163) ;  /* 0x000000000004a947 */ /* 0x000fea0003800000 */
[----:B------:R-:W-:Y:S01]  /*9990*/  BPT.TRAP 0x1 ;  /* 0x000000040000795c */ /* 0x000fe20000300000 */
.L_x_163:
[----:B------:R-:W5:Y:S02]  /*99a0*/  SYNCS.PHASECHK.TRANS64.TRYWAIT P1, [UR35+0x384f0], R2 ;  /* 0x0384f002ff0075a7 */ /* 0x000f640008020163 */
[----:B-----5:R-:W-:Y:S05]  /*99b0*/  @!P1 BRA `(.L_x_164) ;  /* 0x0000004c00d89947 */ /* 0x020fea0003800000 */
.L_x_283:
        /* <DEDUP_REMOVED lines=15> */
.L_x_167:
[----:B---34-:R-:W1:Y:S02]  /*9ab0*/  LDC R3, c[0x0][0x828] ;  /* 0x00020a00ff037b82 */ /* 0x018e640000000800 */
[----:B-1----:R1:W-:Y:S02]  /*9ac0*/  SYNCS.ARRIVE.TRANS64.RED.A0TR RZ, [UR35+0x384d0], R3 ;  /* 0x0384d003ffff79a7 */ /* 0x0023e40008300423 */
.L_x_166:
[----:B------:R-:W-:Y:S05]  /*9ad0*/  BSYNC B0 ;  /* 0x0000000000007941 */ /* 0x000fea0003800000 */
.L_x_165:
[----:B------:R-:W-:Y:S05]  /*9ae0*/  @!P2 BRA `(.L_x_168) ;  /* 0x000000000004a947 */ /* 0x000fea0003800000 */
[----:B------:R-:W-:Y:S01]  /*9af0*/  BPT.TRAP 0x1 ;  /* 0x000000040000795c */ /* 0x000fe20000300000 */
.L_x_168:
[----:B------:R-:W-:Y:S01]  /*9b00*/  SYNCS.ARRIVE.TRANS64.RED.A1T0 RZ, [UR39], RZ ;  /* 0x000000ffffff79a7 */ /* 0x000fe20008100427 */
[----:B------:R-:W-:Y:S05]  /*9b10*/  @!P2 BRA `(.L_x_169) ;  /* 0x000000000004a947 */ /* 0x000fea0003800000 */
[----:B------:R-:W-:Y:S01]  /*9b20*/  BPT.TRAP 0x1 ;  /* 0x000000040000795c */ /* 0x000fe20000300000 */
.L_x_169:
[----:B------:R-:W5:Y:S02]  /*9b30*/  SYNCS.PHASECHK.TRANS64.TRYWAIT P1, [UR35+0x384f8], R2 ;  /* 0x0384f802ff0075a7 */ /* 0x000f640008020163 */
[----:B-----5:R-:W-:Y:S05]  /*9b40*/  @!P1 BRA `(.L_x_170) ;  /* 0x0000004c008c9947 */ /* 0x020fea0003800000 */
.L_x_284:
        /* <DEDUP_REMOVED lines=15> */
.L_x_173:
[----:B------:R-:W1:Y:S02]  /*9c40*/  LDC R2, c[0x0][0x828] ;  /* 0x00020a00ff027b82 */ /* 0x000e640000000800 */
[----:B-1----:R1:W-:Y:S02]  /*9c50*/  SYNCS.ARRIVE.TRANS64.RED.A0TR RZ, [UR35+0x384d8], R2 ;  /* 0x0384d802ffff79a7 */ /* 0x0023e40008300423 */
.L_x_172:
[----:B------:R-:W-:Y:S05]  /*9c60*/  BSYNC B0 ;  /* 0x0000000000007941 */ /* 0x000fea0003800000 */
.L_x_171:
[----:B------:R-:W-:Y:S05]  /*9c70*/  @!P2 BRA `(.L_x_174) ;  /* 0x000000000004a947 */ /* 0x000fea0003800000 */
[----:B------:R-:W-:Y:S01]  /*9c80*/  BPT.TRAP 0x1 ;  /* 0x000000040000795c */ /* 0x000fe20000300000 */
.L_x_174:
[----:B--2---:R-:W-:Y:S01]  /*9c90*/  ISETP.NE.AND P0, PT, R7, RZ, PT ;  /* 0x000000ff0700720c */ /* 0x004fe20003f05270 */
[----:B------:R-:W-:Y:S01]  /*9ca0*/  SYNCS.ARRIVE.TRANS64.RED.A1T0 RZ, [UR43], RZ ;  /* 0x000000ffffff79a7 */ /* 0x000fe2000810042b */
[CC--:B------:R-:W-:Y:S02]  /*9cb0*/  ISETP.NE.AND P3, PT, R18.reuse, R6.reuse, PT ;  /* 0x000000061200720c */ /* 0x0c0fe40003f65270 */
[----:B------:R-:W-:-:S13]  /*9cc0*/  ISETP.EQ.OR P0, PT, R18, R6, !P0 ;  /* 0x000000061200720c */ /* 0x000fda0004702670 */
[----:B------:R-:W-:Y:S05]  /*9cd0*/  @P0 BRA `(.L_x_175) ;  /* 0x0000000400040947 */ /* 0x000fea0003800000 */
[----:B------:R-:W-:Y:S01]  /*9ce0*/  ELECT P0, URZ, PT ;  /* 0x00000000003f782f */ /* 0x000fe20003800000 */
[----:B------:R-:W-:-:S12]  /*9cf0*/  BSSY B0, `(.L_x_176) ;  /* 0x0000032000007945 */ /* 0x000fd80003800000 */
[----:B------:R-:W-:Y:S05]  /*9d00*/  @!P0 BRA `(.L_x_177) ;  /* 0x0000000000c08947 */ /* 0x000fea0003800000 */
[----:B-1-34-:R-:W1:Y:S08]  /*9d10*/  LDC.64 R2, c[0x0][0x290] ;  /* 0x0000a400ff027b82 */ /* 0x01ae700000000a00 */
[----:B------:R-:W2:Y:S08]  /*9d20*/  LDC.64 R14, c[0x0][0x808] ;  /* 0x00020200ff0e7b82 */ /* 0x000eb00000000a00 */
[----:B------:R-:W3:Y:S01]  /*9d30*/  LDC.64 R16, c[0x0][0x810] ;  /* 0x00020400ff107b82 */ /* 0x000ee20000000a00 */
[----:B-1----:R-:W-:-:S05]  /*9d40*/  IMAD.WIDE R2, R6, 0xc, R2 ;  /* 0x0000000c06027825 */ /* 0x002fca00078e0202 */
[----:B------:R1:W5:Y:S04]  /*9d50*/  LDG.E R10, desc[UR58][R2.64] ;  /* 0x0000003a020a7981 */ /* 0x000368000c1e1900 */
[----:B------:R1:W5:Y:S01]  /*9d60*/  LDG.E R13, desc[UR58][R2.64+0x4] ;  /* 0x0000043a020d7981 */ /* 0x000362000c1e1900 */
[----:B--2---:R-:W-:Y:S02]  /*9d70*/  ISETP.NE.U32.AND P0, PT, R14, RZ, PT ;  /* 0x000000ff0e00720c */ /* 0x004fe40003f05070 */
[----:B------:R-:W-:Y:S02]  /*9d80*/  SHF.R.S32.HI R8, RZ, 0x1f, R6 ;  /* 0x0000001fff087819 */ /* 0x000fe40000011406 */
[----:B------:R-:W-:Y:S02]  /*9d90*/  ISETP.NE.AND.EX P0, PT, R15, RZ, PT, P0 ;  /* 0x000000ff0f00720c */ /* 0x000fe40003f05300 */
[----:B---3--:R-:W-:-:S04]  /*9da0*/  ISETP.NE.U32.AND P1, PT, R16, RZ, PT ;  /* 0x000000ff1000720c */ /* 0x008fc80003f25070 */
[----:B------:R-:W-:-:S07]  /*9db0*/  ISETP.NE.AND.EX P1, PT, R17, RZ, PT, P1 ;  /* 0x000000ff1100720c */ /* 0x000fce0003f25310 */
[----:B-1----:R-:W-:Y:S06]  /*9dc0*/  @!P0 BRA `(.L_x_178) ;  /* 0x0000000000108947 */ /* 0x002fec0003800000 */
[----:B------:R-:W-:-:S04]  /*9dd0*/  LEA R2, P0, R6, R14, 0x3 ;  /* 0x0000000e06027211 */ /* 0x000fc800078018ff */
[----:B------:R-:W-:-:S06]  /*9de0*/  LEA.HI.X R3, R6, R15, R8, 0x3, P0 ;  /* 0x0000000f06037211 */ /* 0x000fcc00000f1c08 */
[----:B------:R-:W2:Y:S04]  /*9df0*/  LDG.E.64 R2, desc[UR58][R2.64] ;  /* 0x0000003a02027981 */ /* 0x000ea8000c1e1b00 */
[----:B--2---:R1:W-:Y:S02]  /*9e00*/  STS.64 [UR34], R2 ;  /* 0x00000002ff007988 */ /* 0x0043e40008000a22 */
.L_x_178:
[----:B------:R-:W-:Y:S05]  /*9e10*/  @!P1 BRA `(.L_x_177) ;  /* 0x00000000007c9947 */ /* 0x000fea0003800000 */
[----:B-1----:R-:W-:-:S04]  /*9e20*/  LEA R2, P0, R6, R16, 0x3 ;  /* 0x0000001006027211 */ /* 0x002fc800078018ff */
[----:B------:R-:W-:Y:S02]  /*9e30*/  LEA.HI.X R3, R6, R17, R8, 0x3, P0 ;  /* 0x0000001106037211 */ /* 0x000fe400000f1c08 */
[----:B------:R-:W1:Y:S04]  /*9e40*/  LDS R8, [UR34+0x1c] ;  /* 0x00001c22ff087984 */ /* 0x000e680008000800 */
[----:B------:R-:W2:Y:S01]  /*9e50*/  LDG.E.64 R2, desc[UR58][R2.64] ;  /* 0x0000003a02027981 */ /* 0x000ea2000c1e1b00 */
[----:B------:R-:W-:-:S03]  /*9e60*/  MOV R16, UR34 ;  /* 0x0000002200107c02 */ /* 0x000fc60008000f00 */
[----:B------:R-:W-:Y:S01]  /*9e70*/  STS [UR34+0x30], RZ ;  /* 0x000030ffff007988 */ /* 0x000fe20008000822 */
        /* <DEDUP_REMOVED lines=11> */
[----:B------:R1:W-:Y:S04]  /*9f30*/  STS [UR34+0x1c], R8 ;  /* 0x00001c08ff007988 */ /* 0x0003e80008000822 */
[----:B------:R-:W2:Y:S01]  /*9f40*/  LDS R11, [UR34+0x1c] ;  /* 0x00001c22ff0b7984 */ /* 0x000ea20008000800 */
[----:B-1---5:R-:W-:Y:S01]  /*9f50*/  VIADD R8, R10, 0xffffffff ;  /* 0xffffffff0a087836 */ /* 0x022fe20000000000 */
[----:B--2---:R-:W-:-:S05]  /*9f60*/  LOP3.LUT R11, R11, 0xf0, RZ, 0xb8, !PT ;  /* 0x000000f00b0b7812 */ /* 0x004fca00078eb8ff */
[----:B------:R1:W-:Y:S04]  /*9f70*/  STS [UR34+0x1c], R11 ;  /* 0x00001c0bff007988 */ /* 0x0003e80008000822 */
[----:B------:R-:W2:Y:S01]  /*9f80*/  LDS R9, [UR34+0x1c] ;  /* 0x00001c22ff097984 */ /* 0x000ea20008000800 */
[----:B-1----:R-:W-:Y:S02]  /*9f90*/  CS2R R10, SRZ ;  /* 0x00000000000a7805 */ /* 0x002fe4000001ff00 */
[----:B--2---:R-:W-:Y:S01]  /*9fa0*/  LOP3.LUT R17, R9, 0xf00, RZ, 0xb8, !PT ;  /* 0x00000f0009117812 */ /* 0x004fe200078eb8ff */
[----:B------:R-:W-:-:S04]  /*9fb0*/  VIADD R9, R13, 0xffffffff ;  /* 0xffffffff0d097836 */ /* 0x000fc80000000000 */
[----:B------:R-:W-:Y:S04]  /*9fc0*/  STS.64 [UR34+0x18], R16 ;  /* 0x00001810ff007988 */ /* 0x000fe80008000a22 */
[----:B------:R-:W1:Y:S04]  /*9fd0*/  LDS R15, [UR34+0x1c] ;  /* 0x00001c22ff0f7984 */ /* 0x000e680008000800 */
[----:B------:R2:W-:Y:S01]  /*9fe0*/  STS.128 [UR34+0x20], R8 ;  /* 0x00002008ff007988 */ /* 0x0005e20008000c22 */
[----:B-1----:R-:W-:-:S05]  /*9ff0*/  LOP3.LUT R2, R15, 0xf000, RZ, 0xb8, !PT ;  /* 0x0000f0000f027812 */ /* 0x002fca00078eb8ff */
[----:B------:R2:W-:Y:S02]  /*a000*/  STS [UR34+0x1c], R2 ;  /* 0x00001c02ff007988 */ /* 0x0005e40008000822 */
.L_x_177:
[----:B------:R-:W-:Y:S05]  /*a010*/  BSYNC B0 ;  /* 0x0000000000007941 */ /* 0x000fea0003800000 */
.L_x_176:
[----:B-12---:R-:W1:Y:S01]  /*a020*/  S2R R2, SR_LANEID ;  /* 0x0000000000027919 */ /* 0x006e620000000000 */
[----:B------:R-:W-:Y:S01]  /*a030*/  NOP ;  /* 0x0000000000007918 */ /* 0x000fe20000000000 */
[----:B------:R-:W-:Y:S01]  /*a040*/  ELECT P0, URZ, PT ;  /* 0x00000000003f782f */ /* 0x000fe20003800000 */
[----:B------:R-:W-:Y:S01]  /*a050*/  BSSY B0, `(.L_x_179) ;  /* 0x0000008000007945 */ /* 0x000fe20003800000 */
[----:B-1----:R-:W-:-:S05]  /*a060*/  IMAD.SHL.U32 R8, R2, 0x4, RZ ;  /* 0x0000000402087824 */ /* 0x002fca00078e00ff */
[----:B------:R1:W2:Y:S01]  /*a070*/  LDS R9, [R8+UR34] ;  /* 0x0000002208097984 */ /* 0x0002a20008000800 */
[----:B------:R-:W-:-:S05]  /*a080*/  IADD3 R2, P1, R8, UR44, RZ ;  /* 0x0000002c08027c10 */ /* 0x000fca000ff3e0ff */
[----:B---34-:R-:W-:Y:S01]  /*a090*/  IMAD.X R3, RZ, RZ, UR45, P1 ;  /* 0x0000002dff037e24 */ /* 0x018fe200088e06ff */
[----:B------:R-:W-:Y:S07]  /*a0a0*/  @!P0 BRA `(.L_x_180) ;  /* 0x0000000000088947 */ /* 0x000fee0003800000 */
[----:B------:R0:W-:Y:S01]  /*a0b0*/  UTMACMDFLUSH ;  /* 0x00000000000079b7 */ /* 0x0001e20000000000 */
[----:B------:R-:W-:-:S04]  /*a0c0*/  DEPBAR.LE SB0, 0x0 ;  /* 0x000080000000791a */ /* 0x000fc80000000000 */
.L_x_180:
[----:B------:R-:W-:Y:S05]  /*a0d0*/  BSYNC B0 ;  /* 0x0000000000007941 */ /* 0x000fea0003800000 */
.L_x_179:
[----:B--2---:R2:W5:Y:S02]  /*a0e0*/  ATOMG.E.EXCH.STRONG.GPU PT, RZ, [R2], R9 ;  /* 0x0000000902ff73a8 */ /* 0x00456400041ee100 */
.L_x_175:
[----:B------:R-:W-:Y:S01]  /*a0f0*/  UIADD3 UR38, UR38, 0x1, URZ ;  /* 0x0000000126267890 */ /* 0x000fe2000fffe03f */
[----:B------:R-:W-:Y:S01]  /*a100*/  ISETP.NE.AND P0, PT, R7, RZ, PT ;  /* 0x000000ff0700720c */ /* 0x000fe20003f05270 */
[----:B------:R-:W-:Y:S01]  /*a110*/  IMAD.MOV.U32 R16, RZ, RZ, R4 ;  /* 0x000000ffff107224 */ /* 0x000fe200078e0004 */
[----:B-12---:R-:W-:Y:S01]  /*a120*/  SEL R2, RZ, 0x1, !P3 ;  /* 0x00000001ff027807 */ /* 0x006fe20005800000 */
[----:B------:R-:W-:Y:S01]  /*a130*/  UISETP.NE.AND UP0, UPT, UR38, 0x8, UPT ;  /* 0x000000082600788c */ /* 0x000fe2000bf05270 */
[----:B------:R-:W-:Y:S02]  /*a140*/  IMAD.MOV.U32 R17, RZ, RZ, R5 ;  /* 0x000000ffff117224 */ /* 0x000fe400078e0005 */
[----:B------:R-:W-:Y:S01]  /*a150*/  IMAD.MOV.U32 R18, RZ, RZ, R6 ;  /* 0x000000ffff127224 */ /* 0x000fe200078e0006 */
[----:B------:R-:W-:Y:S02]  /*a160*/  USEL UR8, URZ, 0x1, UP0 ;  /* 0x000000013f087887 */ /* 0x000fe40008000000 */
[----:B------:R-:W-:-:S04]  /*a170*/  USEL UR38, UR38, URZ, UP0 ;  /* 0x0000003f26267287 */ /* 0x000fc80008000000 */
[----:B------:R-:W-:Y:S01]  /*a180*/  LOP3.LUT R12, R12, UR8, RZ, 0x3c, !PT ;  /* 0x000000080c0c7c12 */ /* 0x000fe2000f8e3cff */
[----:B------:R-:W-:Y:S07]  /*a190*/  @P0 BRA `(.L_x_181) ;  /* 0xffffffe8009c0947 */ /* 0x000fee000383ffff */
[----:B-----5:R-:W-:Y:S01]  /*a1a0*/  ELECT P0, URZ, PT ;  /* 0x00000000003f782f */ /* 0x020fe20003800000 */
[----:B------:R-:W-:-:S12]  /*a1b0*/  BSSY B0, `(.L_x_182) ;  /* 0x0000017000007945 */ /* 0x000fd80003800000 */
[----:B------:R-:W-:Y:S05]  /*a1c0*/  @!P0 BRA `(.L_x_183) ;  /* 0x0000000000548947 */ /* 0x000fea0003800000 */
[----:B------:R-:W-:Y:S05]  /*a1d0*/  @!P2 BRA `(.L_x_184) ;  /* 0x000000000004a947 */ /* 0x000fea0003800000 */
[----:B------:R-:W-:Y:S01]  /*a1e0*/  BPT.TRAP 0x1 ;  /* 0x000000040000795c */ /* 0x000fe20000300000 */
.L_x_184:
[----:B------:R-:W1:Y:S02]  /*a1f0*/  SYNCS.PHASECHK.TRANS64.TRYWAIT P0, [UR35+0x384e0], R0 ;  /* 0x0384e000ff0075a7 */ /* 0x000e640008000163 */
[----:B-1----:R-:W-:Y:S05]  /*a200*/  @!P0 BRA `(.L_x_185) ;  /* 0x0000004400f48947 */ /* 0x002fea0003800000 */
.L_x_285:
[----:B------:R-:W-:Y:S05]  /*a210*/  @!P2 BRA `(.L_x_186) ;  /* 0x000000000004a947 */ /* 0x000fea0003800000 */
[----:B------:R-:W-:Y:S01]  /*a220*/  BPT.TRAP 0x1 ;  /* 0x000000040000795c */ /* 0x000fe20000300000 */
.L_x_186:
[----:B------:R-:W2:Y:S02]  /*a230*/  SYNCS.PHASECHK.TRANS64.TRYWAIT P0, [UR35+0x384e8], R0 ;  /* 0x0384e800ff0075a7 */ /* 0x000ea40008000163 */
[----:B--2---:R-:W-:Y:S05]  /*a240*/  @!P0 BRA `(.L_x_187) ;  /* 0x0000004400fc8947 */ /* 0x004fea0003800000 */
.L_x_286:
[----:B------:R-:W-:Y:S05]  /*a250*/  @!P2 BRA `(.L_x_188) ;  /* 0x000000000004a947 */ /* 0x000fea0003800000 */
[----:B------:R-:W-:Y:S01]  /*a260*/  BPT.TRAP 0x1 ;  /* 0x000000040000795c */ /* 0x000fe20000300000 */
.L_x_188:
[----:B------:R-:W2:Y:S02]  /*a270*/  SYNCS.PHASECHK.TRANS64.TRYWAIT P0, [UR35+0x384f0], R0 ;  /* 0x0384f000ff0075a7 */ /* 0x000ea40008000163 */
[----:B--2---:R-:W-:Y:S05]  /*a280*/  @!P0 BRA `(.L_x_189) ;  /* 0x0000004800048947 */ /* 0x004fea0003800000 */
.L_x_287:
[----:B------:R-:W-:Y:S05]  /*a290*/  @!P2 BRA `(.L_x_190) ;  /* 0x000000000004a947 */ /* 0x000fea0003800000 */
[----:B------:R-:W-:Y:S01]  /*a2a0*/  BPT.TRAP 0x1 ;  /* 0x000000040000795c */ /* 0x000fe20000300000 */
.L_x_190:
[----:B-1----:R-:W-:-:S05]  /*a2b0*/  IMAD.MOV.U32 R0, RZ, RZ, 0x1 ;  /* 0x00000001ff007424 */ /* 0x002fca00078e00ff */
[----:B------:R-:W-:-:S07]  /*a2c0*/  SHF.L.U32 R0, R0, 0x1f, RZ ;  /* 0x0000001f00007819 */ /* 0x000fce00000006ff */
.L_x_191:
[----:B-1-34-:R-:W-:-:S04]  /*a2d0*/  MOV R3, UR35 ;  /* 0x0000002300037c02 */ /* 0x01afc80008000f00 */
[----:B------:R1:W2:Y:S03]  /*a2e0*/  SYNCS.PHASECHK.TRANS64.TRYWAIT P0, [R3+URZ+0x384f8], R0 ;  /* 0x0384f800030075a7 */ /* 0x0002a6000800017f */
[----:B--2---:R-:W-:Y:S05]  /*a2f0*/  @!P0 NANOSLEEP.SYNCS 0x989680 ;  /* 0x009896800000895d */ /* 0x004fea0003900000 */
[----:B------:R-:W2:Y:S02]  /*a300*/  @!P0 SYNCS.PHASECHK.TRANS64 P0, [R3+URZ+0x384f8], R0 ;  /* 0x0384f800030085a7 */ /* 0x000ea4000800007f */
[----:B--2---:R-:W-:Y:S05]  /*a310*/  @!P0 BRA `(.L_x_191) ;  /* 0xfffffffc00ec8947 */ /* 0x004fea000383ffff */
.L_x_183:
[----:B------:R-:W-:Y:S05]  /*a320*/  BSYNC B0 ;  /* 0x0000000000007941 */ /* 0x000fea0003800000 */
.L_x_182:
[----:B------:R-:W-:Y:S05]  /*a330*/  EXIT ;  /* 0x000000000000794d */ /* 0x000fea0003800000 */
.L_x_112:
[----:B------:R-:W1:Y:S01]  /*a340*/  S2UR UR4, SR_CTAID.Y ;  /* 0x00000000000479c3 */ /* 0x000e620000002600 */
[----:B------:R-:W3:Y:S01]  /*a350*/  S2R R32, SR_LANEID ;  /* 0x0000000000207919 */ /* 0x000ee20000000000 */
[----:B------:R-:W-:Y:S01]  /*a360*/  ELECT P0, URZ, PT ;  /* 0x00000000003f782f */ /* 0x000fe20003800000 */
[----:B------:R-:W-:Y:S01]  /*a370*/  BSSY B0, `(.L_x_192) ;  /* 0x0000037000007945 */ /* 0x000fe20003800000 */
[----:B------:R-:W-:Y:S01]  /*a380*/  ULDC.64 UR12, c[0x0][0x508] ;  /* 0x00014200000c7ab9 */ /* 0x000fe20000000a00 */
[----:B-1----:R-:W-:-:S04]  /*a390*/  UIMAD UR4, UR4, UR41, UR40 ;  /* 0x00000029040472a4 */ /* 0x002fc8000f8e0228 */
[----:B------:R-:W-:-:S06]  /*a3a0*/  UIMAD.WIDE UR12, UR4, 0x80, UR12 ;  /* 0x00000080040c78a5 */ /* 0x000fcc000f8e020c */
[----:B------:R-:W-:Y:S06]  /*a3b0*/  @!P0 BRA `(.L_x_193) ;  /* 0x0000000000c88947 */ /* 0x000fec0003800000 */
[----:B------:R-:W1:Y:S01]  /*a3c0*/  LDC.64 R20, c[0x0][0x300] ;  /* 0x0000c000ff147b82 */ /* 0x000e620000000a00 */
[----:B------:R-:W-:Y:S02]  /*a3d0*/  UMOV UR4, 0x400 ;  /* 0x0000040000047882 */ /* 0x000fe40000000000 */
[----:B--2---:R-:W-:-:S05]  /*a3e0*/  ULEA UR4, UR42, UR4, 0x18 ;  /* 0x000000042a047291 */ /* 0x004fca000f8ec03f */
[----:B------:R-:W1:Y:S08]  /*a3f0*/  LDC.64 R22, c[0x0][0x308] ;  /* 0x0000c200ff167b82 */ /* 0x000e700000000a00 */
[----:B------:R-:W2:Y:S08]  /*a400*/  LDC.64 R12, c[0x0][0x310] ;  /* 0x0000c400ff0c7b82 */ /* 0x000eb00000000a00 */
[----:B------:R-:W2:Y:S08]  /*a410*/  LDC.64 R14, c[0x0][0x318] ;  /* 0x0000c600ff0e7b82 */ /* 0x000eb00000000a00 */
[----:B------:R-:W4:Y:S01]  /*a420*/  LDC.64 R8, c[0x0][0x320] ;  /* 0x0000c800ff087b82 */ /* 0x000f220000000a00 */
[----:B-1----:R1:W-:Y:S07]  /*a430*/  STS.128 [UR4+0x38600], R20 ;  /* 0x03860014ff007988 */ /* 0x0023ee0008000c04 */
[----:B------:R-:W4:Y:S08]  /*a440*/  LDC.64 R10, c[0x0][0x328] ;  /* 0x0000ca00ff0a7b82 */ /* 0x000f300000000a00 */
[----:B------:R-:W5:Y:S01]  /*a450*/  LDC.64 R4, c[0x0][0x330] ;  /* 0x0000cc00ff047b82 */ /* 0x000f620000000a00 */
[----:B--2---:R2:W-:Y:S07]  /*a460*/  STS.128 [UR4+0x38610], R12 ;  /* 0x0386100cff007988 */ /* 0x0045ee0008000c04 */
[----:B------:R-:W5:Y:S01]  /*a470*/  LDC.64 R6, c[0x0][0x338] ;  /* 0x0000ce00ff067b82 */ /* 0x000f620000000a00 */
[----:B----4-:R4:W-:Y:S07]  /*a480*/  STS.128 [UR4+0x38620], R8 ;  /* 0x03862008ff007988 */ /* 0x0109ee0008000c04 */
[----:B------:R-:W3:Y:S08]  /*a490*/  LDC.64 R28, c[0x0][0x340] ;  /* 0x0000d000ff1c7b82 */ /* 0x000ef00000000a00 */
[----:B------:R-:W3:Y:S01]  /*a4a0*/  LDC.64 R30, c[0x0][0x348] ;  /* 0x0000d200ff1e7b82 */ /* 0x000ee20000000a00 */
[----:B-----5:R5:W-:Y:S07]  /*a4b0*/  STS.128 [UR4+0x38630], R4 ;  /* 0x03863004ff007988 */ /* 0x020bee0008000c04 */
[----:B------:R-:W4:Y:S08]  /*a4c0*/  LDC.64 R24, c[0x0][0x350] ;  /* 0x0000d400ff187b82 */ /* 0x000f300000000a00 */
[----:B------:R-:W4:Y:S08]  /*a4d0*/  LDC.64 R26, c[0x0][0x358] ;  /* 0x0000d600ff1a7b82 */ /* 0x000f300000000a00 */
[----:B-1----:R-:W1:Y:S01]  /*a4e0*/  LDC.64 R20, c[0x0][0x360] ;  /* 0x0000d800ff147b82 */ /* 0x002e620000000a00 */
[----:B---3--:R3:W-:Y:S07]  /*a4f0*/  STS.128 [UR4+0x38640], R28 ;  /* 0x0386401cff007988 */ /* 0x0087ee0008000c04 */
[----:B------:R-:W1:Y:S08]  /*a500*/  LDC.64 R22, c[0x0][0x368] ;  /* 0x0000da00ff167b82 */ /* 0x000e700000000a00 */
[----:B--2---:R-:W2:Y:S01]  /*a510*/  LDC.64 R12, c[0x0][0x370] ;  /* 0x0000dc00ff0c7b82 */ /* 0x004ea20000000a00 */
[----:B----4-:R4:W-:Y:S07]  /*a520*/  STS.128 [UR4+0x38650], R24 ;  /* 0x03865018ff007988 */ /* 0x0109ee0008000c04 */
[----:B------:R-:W2:Y:S08]  /*a530*/  LDC.64 R14, c[0x0][0x378] ;  /* 0x0000de00ff0e7b82 */ /* 0x000eb00000000a00 */
[----:B------:R-:W3:Y:S01]  /*a540*/  LDC.64 R8, c[0x0][0x400] ;  /* 0x00010000ff087b82 */ /* 0x000ee20000000a00 */
[----:B-1----:R1:W-:Y:S07]  /*a550*/  STS.128 [UR4+0x38660], R20 ;  /* 0x03866014ff007988 */ /* 0x0023ee0008000c04 */
[----:B------:R-:W3:Y:S08]  /*a560*/  LDC.64 R10, c[0x0][0x408] ;  /* 0x00010200ff0a7b82 */ /* 0x000ef00000000a00 */
[----:B-----5:R-:W5:Y:S01]  /*a570*/  LDC.64 R4, c[0x0][0x410] ;  /* 0x00010400ff047b82 */ /* 0x020f620000000a00 */
[----:B--2---:R2:W-:Y:S07]  /*a580*/  STS.128 [UR4+0x38670], R12 ;  /* 0x0386700cff007988 */ /* 0x0045ee0008000c04 */
[----:B------:R-:W5:Y:S01]  /*a590*/  LDC.64 R6, c[0x0][0x418] ;  /* 0x00010600ff067b82 */ /* 0x000f620000000a00 */
[----:B---3--:R3:W-:Y:S07]  /*a5a0*/  STS.128 [UR4+0x38680], R8 ;  /* 0x03868008ff007988 */ /* 0x0087ee0008000c04 */
[----:B------:R-:W2:Y:S08]  /*a5b0*/  LDC.64 R28, c[0x0][0x420] ;  /* 0x00010800ff1c7b82 */ /* 0x000eb00000000a00 */
[----:B------:R-:W2:Y:S01]  /*a5c0*/  LDC.64 R30, c[0x0][0x428] ;  /* 0x00010a00ff1e7b82 */ /* 0x000ea20000000a00 */
[----:B-----5:R5:W-:Y:S07]  /*a5d0*/  STS.128 [UR4+0x38690], R4 ;  /* 0x03869004ff007988 */ /* 0x020bee0008000c04 */
[----:B----4-:R-:W4:Y:S08]  /*a5e0*/  LDC.64 R24, c[0x0][0x430] ;  /* 0x00010c00ff187b82 */ /* 0x010f300000000a00 */
[----:B------:R-:W4:Y:S08]  /*a5f0*/  LDC.64 R26, c[0x0][0x438] ;  /* 0x00010e00ff1a7b82 */ /* 0x000f300000000a00 */
[----:B-1----:R-:W1:Y:S01]  /*a600*/  LDC.64 R20, c[0x0][0x440] ;  /* 0x00011000ff147b82 */ /* 0x002e620000000a00 */
[----:B--2---:R2:W-:Y:S07]  /*a610*/  STS.128 [UR4+0x386a0], R28 ;  /* 0x0386a01cff007988 */ /* 0x0045ee0008000c04 */
[----:B------:R-:W1:Y:S08]  /*a620*/  LDC.64 R22, c[0x0][0x448] ;  /* 0x00011200ff167b82 */ /* 0x000e700000000a00 */
[----:B------:R-:W2:Y:S01]  /*a630*/  LDC.64 R12, c[0x0][0x450] ;  /* 0x00011400ff0c7b82 */ /* 0x000ea20000000a00 */
[----:B----4-:R4:W-:Y:S07]  /*a640*/  STS.128 [UR4+0x386b0], R24 ;  /* 0x0386b018ff007988 */ /* 0x0109ee0008000c04 */
[----:B------:R-:W2:Y:S08]  /*a650*/  LDC.64 R14, c[0x0][0x458] ;  /* 0x00011600ff0e7b82 */ /* 0x000eb00000000a00 */
[----:B---3--:R-:W3:Y:S01]  /*a660*/  LDC.64 R8, c[0x0][0x460] ;  /* 0x00011800ff087b82 */ /* 0x008ee20000000a00 */
[----:B-1----:R4:W-:Y:S07]  /*a670*/  STS.128 [UR4+0x386c0], R20 ;  /* 0x0386c014ff007988 */ /* 0x0029ee0008000c04 */
[----:B------:R-:W3:Y:S08]  /*a680*/  LDC.64 R10, c[0x0][0x468] ;  /* 0x00011a00ff0a7b82 */ /* 0x000ef00000000a00 */
[----:B-----5:R-:W1:Y:S01]  /*a690*/  LDC.64 R4, c[0x0][0x470] ;  /* 0x00011c00ff047b82 */ /* 0x020e620000000a00 */
[----:B--2---:R4:W-:Y:S07]  /*a6a0*/  STS.128 [UR4+0x386d0], R12 ;  /* 0x0386d00cff007988 */ /* 0x0049ee0008000c04 */
[----:B------:R-:W1:Y:S01]  /*a6b0*/  LDC.64 R6, c[0x0][0x478] ;  /* 0x00011e00ff067b82 */ /* 0x000e620000000a00 */
[----:B---3--:R4:W-:Y:S04]  /*a6c0*/  STS.128 [UR4+0x386e0], R8 ;  /* 0x0386e008ff007988 */ /* 0x0089e80008000c04 */
[----:B-1----:R4:W-:Y:S02]  /*a6d0*/  STS.128 [UR4+0x386f0], R4 ;  /* 0x0386f004ff007988 */ /* 0x0029e40008000c04 */
.L_x_193:
[----:B--2---:R-:W-:Y:S05]  /*a6e0*/  BSYNC B0 ;  /* 0x0000000000007941 */ /* 0x004fea0003800000 */
.L_x_192:
[----:B------:R-:W-:Y:S01]  /*a6f0*/  ELECT P0, URZ, PT ;  /* 0x00000000003f782f */ /* 0x000fe20003800000 */
[----:B------:R-:W-:Y:S01]  /*a700*/  NOP ;  /* 0x0000000000007918 */ /* 0x000fe20000000000 */
[----:B------:R-:W-:Y:S11]  /*a710*/  BSSY B0, `(.L_x_194) ;  /* 0x000004a000007945 */ /* 0x000ff60003800000 */
[----:B------:R-:W-:Y:S05]  /*a720*/  @!P0 BRA `(.L_x_195) ;  /* 0x0000000400208947 */ /* 0x000fea0003800000 */
[C---:B----4-:R-:W-:Y:S01]  /*a730*/  IMAD.SHL.U32 R12, R18.reuse, 0x8, RZ ;  /* 0x00000008120c7824 */ /* 0x050fe200078e00ff */
[----:B------:R-:W-:Y:S01]  /*a740*/  ULDC.64 UR4, c[0x0][0x518] ;  /* 0x0001460000047ab9 */ /* 0x000fe20000000a00 */
[----:B------:R-:W-:Y:S01]  /*a750*/  SHF.L.U64.HI R3, R18, 0x3, R3 ;  /* 0x0000000312037819 */ /* 0x000fe20000010203 */
[----:B------:R-:W-:Y:S02]  /*a760*/  ULDC.64 UR6, c[0x0][0x520] ;  /* 0x0001480000067ab9 */ /* 0x000fe40000000a00 */
[----:B------:R-:W-:-:S04]  /*a770*/  IADD3 R10, P0, R12, UR4, RZ ;  /* 0x000000040c0a7c10 */ /* 0x000fc8000ff1e0ff */
[----:B------:R-:W-:Y:S01]  /*a780*/  IADD3.X R11, R3, UR5, RZ, P0, !PT ;  /* 0x00000005030b7c10 */ /* 0x000fe200087fe4ff */
[----:B------:R-:W-:Y:S02]  /*a790*/  ULDC.64 UR4, c[0x0][0x528] ;  /* 0x00014a0000047ab9 */ /* 0x000fe40000000a00 */
[----:B------:R-:W-:-:S03]  /*a7a0*/  IADD3 R8, P0, R12, UR4, RZ ;  /* 0x000000040c087c10 */ /* 0x000fc6000ff1e0ff */
[----:B------:R-:W2:Y:S01]  /*a7b0*/  LDG.E.64 R10, desc[UR58][R10.64] ;  /* 0x0000003a0a0a7981 */ /* 0x000ea2000c1e1b00 */
[----:B------:R-:W-:Y:S01]  /*a7c0*/  IADD3.X R9, R3, UR5, RZ, P0, !PT ;  /* 0x0000000503097c10 */ /* 0x000fe200087fe4ff */
[----:B------:R-:W-:-:S05]  /*a7d0*/  ULDC.64 UR4, c[0x0][0x510] ;  /* 0x0001440000047ab9 */ /* 0x000fca0000000a00 */
[----:B------:R-:W4:Y:S01]  /*a7e0*/  LDG.E.64 R8, desc[UR58][R8.64] ;  /* 0x0000003a08087981 */ /* 0x000f22000c1e1b00 */
[C---:B------:R-:W-:Y:S02]  /*a7f0*/  IADD3 R14, P0, R12.reuse, UR4, RZ ;  /* 0x000000040c0e7c10 */ /* 0x040fe4000ff1e0ff */
[----:B------:R-:W-:Y:S02]  /*a800*/  IADD3 R12, P1, R12, UR6, RZ ;  /* 0x000000060c0c7c10 */ /* 0x000fe4000ff3e0ff */
[C---:B------:R-:W-:Y:S02]  /*a810*/  IADD3.X R15, R3.reuse, UR5, RZ, P0, !PT ;  /* 0x00000005030f7c10 */ /* 0x040fe400087fe4ff */
[----:B------:R-:W-:-:S04]  /*a820*/  IADD3.X R13, R3, UR7, RZ, P1, !PT ;  /* 0x00000007030d7c10 */ /* 0x000fc80008ffe4ff */
[----:B------:R-:W5:Y:S04]  /*a830*/  LDG.E.64 R14, desc[UR58][R14.64] ;  /* 0x0000003a0e0e7981 */ /* 0x000f68000c1e1b00 */
[----:B------:R-:W3:Y:S01]  /*a840*/  LDG.E.64 R12, desc[UR58][R12.64] ;  /* 0x0000003a0c0c7981 */ /* 0x000ee2000c1e1b00 */
[----:B------:R-:W-:Y:S02]  /*a850*/  UMOV UR4, 0x400 ;  /* 0x0000040000047882 */ /* 0x000fe40000000000 */
[----:B------:R-:W-:-:S04]  /*a860*/  ULEA UR4, UR42, UR4, 0x18 ;  /* 0x000000042a047291 */ /* 0x000fc8000f8ec03f */
[----:B------:R-:W-:Y:S02]  /*a870*/  UIADD3 UR5, UR4, 0x38600, URZ ;  /* 0x0003860004057890 */ /* 0x000fe4000fffe03f */
[----:B------:R-:W-:-:S03]  /*a880*/  UIADD3 UR6, UR4, 0x38680, URZ ;  /* 0x0003868004067890 */ /* 0x000fc6000fffe03f */
[----:B------:R-:W1:Y:S01]  /*a890*/  LDS R4, [UR4+0x3861c] ;  /* 0x03861c04ff047984 */ /* 0x000e620008000800 */
[----:B------:R-:W-:Y:S02]  /*a8a0*/  IMAD.U32 R20, RZ, RZ, UR5 ;  /* 0x00000005ff147e24 */ /* 0x000fe4000f8e00ff */
[----:B------:R-:W-:Y:S01]  /*a8b0*/  IMAD.U32 R22, RZ, RZ, UR6 ;  /* 0x00000006ff167e24 */ /* 0x000fe2000f8e00ff */
[----:B------:R-:W1:Y:S02]  /*a8c0*/  LDS R5, [UR4+0x3869c] ;  /* 0x03869c04ff057984 */ /* 0x000e640008000800 */
[----:B------:R-:W-:Y:S02]  /*a8d0*/  SHF.R.U64 R20, R20, 0x4, RZ ;  /* 0x0000000414147819 */ /* 0x000fe400000012ff */
[----:B------:R-:W-:Y:S01]  /*a8e0*/  SHF.R.U64 R22, R22, 0x4, RZ ;  /* 0x0000000416167819 */ /* 0x000fe200000012ff */
[----:B------:R-:W-:Y:S04]  /*a8f0*/  STS [UR4+0x38630], RZ ;  /* 0x038630ffff007988 */ /* 0x000fe80008000804 */
[----:B------:R-:W-:Y:S04]  /*a900*/  STS [UR4+0x38610], R20 ;  /* 0x03861014ff007988 */ /* 0x000fe80008000804 */
[----:B------:R-:W-:Y:S04]  /*a910*/  STS [UR4+0x38614], R20 ;  /* 0x03861414ff007988 */ /* 0x000fe80008000804 */
[----:B------:R-:W-:Y:S04]  /*a920*/  STS [UR4+0x38690], R22 ;  /* 0x03869016ff007988 */ /* 0x000fe80008000804 */
[----:B------:R-:W-:Y:S04]  /*a930*/  STS [UR4+0x38694], R22 ;  /* 0x03869416ff007988 */ /* 0x000fe80008000804 */
[----:B------:R-:W-:Y:S01]  /*a940*/  STS [UR4+0x386b0], RZ ;  /* 0x0386b0ffff007988 */ /* 0x000fe20008000804 */
[----:B--2---:R-:W-:-:S04]  /*a950*/  LOP3.LUT R3, R11, 0x1fffffff, RZ, 0xc0, !PT ;  /* 0x1fffffff0b037812 */ /* 0x004fc800078ec0ff */
[--C-:B------:R-:W-:Y:S02]  /*a960*/  SHF.R.U32.HI R7, RZ, 0x4, R3.reuse ;  /* 0x00000004ff077819 */ /* 0x100fe40000011603 */
[----:B------:R-:W-:Y:S02]  /*a970*/  SHF.R.U64 R3, R10, 0x4, R3 ;  /* 0x000000040a037819 */ /* 0x000fe40000001203 */
[----:B----4-:R-:W-:Y:S02]  /*a980*/  LOP3.LUT R9, R9, 0x1fffffff, RZ, 0xc0, !PT ;  /* 0x1fffffff09097812 */ /* 0x010fe400078ec0ff */
[----:B-1----:R-:W-:Y:S01]  /*a990*/  LOP3.LUT R4, R4, 0xf, R7, 0xb8, !PT ;  /* 0x0000000f04047812 */ /* 0x002fe200078eb807 */
[----:B------:R-:W-:Y:S01]  /*a9a0*/  STS [UR4+0x3860c], R3 ;  /* 0x03860c03ff007988 */ /* 0x000fe20008000804 */
[--C-:B------:R-:W-:Y:S02]  /*a9b0*/  SHF.R.U32.HI R6, RZ, 0x4, R9.reuse ;  /* 0x00000004ff067819 */ /* 0x100fe40000011609 */
[----:B------:R-:W-:Y:S01]  /*a9c0*/  SHF.R.U64 R9, R8, 0x4, R9 ;  /* 0x0000000408097819 */ /* 0x000fe20000001209 */
[----:B------:R1:W-:Y:S01]  /*a9d0*/  STS [UR4+0x3861c], R4 ;  /* 0x03861c04ff007988 */ /* 0x0003e20008000804 */
[----:B------:R-:W-:-:S03]  /*a9e0*/  LOP3.LUT R6, R5, 0xf, R6, 0xb8, !PT ;  /* 0x0000000f05067812 */ /* 0x000fc600078eb806 */
[----:B------:R-:W2:Y:S04]  /*a9f0*/  LDS R5, [UR4+0x3861c] ;  /* 0x03861c04ff057984 */ /* 0x000ea80008000800 */
[----:B------:R-:W-:Y:S01]  /*aa00*/  STS [UR4+0x3869c], R6 ;  /* 0x03869c06ff007988 */ /* 0x000fe20008000804 */
[----:B-1----:R-:W-:-:S03]  /*aa10*/  VIADD R4, R19, 0xffffffff ;  /* 0xffffffff13047836 */ /* 0x002fc60000000000 */
[----:B------:R-:W1:Y:S04]  /*aa20*/  LDS R7, [UR4+0x3869c] ;  /* 0x03869c04ff077984 */ /* 0x000e680008000800 */
[----:B-----5:R-:W-:Y:S04]  /*aa30*/  STS.64 [UR4+0x38600], R14 ;  /* 0x0386000eff007988 */ /* 0x020fe80008000a04 */
[----:B---3--:R-:W-:Y:S04]  /*aa40*/  STS.64 [UR4+0x38680], R12 ;  /* 0x0386800cff007988 */ /* 0x008fe80008000a04 */
[----:B------:R-:W-:Y:S01]  /*aa50*/  STS [UR4+0x3868c], R9 ;  /* 0x03868c09ff007988 */ /* 0x000fe20008000804 */
[----:B--2---:R-:W-:-:S05]  /*aa60*/  LOP3.LUT R5, R5, 0xf0, RZ, 0xb8, !PT ;  /* 0x000000f005057812 */ /* 0x004fca00078eb8ff */
[----:B------:R2:W-:Y:S01]  /*aa70*/  STS [UR4+0x3861c], R5 ;  /* 0x03861c05ff007988 */ /* 0x0005e20008000804 */
[----:B-1----:R-:W-:-:S03]  /*aa80*/  LOP3.LUT R7, R7, 0xf0, RZ, 0xb8, !PT ;  /* 0x000000f007077812 */ /* 0x002fc600078eb8ff */
[----:B------:R-:W1:Y:S04]  /*aa90*/  LDS R21, [UR4+0x3861c] ;  /* 0x03861c04ff157984 */ /* 0x000e680008000800 */
[----:B------:R3:W-:Y:S01]  /*aaa0*/  STS [UR4+0x3869c], R7 ;  /* 0x03869c07ff007988 */ /* 0x0007e20008000804 */
[----:B--2---:R-:W-:-:S03]  /*aab0*/  VIADD R5, R2, 0xffffffff ;  /* 0xffffffff02057836 */ /* 0x004fc60000000000 */
[----:B------:R-:W2:Y:S01]  /*aac0*/  LDS R23, [UR4+0x3869c] ;  /* 0x03869c04ff177984 */ /* 0x000ea20008000800 */
[----:B---3--:R-:W-:-:S05]  /*aad0*/  CS2R R6, SRZ ;  /* 0x0000000000067805 */ /* 0x008fca000001ff00 */
[----:B------:R3:W-:Y:S02]  /*aae0*/  STS.128 [UR4+0x38620], R4 ;  /* 0x03862004ff007988 */ /* 0x0007e40008000c04 */
[----:B---3--:R-:W-:-:S05]  /*aaf0*/  VIADD R5, R0, 0xffffffff ;  /* 0xffffffff00057836 */ /* 0x008fca0000000000 */
[----:B------:R-:W-:Y:S01]  /*ab00*/  STS.128 [UR4+0x386a0], R4 ;  /* 0x0386a004ff007988 */ /* 0x000fe20008000c04 */
[----:B-1----:R-:W-:-:S05]  /*ab10*/  LOP3.LUT R21, R21, 0xf00, RZ, 0xb8, !PT ;  /* 0x00000f0015157812 */ /* 0x002fca00078eb8ff */
[----:B------:R-:W-:Y:S01]  /*ab20*/  STS.64 [UR4+0x38618], R20 ;  /* 0x03861814ff007988 */ /* 0x000fe20008000a04 */
[----:B--2---:R-:W-:-:S03]  /*ab30*/  LOP3.LUT R23, R23, 0xf00, RZ, 0xb8, !PT ;  /* 0x00000f0017177812 */ /* 0x004fc600078eb8ff */
[----:B------:R-:W1:Y:S04]  /*ab40*/  LDS R11, [UR4+0x3861c] ;  /* 0x03861c04ff0b7984 */ /* 0x000e680008000800 */
[----:B------:R-:W-:Y:S04]  /*ab50*/  STS.64 [UR4+0x38698], R22 ;  /* 0x03869816ff007988 */ /* 0x000fe80008000a04 */
[----:B------:R-:W2:Y:S01]  /*ab60*/  LDS R24, [UR4+0x3869c] ;  /* 0x03869c04ff187984 */ /* 0x000ea20008000800 */
[----:B-1----:R-:W-:-:S05]  /*ab70*/  LOP3.LUT R0, R11, 0xf000, RZ, 0xb8, !PT ;  /* 0x0000f0000b007812 */ /* 0x002fca00078eb8ff */
[----:B------:R1:W-:Y:S01]  /*ab80*/  STS [UR4+0x3861c], R0 ;  /* 0x03861c00ff007988 */ /* 0x0003e20008000804 */
[----:B--2---:R-:W-:-:S05]  /*ab90*/  LOP3.LUT R2, R24, 0xf000, RZ, 0xb8, !PT ;  /* 0x0000f00018027812 */ /* 0x004fca00078eb8ff */
[----:B------:R1:W-:Y:S02]  /*aba0*/  STS [UR4+0x3869c], R2 ;  /* 0x03869c02ff007988 */ /* 0x0003e40008000804 */
.L_x_195:
[----:B------:R-:W-:Y:S05]  /*abb0*/  BSYNC B0 ;  /* 0x0000000000007941 */ /* 0x000fea0003800000 */
.L_x_194:
[----:B------:R-:W-:Y:S01]  /*abc0*/  ELECT P0, URZ, PT ;  /* 0x00000000003f782f */ /* 0x000fe20003800000 */
[----:B------:R-:W-:Y:S01]  /*abd0*/  NOP ;  /* 0x0000000000007918 */ /* 0x000fe20000000000 */
[----:B------:R-:W-:Y:S11]  /*abe0*/  BSSY B0, `(.L_x_196) ;  /* 0x0000004000007945 */ /* 0x000ff60003800000 */
[----:B------:R-:W-:Y:S05]  /*abf0*/  @!P0 BRA `(.L_x_197) ;  /* 0x0000000000088947 */ /* 0x000fea0003800000 */
[----:B------:R0:W-:Y:S01]  /*ac00*/  UTMACMDFLUSH ;  /* 0x00000000000079b7 */ /* 0x0001e20000000000 */
[----:B------:R-:W-:-:S04]  /*ac10*/  DEPBAR.LE SB0, 0x0 ;  /* 0x000080000000791a */ /* 0x000fc80000000000 */
.L_x_197:
[----:B------:R-:W-:Y:S05]  /*ac20*/  BSYNC B0 ;  /* 0x0000000000007941 */ /* 0x000fea0003800000 */
.L_x_196:
[----:B------:R-:W-:Y:S01]  /*ac30*/  UMOV UR4, 0x400 ;  /* 0x0000040000047882 */ /* 0x000fe20000000000 */
[----:B---3--:R-:W-:Y:S01]  /*ac40*/  IMAD.SHL.U32 R32, R32, 0x4, RZ ;  /* 0x0000000420207824 */ /* 0x008fe200078e00ff */
[----:B------:R-:W-:Y:S01]  /*ac50*/  ULEA UR16, UR42, UR4, 0x18 ;  /* 0x000000042a107291 */ /* 0x000fe2000f8ec03f */
[----:B------:R-:W-:-:S03]  /*ac60*/  ULDC UR14, c[0x0][0x884] ;  /* 0x00022100000e7ab9 */ /* 0x000fc60000000800 */
[----:B------:R-:W-:Y:S01]  /*ac70*/  UIADD3 UR18, UR16, 0x38600, URZ ;  /* 0x0003860010127890 */ /* 0x000fe2000fffe03f */
[----:B----4-:R-:W-:Y:S01]  /*ac80*/  IADD3 R4, P0, R32, UR12, RZ ;  /* 0x0000000c20047c10 */ /* 0x010fe2000ff1e0ff */
[----:B------:R-:W-:Y:S01]  /*ac90*/  UIMAD.WIDE UR14, UR14, 0x80, UR12 ;  /* 0x000000800e0e78a5 */ /* 0x000fe2000f8e020c */
[----:B------:R-:W-:-:S03]  /*aca0*/  IMAD.MOV.U32 R6, RZ, RZ, 0x1 ;  /* 0x00000001ff067424 */ /* 0x000fc600078e00ff */
[----:B------:R-:W-:Y:S02]  /*acb0*/  IMAD.X R5, RZ, RZ, UR13, P0 ;  /* 0x0000000dff057e24 */ /* 0x000fe400080e06ff */
[----:B-1----:R-:W-:Y:S01]  /*acc0*/  IADD3 R2, P1, R32, UR14, RZ ;  /* 0x0000000e20027c10 */ /* 0x002fe2000ff3e0ff */
[----:B------:R-:W1:Y:S04]  /*acd0*/  LDS R7, [R32+UR18] ;  /* 0x0000001220077984 */ /* 0x000e680008000800 */
[----:B------:R-:W2:Y:S01]  /*ace0*/  LDS R9, [R32+UR18+0x80] ;  /* 0x0000801220097984 */ /* 0x000ea20008000800 */
[----:B------:R-:W-:Y:S01]  /*acf0*/  IMAD.X R3, RZ, RZ, UR15, P1 ;  /* 0x0000000fff037e24 */ /* 0x000fe200088e06ff */
[----:B------:R-:W-:Y:S01]  /*ad00*/  LOP3.LUT P1, RZ, R33, 0x7f, RZ, 0xc0, !PT ;  /* 0x0000007f21ff7812 */ /* 0x000fe2000782c0ff */
[----:B------:R-:W-:Y:S01]  /*ad10*/  IMAD.MOV.U32 R8, RZ, RZ, 0x1 ;  /* 0x00000001ff087424 */ /* 0x000fe200078e00ff */
[----:B------:R-:W-:Y:S01]  /*ad20*/  BSSY B0, `(.L_x_198) ;  /* 0x00000e5000007945 */ /* 0x000fe20003800000 */
[----:B------:R-:W-:Y:S01]  /*ad30*/  MOV R0, RZ ;  /* 0x000000ff00007202 */ /* 0x000fe20000000f00 */
[----:B------:R-:W-:Y:S01]  /*ad40*/  IMAD.MOV.U32 R20, RZ, RZ, 0x1 ;  /* 0x00000001ff147424 */ /* 0x000fe200078e00ff */
[----:B------:R-:W-:Y:S01]  /*ad50*/  ISETP.EQ.OR P2, PT, R34, RZ, P1 ;  /* 0x000000ff2200720c */ /* 0x000fe20000f42670 */
[----:B------:R-:W-:-:S02]  /*ad60*/  IMAD.MOV.U32 R21, RZ, RZ, RZ ;  /* 0x000000ffff157224 */ /* 0x000fc400078e00ff */
[----:B------:R-:W-:Y:S01]  /*ad70*/  IMAD.MOV.U32 R22, RZ, RZ, RZ ;  /* 0x000000ffff167224 */ /* 0x000fe200078e00ff */
[----:B------:R-:W-:Y:S02]  /*ad80*/  ULOP3.LUT UR20, UR54, 0x1, URZ, 0xfc, !UPT ;  /* 0x0000000136147892 */ /* 0x000fe4000f8efc3f */
[----:B------:R-:W-:Y:S02]  /*ad90*/  ULOP3.LUT UR17, UR53, 0x2, URZ, 0xfc, !UPT ;  /* 0x0000000235117892 */ /* 0x000fe4000f8efc3f */
[----:B------:R-:W-:Y:S01]  /*ada0*/  UIADD3 UR19, UR16, 0x38680, URZ ;  /* 0x0003868010137890 */ /* 0x000fe2000fffe03f */
[----:B-1----:R-:W5:Y:S04]  /*adb0*/  ATOMG.E.EXCH.STRONG.GPU PT, RZ, [R4], R7 ;  /* 0x0000000704ff73a8 */ /* 0x002f6800041ee100 */
[----:B--2---:R1:W5:Y:S02]  /*adc0*/  ATOMG.E.EXCH.STRONG.GPU PT, RZ, [R2], R9 ;  /* 0x0000000902ff73a8 */ /* 0x00436400041ee100 */
[----:B-1----:R-:W-:-:S02]  /*add0*/  PRMT R2, R6, 0x7610, R2 ;  /* 0x0000761006027816 */ /* 0x002fc40000000002 */
[----:B------:R-:W-:-:S07]  /*ade0*/  PRMT R3, R8, 0x7610, R3 ;  /* 0x0000761008037816 */ /* 0x000fce0000000003 */
.L_x_218:
[----:B------:R-:W-:Y:S01]  /*adf0*/  LOP3.LUT P0, RZ, R3, 0xff, RZ, 0xc0, !PT ;  /* 0x000000ff03ff7812 */ /* 0x000fe2000780c0ff */
[----:B-----5:R-:W-:Y:S01]  /*ae00*/  VIADD R4, R19, 0x7f ;  /* 0x0000007f13047836 */ /* 0x020fe20000000000 */
[----:B------:R-:W-:Y:S05]  /*ae10*/  YIELD ;  /* 0x0000000000007946 */ /* 0x000fea0003800000 */
[----:B------:R-:W-:Y:S01]  /*ae20*/  SHF.R.S32.HI R5, RZ, 0x1f, R4 ;  /* 0x0000001fff057819 */ /* 0x000fe20000011404 */
[----:B------:R-:W-:Y:S03]  /*ae30*/  BSSY B1, `(.L_x_199) ;  /* 0x0000008000017945 */ /* 0x000fe60003800000 */
[----:B------:R-:W-:-:S02]  /*ae40*/  LEA.HI R5, R5, R4, RZ, 0x7 ;  /* 0x0000000405057211 */ /* 0x000fc400078f38ff */
[----:B------:R-:W-:Y:S05]  /*ae50*/  @!P0 BRA `(.L_x_200) ;  /* 0x0000000000148947 */ /* 0x000fea0003800000 */
[----:B------:R-:W-:-:S04]  /*ae60*/  DEPBAR {5,4,3,2,1,0} ;  /* 0x0000003f0000791a */ /* 0x000fc80000000000 */
[----:B------:R1:W-:Y:S01]  /*ae70*/  UTMACCTL.IV [UR12] ;  /* 0x000000000c0079b9 */ /* 0x0003e20008000000 */
[----:B------:R-:W-:-:S04]  /*ae80*/  DEPBAR {5,4,3,2,1,0} ;  /* 0x0000003f0000791a */ /* 0x000fc80000000000 */
[----:B------:R1:W-:Y:S02]  /*ae90*/  UTMACCTL.IV [UR14] ;  /* 0x000000000e0079b9 */ /* 0x0003e40008000000 */
[----:B-1----:R-:W-:Y:S01]  /*aea0*/  NOP ;  /* 0x0000000000007918 */ /* 0x002fe20000000000 */
.L_x_200:
[----:B------:R-:W-:Y:S05]  /*aeb0*/  BSYNC B1 ;  /* 0x0000000000017941 */ /* 0x000fea0003800000 */
.L_x_199:
[----:B------:R-:W-:Y:S01]  /*aec0*/  UMOV UR4, 0xffffffff ;  /* 0xffffffff00047882 */ /* 0x000fe20000000000 */
[----:B------:R-:W-:Y:S02]  /*aed0*/  SHF.R.S32.HI R7, RZ, 0x7, R5 ;  /* 0x00000007ff077819 */ /* 0x000fe40000011405 */
[----:B------:R-:W-:Y:S05]  /*aee0*/  BRA.DIV UR4, `(.L_x_201) ;  /* 0x0000003e04047947 */ /* 0x000fea000b800000 */
[----:B-----5:R-:W-:-:S13]  /*aef0*/  ELECT P6, URZ, PT ;  /* 0x00000000003f782f */ /* 0x020fda00038c0000 */
.L_x_290:
[----:B------:R-:W-:Y:S01]  /*af00*/  ISETP.LT.OR P6, PT, R19, 0x1, !P6 ;  /* 0x000000011300780c */ /* 0x000fe200077c1670 */
[----:B------:R-:W-:-:S12]  /*af10*/  BSSY B1, `(.L_x_202) ;  /* 0x000002e000017945 */ /* 0x000fd80003800000 */
[----:B------:R-:W-:Y:S05]  /*af20*/  @P6 BRA `(.L_x_203) ;  /* 0x0000000000b06947 */ /* 0x000fea0003800000 */
[----:B------:R-:W-:Y:S01]  /*af30*/  IMAD.SHL.U32 R17, R17, 0x100, RZ ;  /* 0x0000010011117824 */ /* 0x000fe200078e00ff */
[----:B------:R-:W-:Y:S01]  /*af40*/  MOV R10, RZ ;  /* 0x000000ff000a7202 */ /* 0x000fe20000000f00 */
[----:B------:R-:W-:Y:S02]  /*af50*/  IMAD.SHL.U32 R16, R16, 0x80, RZ ;  /* 0x0000008010107824 */ /* 0x000fe400078e00ff */
[----:B------:R-:W-:Y:S02]  /*af60*/  VIADD R9, R7, 0x1 ;  /* 0x0000000107097836 */ /* 0x000fe40000000000 */
[----:B------:R-:W-:Y:S02]  /*af70*/  IMAD.MOV.U32 R3, RZ, RZ, R20 ;  /* 0x000000ffff037224 */ /* 0x000fe400078e0014 */
[----:B------:R-:W-:-:S07]  /*af80*/  IMAD.MOV.U32 R4, RZ, RZ, R0 ;  /* 0x000000ffff047224 */ /* 0x000fce00078e0000 */
.L_x_207:
[----:B--2---:R-:W-:Y:S01]  /*af90*/  LEA R8, R4, UR16, 0x3 ;  /* 0x0000001004087c11 */ /* 0x004fe2000f8e18ff */
[----:B------:R-:W-:Y:S05]  /*afa0*/  YIELD ;  /* 0x0000000000007946 */ /* 0x000fea0003800000 */
[----:B------:R-:W-:Y:S01]  /*afb0*/  SHF.L.U32 R5, R3, 0x1f, RZ ;  /* 0x0000001f03057819 */ /* 0x000fe200000006ff */
[----:B------:R-:W1:Y:S03]  /*afc0*/  @!P1 LDC R6, c[0x0][0x500] ;  /* 0x00014000ff069b82 */ /* 0x000e660000000800 */
[----:B------:R-:W2:Y:S02]  /*afd0*/  SYNCS.PHASECHK.TRANS64.TRYWAIT P0, [R8+URZ+0x384a0], R5 ;  /* 0x0384a005080075a7 */ /* 0x000ea4000800017f */
[----:B--2---:R-:W-:Y:S05]  /*afe0*/  @!P0 BRA `(.L_x_204) ;  /* 0x0000003800e48947 */ /* 0x004fea0003800000 */
.L_x_291:
[----:B------:R-:W-:Y:S01]  /*aff0*/  UPRMT UR4, UR17, 0x9910, URZ ;  /* 0x0000991011047896 */ /* 0x000fe2000800003f */
[----:B-1----:R1:W-:Y:S03]  /*b000*/  @!P1 SYNCS.ARRIVE.TRANS64 RZ, [R8+URZ+0x38480], R6 ;  /* 0x0384800608ff99a7 */ /* 0x0023e6000800003f */
[----:B------:R-:W-:-:S06]  /*b010*/  UISETP.NE.AND UP0, UPT, UR4, 0x2, UPT ;  /* 0x000000020400788c */ /* 0x000fcc000bf05270 */
[----:B------:R-:W-:-:S13]  /*b020*/  PLOP3.LUT P0, PT, PT, PT, UP0, 0x80, 0x0 ;  /* 0x000000000000781c */ /* 0x000fda0003f0f008 */
[----:B-1----:R-:W-:Y:S05]  /*b030*/  @P0 BRA `(.L_x_205) ;  /* 0x0000000000040947 */ /* 0x002fea0003800000 */
[----:B------:R-:W-:Y:S01]  /*b040*/  BPT.TRAP 0x1 ;  /* 0x000000040000795c */ /* 0x000fe20000300000 */
.L_x_205:
[----:B------:R-:W-:Y:S05]  /*b050*/  @P2 BRA `(.L_x_206) ;  /* 0x0000000000042947 */ /* 0x000fea0003800000 */
[----:B------:R-:W-:Y:S01]  /*b060*/  BPT.TRAP 0x1 ;  /* 0x000000040000795c */ /* 0x000fe20000300000 */
.L_x_206:
[----:B------:R-:W-:Y:S01]  /*b070*/  R2UR UR8, R4 ;  /* 0x00000000040872ca */ /* 0x000fe200000e0000 */
[----:B------:R-:W-:Y:S01]  /*b080*/  VIADD R9, R9, 0xffffffff ;  /* 0xffffffff09097836 */ /* 0x000fe20000000000 */
[----:B------:R-:W-:Y:S01]  /*b090*/  R2UR UR9, R8 ;  /* 0x00000000080972ca */ /* 0x000fe200000e0000 */
[----:B------:R-:W-:Y:S01]  /*b0a0*/  VIADD R4, R4, 0x1 ;  /* 0x0000000104047836 */ /* 0x000fe20000000000 */
[----:B------:R-:W-:Y:S01]  /*b0b0*/  R2UR UR10, R10 ;  /* 0x000000000a0a72ca */ /* 0x000fe200000e0000 */
[----:B------:R-:W-:Y:S01]  /*b0c0*/  UMOV UR22, 0x0 ;  /* 0x0000000000167882 */ /* 0x000fe20000000000 */
[----:B------:R-:W-:Y:S01]  /*b0d0*/  R2UR UR11, R16 ;  /* 0x00000000100b72ca */ /* 0x000fe200000e0000 */
[----:B------:R-:W-:Y:S01]  /*b0e0*/  UMOV UR23, 0x10000000 ;  /* 0x1000000000177882 */ /* 0x000fe20000000000 */
[----:B------:R-:W-:Y:S01]  /*b0f0*/  R2UR UR7, R17 ;  /* 0x00000000110772ca */ /* 0x000fe200000e0000 */
[----:B------:R-:W-:Y:S01]  /*b100*/  VIADD R10, R10, 0x80 ;  /* 0x000000800a0a7836 */ /* 0x000fe20000000000 */
[----:B------:R-:W-:-:S02]  /*b110*/  ISETP.GT.AND P3, PT, R9, 0x1, PT ;  /* 0x000000010900780c */ /* 0x000fc40003f64270 */
[C---:B------:R-:W-:Y:S01]  /*b120*/  ISETP.NE.AND P0, PT, R4.reuse, 0x4, PT ;  /* 0x000000040400780c */ /* 0x040fe20003f05270 */
[----:B------:R-:W-:Y:S02]  /*b130*/  ULEA UR4, UR8, UR16, 0xf ;  /* 0x0000001008047291 */ /* 0x000fe4000f8e783f */
[----:B------:R-:W-:Y:S01]  /*b140*/  ULEA UR8, UR8, UR16, 0xe ;  /* 0x0000001008087291 */ /* 0x000fe2000f8e703f */
[----:B------:R-:W-:Y:S01]  /*b150*/  SEL R6, RZ, 0x1, P0 ;  /* 0x00000001ff067807 */ /* 0x000fe20000000000 */
[----:B------:R-:W-:Y:S01]  /*b160*/  UIADD3 UR9, UR9, 0x38480, URZ ;  /* 0x0003848009097890 */ /* 0x000fe2000fffe03f */
[----:B------:R-:W-:Y:S01]  /*b170*/  SEL R4, R4, RZ, P0 ;  /* 0x000000ff04047207 */ /* 0x000fe20000000000 */
[----:B------:R-:W-:Y:S01]  /*b180*/  UIADD3 UR4, UR4, 0x10000, URZ ;  /* 0x0001000004047890 */ /* 0x000fe2000fffe03f */
[----:B------:R-:W-:Y:S01]  /*b190*/  LOP3.LUT R3, R3, R6, RZ, 0x3c, !PT ;  /* 0x0000000603037212 */ /* 0x000fe200078e3cff */
[----:B------:R-:W-:-:S03]  /*b1a0*/  UMOV UR6, UR10 ;  /* 0x0000000a00067c82 */ /* 0x000fc60008000000 */
[----:B------:R-:W-:Y:S02]  /*b1b0*/  UMOV UR5, UR9 ;  /* 0x0000000900057c82 */ /* 0x000fe40008000000 */
[----:B------:R1:W-:Y:S02]  /*b1c0*/  UTMALDG.2D [UR8], [UR12], desc[UR22] ;  /* 0x000016080c0075b4 */ /* 0x0003e40008009000 */
[----:B------:R1:W-:Y:S02]  /*b1d0*/  UTMALDG.2D [UR4], [UR14], desc[UR22] ;  /* 0x000016040e0075b4 */ /* 0x0003e40008009000 */
[----:B-1----:R-:W-:Y:S05]  /*b1e0*/  @P3 BRA `(.L_x_207) ;  /* 0xfffffffc00683947 */ /* 0x002fea000383ffff */
.L_x_203:
[----:B------:R-:W-:Y:S05]  /*b1f0*/  BSYNC B1 ;  /* 0x0000000000017941 */ /* 0x000fea0003800000 */
.L_x_202:
[----:B------:R-:W-:Y:S01]  /*b200*/  IMAD.IADD R0, R7, 0x1, R0 ;  /* 0x0000000107007824 */ /* 0x000fe200078e0200 */
[----:B------:R-:W-:-:S04]  /*b210*/  LOP3.LUT P0, RZ, R2, 0xff, RZ, 0xc0, !PT ;  /* 0x000000ff02ff7812 */ /* 0x000fc8000780c0ff */
[----:B------:R-:W-:-:S04]  /*b220*/  SHF.R.U32.HI R2, RZ, 0x2, R0 ;  /* 0x00000002ff027819 */ /* 0x000fc80000011600 */
[----:B------:R-:W-:-:S04]  /*b230*/  LOP3.LUT R2, R2, 0x1, RZ, 0xc0, !PT ;  /* 0x0000000102027812 */ /* 0x000fc800078ec0ff */
[----:B------:R-:W-:Y:S01]  /*b240*/  ISETP.NE.U32.AND P3, PT, R2, 0x1, PT ;  /* 0x000000010200780c */ /* 0x000fe20003f65070 */
[----:B------:R-:W-:Y:S01]  /*b250*/  IMAD.U32 R2, RZ, RZ, UR20 ;  /* 0x00000014ff027e24 */ /* 0x000fe2000f8e00ff */
[----:B------:R-:W-:Y:S01]  /*b260*/  @P0 SYNCS.ARRIVE.TRANS64.A1T0 RZ, [UR16+0x38508], RZ ;  /* 0x038508ffffff09a7 */ /* 0x000fe20008100010 */
[----:B------:R-:W-:Y:S02]  /*b270*/  ISETP.GT.U32.AND P0, PT, R0, 0x3, PT ;  /* 0x000000030000780c */ /* 0x000fe40003f04070 */
[C---:B------:R-:W-:Y:S02]  /*b280*/  ISETP.GT.U32.AND P3, PT, R7.reuse, 0x3, !P3 ;  /* 0x000000030700780c */ /* 0x040fe40005f64070 */
[----:B------:R-:W-:Y:S02]  /*b290*/  ISETP.NE.AND P4, PT, R2, 0x3, PT ;  /* 0x000000030200780c */ /* 0x000fe40003f85270 */
[----:B------:R-:W-:Y:S02]  /*b2a0*/  ISETP.LT.U32.AND P0, PT, R7, 0x4, P0 ;  /* 0x000000040700780c */ /* 0x000fe40000701070 */
[----:B------:R-:W-:-:S02]  /*b2b0*/  SEL R2, RZ, 0x1, !P3 ;  /* 0x00000001ff027807 */ /* 0x000fc40005800000 */
[----:B------:R-:W-:Y:S02]  /*b2c0*/  SEL R3, RZ, 0x1, !P0 ;  /* 0x00000001ff037807 */ /* 0x000fe40004000000 */
[----:B------:R-:W-:Y:S02]  /*b2d0*/  LOP3.LUT R0, R0, 0x3, RZ, 0xc0, !PT ;  /* 0x0000000300007812 */ /* 0x000fe400078ec0ff */
[----:B------:R-:W-:-:S03]  /*b2e0*/  LOP3.LUT R20, R2, R20, R3, 0x96, !PT ;  /* 0x0000001402147212 */ /* 0x000fc600078e9603 */
[----:B------:R-:W-:Y:S05]  /*b2f0*/  @!P4 BRA `(.L_x_208) ;  /* 0x000000000004c947 */ /* 0x000fea0003800000 */
[----:B------:R-:W-:Y:S01]  /*b300*/  BPT.TRAP 0x1 ;  /* 0x000000040000795c */ /* 0x000fe20000300000 */
.L_x_208:
[C---:B------:R-:W-:Y:S01]  /*b310*/  LEA R3, R21.reuse, UR16, 0x3 ;  /* 0x0000001015037c11 */ /* 0x040fe2000f8e18ff */
[----:B------:R-:W-:Y:S01]  /*b320*/  BSSY B1, `(.L_x_209) ;  /* 0x0000005000017945 */ /* 0x000fe20003800000 */
[----:B------:R-:W-:Y:S02]  /*b330*/  SHF.L.U32 R2, R22, 0x1f, RZ ;  /* 0x0000001f16027819 */ /* 0x000fe400000006ff */
[----:B--2---:R-:W-:Y:S02]  /*b340*/  LEA R8, R21, UR16, 0x4 ;  /* 0x0000001015087c11 */ /* 0x004fe4000f8e20ff */
[----:B------:R-:W1:Y:S02]  /*b350*/  SYNCS.PHASECHK.TRANS64.TRYWAIT P0, [R3+URZ+0x38400], R2 ;  /* 0x03840002030075a7 */ /* 0x000e64000800017f */
[----:B-1----:R-:W-:Y:S05]  /*b360*/  @!P0 BRA `(.L_x_210) ;  /* 0x0000003800188947 */ /* 0x002fea0003800000 */
.L_x_292:
[----:B------:R-:W-:Y:S05]  /*b370*/  BSYNC B1 ;  /* 0x0000000000017941 */ /* 0x000fea0003800000 */
.L_x_209:
[----:B------:R-:W2:Y:S01]  /*b380*/  LDS.128 R8, [R8+0x38510] ;  /* 0x0385100008087984 */ /* 0x000ea20000000c00 */
[----:B------:R-:W-:Y:S01]  /*b390*/  @!PT LDS RZ, [RZ] ;  /* 0x00000000fffff984 */ /* 0x000fe20000000800 */
[----:B------:R-:W-:Y:S01]  /*b3a0*/  @!PT LDS RZ, [RZ] ;  /* 0x00000000fffff984 */ /* 0x000fe20000000800 */
[----:B------:R-:W-:Y:S01]  /*b3b0*/  @!PT LDS RZ, [RZ] ;  /* 0x00000000fffff984 */ /* 0x000fe20000000800 */
[----:B------:R-:W-:Y:S01]  /*b3c0*/  @!PT LDS RZ, [RZ] ;  /* 0x00000000fffff984 */ /* 0x000fe20000000800 */
[----:B------:R3:W-:Y:S06]  /*b3d0*/  MEMBAR.ALL.CTA ;  /* 0x0000000000007992 */ /* 0x0007ec0000008000 */
[----:B---3--:R-:W3:Y:S01]  /*b3e0*/  FENCE.VIEW.ASYNC.S ;  /* 0x00000000000073c6 */ /* 0x008ee20000000000 */
[----:B--2---:R-:W-:Y:S02]  /*b3f0*/  IMAD.MOV.U32 R17, RZ, RZ, R9 ;  /* 0x000000ffff117224 */ /* 0x004fe400078e0009 */
[----:B------:R-:W-:Y:S01]  /*b400*/  IMAD.MOV.U32 R16, RZ, RZ, R8 ;  /* 0x000000ffff107224 */ /* 0x000fe200078e0008 */
[----:B---3--:R-:W-:Y:S06]  /*b410*/  @!P4 BRA `(.L_x_211) ;  /* 0x000000000004c947 */ /* 0x008fec0003800000 */
[----:B------:R-:W-:Y:S01]  /*b420*/  BPT.TRAP 0x1 ;  /* 0x000000040000795c */ /* 0x000fe20000300000 */
.L_x_211:
[----:B------:R-:W2:Y:S01]  /*b430*/  S2R R5, SR_CgaCtaId ;  /* 0x0000000000057919 */ /* 0x000ea20000008800 */
[----:B------:R-:W-:Y:S02]  /*b440*/  ISETP.NE.AND P0, PT, R11, RZ, PT ;  /* 0x000000ff0b00720c */ /* 0x000fe40003f05270 */
[----:B-1----:R-:W-:Y:S02]  /*b450*/  IADD3 R2, R3, 0x38440, RZ ;  /* 0x0003844003027810 */ /* 0x002fe40007ffe0ff */
[CC--:B------:R-:W-:Y:S02]  /*b460*/  ISETP.EQ.OR P0, PT, R10.reuse, R18.reuse, !P0 ;  /* 0x000000120a00720c */ /* 0x0c0fe40004702670 */
[----:B------:R-:W-:Y:S02]  /*b470*/  ISETP.NE.AND P3, PT, R10, R18, PT ;  /* 0x000000120a00720c */ /* 0x000fe40003f65270 */
[----:B--2---:R-:W-:-:S04]  /*b480*/  PRMT R2, R5, 0x654, R2 ;  /* 0x0000065405027816 */ /* 0x004fc80000000002 */
[----:B------:R1:W-:Y:S05]  /*b490*/  SYNCS.ARRIVE.TRANS64.RED.A1T0 RZ, [R2+URZ], RZ ;  /* 0x000000ff02ff79a7 */ /* 0x0003ea000810043f */
[----:B------:R-:W-:Y:S05]  /*b4a0*/  @P0 BRA `(.L_x_212) ;  /* 0x00000004008c0947 */ /* 0x000fea0003800000 */
[----:B-1----:R-:W1:Y:S02]  /*b4b0*/  LDC.64 R2, c[0x0][0x290] ;  /* 0x0000a400ff027b82 */ /* 0x002e640000000a00 */
[----:B-1----:R-:W-:-:S05]  /*b4c0*/  IMAD.WIDE R2, R10, 0xc, R2 ;  /* 0x0000000c0a027825 */ /* 0x002fca00078e0202 */
[----:B------:R1:W5:Y:S01]  /*b4d0*/  LDG.E R19, desc[UR58][R2.64+0x8] ;  /* 0x0000083a02137981 */ /* 0x000362000c1e1900 */
[----:B------:R-:W-:-:S03]  /*b4e0*/  UMOV UR4, 0xffffffff ;  /* 0xffffffff00047882 */ /* 0x000fc60000000000 */
[----:B------:R-:W-:Y:S05]  /*b4f0*/  BRA.DIV UR4, `(.L_x_213) ;  /* 0x0000003604c87947 */ /* 0x000fea000b800000 */
[----:B------:R-:W-:-:S13]  /*b500*/  ELECT P6, URZ, PT ;  /* 0x00000000003f782f */ /* 0x000fda00038c0000 */
.L_x_295:
[----:B------:R-:W-:Y:S04]  /*b510*/  BSSY B1, `(.L_x_214) ;  /* 0x0000049000017945 */ /* 0x000fe80003800000 */
[----:B------:R-:W-:Y:S05]  /*b520*/  @!P6 BRA `(.L_x_215) ;  /* 0x00000004001ce947 */ /* 0x000fea0003800000 */
[C---:B------:R-:W-:Y:S01]  /*b530*/  IMAD.SHL.U32 R4, R10.reuse, 0x8, RZ ;  /* 0x000000080a047824 */ /* 0x040fe200078e00ff */
[----:B------:R-:W-:Y:S01]  /*b540*/  SHF.R.S32.HI R5, RZ, 0x1f, R10 ;  /* 0x0000001fff057819 */ /* 0x000fe2000001140a */
[----:B------:R-:W-:Y:S01]  /*b550*/  ULDC.64 UR4, c[0x0][0x510] ;  /* 0x0001440000047ab9 */ /* 0x000fe20000000a00 */
[----:B------:R-:W-:Y:S01]  /*b560*/  ULDC.64 UR6, c[0x0][0x520] ;  /* 0x0001480000067ab9 */ /* 0x000fe20000000a00 */
[----:B------:R-:W2:Y:S01]  /*b570*/  LDG.E R18, desc[UR58][R2.64] ;  /* 0x0000003a02127981 */ /* 0x000ea2000c1e1900 */
[----:B------:R-:W-:Y:S02]  /*b580*/  SHF.L.U64.HI R5, R10, 0x3, R5 ;  /* 0x000000030a057819 */ /* 0x000fe40000010205 */
[C---:B------:R-:W-:Y:S02]  /*b590*/  IADD3 R12, P0, R4.reuse, UR4, RZ ;  /* 0x00000004040c7c10 */ /* 0x040fe4000ff1e0ff */
[C---:B------:R-:W-:Y:S02]  /*b5a0*/  IADD3 R8, P4, R4.reuse, UR6, RZ ;  /* 0x0000000604087c10 */ /* 0x040fe4000ff9e0ff */
[C---:B------:R-:W-:Y:S01]  /*b5b0*/  IADD3.X R13, R5.reuse, UR5, RZ, P0, !PT ;  /* 0x00000005050d7c10 */ /* 0x040fe200087fe4ff */
[----:B------:R-:W-:Y:S01]  /*b5c0*/  ULDC.64 UR4, c[0x0][0x518] ;  /* 0x0001460000047ab9 */ /* 0x000fe20000000a00 */
[----:B------:R-:W-:Y:S01]  /*b5d0*/  IADD3.X R9, R5, UR7, RZ, P4, !PT ;  /* 0x0000000705097c10 */ /* 0x000fe2000a7fe4ff */
[----:B-1----:R1:W3:Y:S04]  /*b5e0*/  LDG.E R2, desc[UR58][R2.64+0x4] ;  /* 0x0000043a02027981 */ /* 0x0022e8000c1e1900 */
[----:B------:R-:W4:Y:S04]  /*b5f0*/  LDG.E.64 R12, desc[UR58][R12.64] ;  /* 0x0000003a0c0c7981 */ /* 0x000f28000c1e1b00 */
[----:B------:R-:W2:Y:S01]  /*b600*/  LDG.E.64 R8, desc[UR58][R8.64] ;  /* 0x0000003a08087981 */ /* 0x000ea2000c1e1b00 */
[----:B------:R-:W-:-:S04]  /*b610*/  IADD3 R6, P0, R4, UR4, RZ ;  /* 0x0000000404067c10 */ /* 0x000fc8000ff1e0ff */
[----:B------:R-:W-:Y:S01]  /*b620*/  IADD3.X R7, R5, UR5, RZ, P0, !PT ;  /* 0x0000000505077c10 */ /* 0x000fe200087fe4ff */
[----:B------:R-:W-:-:S05]  /*b630*/  ULDC.64 UR4, c[0x0][0x528] ;  /* 0x00014a0000047ab9 */ /* 0x000fca0000000a00 */
[----:B------:R-:W3:Y:S01]  /*b640*/  LDG.E.64 R6, desc[UR58][R6.64] ;  /* 0x0000003a06067981 */ /* 0x000ee2000c1e1b00 */
[----:B------:R-:W-:-:S04]  /*b650*/  IADD3 R4, P0, R4, UR4, RZ ;  /* 0x0000000404047c10 */ /* 0x000fc8000ff1e0ff */
[----:B------:R-:W-:-:S06]  /*b660*/  IADD3.X R5, R5, UR5, RZ, P0, !PT ;  /* 0x0000000505057c10 */ /* 0x000fcc00087fe4ff */
[----:B------:R-:W3:Y:S04]  /*b670*/  LDG.E.64 R4, desc[UR58][R4.64] ;  /* 0x0000003a04047981 */ /* 0x000ee8000c1e1b00 */
[----:B----4-:R-:W-:Y:S04]  /*b680*/  STS.64 [UR18], R12 ;  /* 0x0000000cff007988 */ /* 0x010fe80008000a12 */
[----:B--2---:R-:W-:Y:S04]  /*b690*/  STS.64 [UR19], R8 ;  /* 0x00000008ff007988 */ /* 0x004fe80008000a13 */
[----:B------:R-:W2:Y:S01]  /*b6a0*/  LDS R14, [UR18+0x1c] ;  /* 0x00001c12ff0e7984 */ /* 0x000ea20008000800 */
[----:B---3--:R-:W-:-:S04]  /*b6b0*/  LOP3.LUT R23, R7, 0x1fffffff, RZ, 0xc0, !PT ;  /* 0x1fffffff07177812 */ /* 0x008fc800078ec0ff */
[----:B------:R-:W-:-:S04]  /*b6c0*/  SHF.R.U32.HI R15, RZ, 0x4, R23 ;  /* 0x00000004ff0f7819 */ /* 0x000fc80000011617 */
[----:B--2---:R-:W-:-:S05]  /*b6d0*/  LOP3.LUT R14, R14, 0xf, R15, 0xb8, !PT ;  /* 0x0000000f0e0e7812 */ /* 0x004fca00078eb80f */
[----:B------:R-:W-:Y:S04]  /*b6e0*/  STS [UR18+0x1c], R14 ;  /* 0x00001c0eff007988 */ /* 0x000fe80008000812 */
[----:B------:R-:W2:Y:S02]  /*b6f0*/  LDS R7, [UR18+0x1c] ;  /* 0x00001c12ff077984 */ /* 0x000ea40008000800 */
[----:B--2---:R-:W-:-:S05]  /*b700*/  LOP3.LUT R7, R7, 0xf0, RZ, 0xb8, !PT ;  /* 0x000000f007077812 */ /* 0x004fca00078eb8ff */
[----:B------:R-:W-:Y:S04]  /*b710*/  STS [UR18+0x1c], R7 ;  /* 0x00001c07ff007988 */ /* 0x000fe80008000812 */
[----:B------:R-:W2:Y:S01]  /*b720*/  LDS R12, [UR18+0x1c] ;  /* 0x00001c12ff0c7984 */ /* 0x000ea20008000800 */
[----:B------:R-:W-:-:S05]  /*b730*/  IMAD.U32 R8, RZ, RZ, UR18 ;  /* 0x00000012ff087e24 */ /* 0x000fca000f8e00ff */
[----:B------:R-:W-:Y:S02]  /*b740*/  SHF.R.U64 R8, R8, 0x4, RZ ;  /* 0x0000000408087819 */ /* 0x000fe400000012ff */
[----:B--2---:R-:W-:-:S05]  /*b750*/  LOP3.LUT R9, R12, 0xf00, RZ, 0xb8, !PT ;  /* 0x00000f000c097812 */ /* 0x004fca00078eb8ff */
[----:B------:R-:W-:Y:S04]  /*b760*/  STS.64 [UR18+0x18], R8 ;  /* 0x00001808ff007988 */ /* 0x000fe80008000a12 */
[----:B------:R-:W1:Y:S01]  /*b770*/  LDS R24, [UR18+0x1c] ;  /* 0x00001c12ff187984 */ /* 0x000e620008000800 */
[----:B------:R-:W-:Y:S01]  /*b780*/  SHF.R.U64 R23, R6, 0x4, R23 ;  /* 0x0000000406177819 */ /* 0x000fe20000001217 */
[----:B-----5:R-:W-:Y:S01]  /*b790*/  VIADD R12, R19, 0xffffffff ;  /* 0xffffffff130c7836 */ /* 0x020fe20000000000 */
[----:B------:R-:W-:Y:S01]  /*b7a0*/  CS2R R14, SRZ ;  /* 0x00000000000e7805 */ /* 0x000fe2000001ff00 */
[----:B------:R-:W-:Y:S01]  /*b7b0*/  VIADD R13, R18, 0xffffffff ;  /* 0xffffffff120d7836 */ /* 0x000fe20000000000 */
[----:B------:R-:W-:Y:S04]  /*b7c0*/  STS [UR18+0x10], R8 ;  /* 0x00001008ff007988 */ /* 0x000fe80008000812 */
[----:B------:R-:W-:Y:S04]  /*b7d0*/  STS [UR18+0x14], R8 ;  /* 0x00001408ff007988 */ /* 0x000fe80008000812 */
[----:B------:R-:W-:Y:S04]  /*b7e0*/  STS.128 [UR18+0x20], R12 ;  /* 0x0000200cff007988 */ /* 0x000fe80008000c12 */
[----:B------:R-:W-:Y:S04]  /*b7f0*/  STS [UR18+0xc], R23 ;  /* 0x00000c17ff007988 */ /* 0x000fe80008000812 */
[----:B------:R-:W-:Y:S01]  /*b800*/  STS [UR18+0x30], RZ ;  /* 0x000030ffff007988 */ /* 0x000fe20008000812 */
[----:B-1----:R-:W-:-:S05]  /*b810*/  LOP3.LUT R3, R24, 0xf000, RZ, 0xb8, !PT ;  /* 0x0000f00018037812 */ /* 0x002fca00078eb8ff */
[----:B------:R-:W-:Y:S04]  /*b820*/  STS [UR18+0x1c], R3 ;  /* 0x00001c03ff007988 */ /* 0x000fe80008000812 */
[----:B------:R-:W1:Y:S01]  /*b830*/  LDS R6, [UR19+0x1c] ;  /* 0x00001c13ff067984 */ /* 0x000e620008000800 */
[----:B------:R-:W-:-:S04]  /*b840*/  LOP3.LUT R7, R5, 0x1fffffff, RZ, 0xc0, !PT ;  /* 0x1fffffff05077812 */ /* 0x000fc800078ec0ff */
[----:B------:R-:W-:-:S04]  /*b850*/  SHF.R.U32.HI R5, RZ, 0x4, R7 ;  /* 0x00000004ff057819 */ /* 0x000fc80000011607 */
[----:B-1----:R-:W-:-:S05]  /*b860*/  LOP3.LUT R6, R6, 0xf, R5, 0xb8, !PT ;  /* 0x0000000f06067812 */ /* 0x002fca00078eb805 */
[----:B------:R-:W-:Y:S04]  /*b870*/  STS [UR19+0x1c], R6 ;  /* 0x00001c06ff007988 */ /* 0x000fe80008000813 */
[----:B------:R-:W1:Y:S02]  /*b880*/  LDS R5, [UR19+0x1c] ;  /* 0x00001c13ff057984 */ /* 0x000e640008000800 */
[----:B-1----:R-:W-:-:S05]  /*b890*/  LOP3.LUT R5, R5, 0xf0, RZ, 0xb8, !PT ;  /* 0x000000f005057812 */ /* 0x002fca00078eb8ff */
[----:B------:R-:W-:Y:S04]  /*b8a0*/  STS [UR19+0x1c], R5 ;  /* 0x00001c05ff007988 */ /* 0x000fe80008000813 */
[----:B------:R-:W1:Y:S01]  /*b8b0*/  LDS R8, [UR19+0x1c] ;  /* 0x00001c13ff087984 */ /* 0x000e620008000800 */
[----:B------:R-:W-:-:S05]  /*b8c0*/  IMAD.U32 R24, RZ, RZ, UR19 ;  /* 0x00000013ff187e24 */ /* 0x000fca000f8e00ff */
[----:B------:R-:W-:Y:S02]  /*b8d0*/  SHF.R.U64 R24, R24, 0x4, RZ ;  /* 0x0000000418187819 */ /* 0x000fe400000012ff */
[----:B-1----:R-:W-:-:S05]  /*b8e0*/  LOP3.LUT R25, R8, 0xf00, RZ, 0xb8, !PT ;  /* 0x00000f0008197812 */ /* 0x002fca00078eb8ff */
[----:B------:R-:W-:Y:S04]  /*b8f0*/  STS.64 [UR19+0x18], R24 ;  /* 0x00001818ff007988 */ /* 0x000fe80008000a13 */
[----:B------:R-:W1:Y:S01]  /*b900*/  LDS R3, [UR19+0x1c] ;  /* 0x00001c13ff037984 */ /* 0x000e620008000800 */
[----:B------:R-:W-:Y:S01]  /*b910*/  VIADD R13, R2, 0xffffffff ;  /* 0xffffffff020d7836 */ /* 0x000fe20000000000 */
[----:B------:R-:W-:Y:S02]  /*b920*/  SHF.R.U64 R4, R4, 0x4, R7 ;  /* 0x0000000404047819 */ /* 0x000fe40000001207 */
[----:B------:R2:W-:Y:S04]  /*b930*/  STS [UR19+0x10], R24 ;  /* 0x00001018ff007988 */ /* 0x0005e80008000813 */
[----:B------:R2:W-:Y:S04]  /*b940*/  STS.128 [UR19+0x20], R12 ;  /* 0x0000200cff007988 */ /* 0x0005e80008000c13 */
[----:B------:R2:W-:Y:S04]  /*b950*/  STS [UR19+0xc], R4 ;  /* 0x00000c04ff007988 */ /* 0x0005e80008000813 */
[----:B------:R2:W-:Y:S04]  /*b960*/  STS [UR19+0x14], R24 ;  /* 0x00001418ff007988 */ /* 0x0005e80008000813 */
[----:B------:R-:W-:Y:S01]  /*b970*/  STS [UR19+0x30], RZ ;  /* 0x000030ffff007988 */ /* 0x000fe20008000813 */
[----:B-1----:R-:W-:-:S05]  /*b980*/  LOP3.LUT R2, R3, 0xf000, RZ, 0xb8, !PT ;  /* 0x0000f00003027812 */ /* 0x002fca00078eb8ff */
[----:B------:R2:W-:Y:S02]  /*b990*/  STS [UR19+0x1c], R2 ;  /* 0x00001c02ff007988 */ /* 0x0005e40008000813 */
.L_x_215:
[----:B------:R-:W-:Y:S05]  /*b9a0*/  BSYNC B1 ;  /* 0x0000000000017941 */ /* 0x000fea0003800000 */
.L_x_214:
[----:B------:R-:W-:-:S03]  /*b9b0*/  UMOV UR4, 0xffffffff ;  /* 0xffffffff00047882 */ /* 0x000fc60000000000 */
[----:B------:R-:W-:Y:S05]  /*b9c0*/  BRA.DIV UR4, `(.L_x_216) ;  /* 0x0000003204b47947 */ /* 0x000fea000b800000 */
[----:B------:R-:W-:Y:S01]  /*b9d0*/  ELECT P6, URZ, PT ;  /* 0x00000000003f782f */ /* 0x000fe200038c0000 */
[----:B------:R-:W-:-:S12]  /*b9e0*/  NOP ;  /* 0x0000000000007918 */ /* 0x000fd80000000000 */
.L_x_299:
[----:B-12---:R-:W1:Y:S02]  /*b9f0*/  S2R R2, SR_LANEID ;  /* 0x0000000000027919 */ /* 0x006e640000000000 */
[----:B-1----:R-:W-:-:S05]  /*ba00*/  IMAD.SHL.U32 R6, R2, 0x4, RZ ;  /* 0x0000000402067824 */ /* 0x002fca00078e00ff */
[----:B------:R1:W2:Y:S01]  /*ba10*/  LDS R7, [R6+UR18] ;  /* 0x0000001206077984 */ /* 0x0002a20008000800 */
[C---:B------:R-:W-:Y:S02]  /*ba20*/  IADD3 R4, P0, R6.reuse, UR12, RZ ;  /* 0x0000000c06047c10 */ /* 0x040fe4000ff1e0ff */
[----:B------:R-:W-:Y:S01]  /*ba30*/  IADD3 R2, P4, R6, UR14, RZ ;  /* 0x0000000e06027c10 */ /* 0x000fe2000ff9e0ff */
[----:B------:R1:W3:Y:S01]  /*ba40*/  LDS R9, [R6+UR18+0x80] ;  /* 0x0000801206097984 */ /* 0x0002e20008000800 */
[----:B------:R-:W-:Y:S11]  /*ba50*/  @!P6 BRA `(.L_x_217) ;  /* 0x000000000008e947 */ /* 0x000ff60003800000 */
[----:B------:R0:W-:Y:S01]  /*ba60*/  UTMACMDFLUSH ;  /* 0x00000000000079b7 */ /* 0x0001e20000000000 */
[----:B------:R-:W-:-:S04]  /*ba70*/  DEPBAR.LE SB0, 0x0 ;  /* 0x000080000000791a */ /* 0x000fc80000000000 */
.L_x_217:
[----:B------:R-:W-:Y:S01]  /*ba80*/  IMAD.X R5, RZ, RZ, UR13, P0 ;  /* 0x0000000dff057e24 */ /* 0x000fe200080e06ff */
[----:B------:R-:W-:Y:S05]  /*ba90*/  WARPSYNC.ALL ;  /* 0x0000000000007948 */ /* 0x000fea0003800000 */
[----:B------:R-:W-:Y:S01]  /*baa0*/  IMAD.X R3, RZ, RZ, UR15, P4 ;  /* 0x0000000fff037e24 */ /* 0x000fe2000a0e06ff */
[----:B--2---:R2:W5:Y:S04]  /*bab0*/  ATOMG.E.EXCH.STRONG.GPU PT, RZ, [R4], R7 ;  /* 0x0000000704ff73a8 */ /* 0x00456800041ee100 */
[----:B---3--:R2:W5:Y:S01]  /*bac0*/  ATOMG.E.EXCH.STRONG.GPU PT, RZ, [R2], R9 ;  /* 0x0000000902ff73a8 */ /* 0x00856200041ee100 */
[----:B------:R-:W-:-:S07]  /*bad0*/  MOV R18, R10 ;  /* 0x0000000a00127202 */ /* 0x000fce0000000f00 */
.L_x_212:
[----:B------:R-:W-:Y:S01]  /*bae0*/  ISETP.NE.AND P4, PT, R11, RZ, PT ;  /* 0x000000ff0b00720c */ /* 0x000fe20003f85270 */
[----:B------:R-:W-:Y:S01]  /*baf0*/  VIADD R21, R21, 0x1 ;  /* 0x0000000115157836 */ /* 0x000fe20000000000 */
[----:B--2---:R-:W-:Y:S02]  /*bb00*/  SEL R3, RZ, 0x1, !P3 ;  /* 0x00000001ff037807 */ /* 0x004fe40005800000 */
[----:B-1----:R-:W-:Y:S02]  /*bb10*/  PRMT R2, RZ, 0x7610, R2 ;  /* 0x00007610ff027816 */ /* 0x002fe40000000002 */
[----:B------:R-:W-:-:S04]  /*bb20*/  ISETP.NE.AND P0, PT, R21, 0x8, PT ;  /* 0x000000081500780c */ /* 0x000fc80003f05270 */
[----:B------:R-:W-:Y:S02]  /*bb30*/  SEL R5, RZ, 0x1, P0 ;  /* 0x00000001ff057807 */ /* 0x000fe40000000000 */
[----:B------:R-:W-:Y:S02]  /*bb40*/  SEL R21, R21, RZ, P0 ;  /* 0x000000ff15157207 */ /* 0x000fe40000000000 */
[----:B------:R-:W-:Y:S01]  /*bb50*/  LOP3.LUT R22, R22, R5, RZ, 0x3c, !PT ;  /* 0x0000000516167212 */ /* 0x000fe200078e3cff */
[----:B------:R-:W-:Y:S06]  /*bb60*/  @P4 BRA `(.L_x_218) ;  /* 0xfffffff000a04947 */ /* 0x000fec000383ffff */
[----:B------:R-:W-:Y:S05]  /*bb70*/  BSYNC B0 ;  /* 0x0000000000007941 */ /* 0x000fea0003800000 */
.L_x_198:
[----:B------:R-:W-:-:S03]  /*bb80*/  UMOV UR4, 0xffffffff ;  /* 0xffffffff00047882 */ /* 0x000fc60000000000 */
[----:B------:R-:W-:Y:S05]  /*bb90*/  BRA.DIV UR4, `(.L_x_219) ;  /* 0x0000003204707947 */ /* 0x000fea000b800000 */
[----:B-----5:R-:W-:-:S13]  /*bba0*/  ELECT P6, URZ, PT ;  /* 0x00000000003f782f */ /* 0x020fda00038c0000 */
.L_x_302:
[----:B------:R-:W-:Y:S04]  /*bbb0*/  BSSY B0, `(.L_x_220) ;  /* 0x000002a000007945 */ /* 0x000fe80003800000 */
[----:B------:R-:W-:Y:S05]  /*bbc0*/  @!P6 BRA `(.L_x_221) ;  /* 0x0000000000a0e947 */ /* 0x000fea0003800000 */
[----:B------:R-:W-:-:S04]  /*bbd0*/  ULOP3.LUT UR4, UR53, 0x2, URZ, 0xfc, !UPT ;  /* 0x0000000235047892 */ /* 0x000fc8000f8efc3f */
[----:B------:R-:W-:-:S06]  /*bbe0*/  UISETP.NE.AND UP0, UPT, UR4, 0x3, UPT ;  /* 0x000000030400788c */ /* 0x000fcc000bf05270 */
[----:B------:R-:W-:-:S13]  /*bbf0*/  PLOP3.LUT P0, PT, PT, PT, UP0, 0x80, 0x0 ;  /* 0x000000000000781c */ /* 0x000fda0003f0f008 */
[----:B------:R-:W-:Y:S05]  /*bc00*/  @!P0 BRA `(.L_x_222) ;  /* 0x0000000000048947 */ /* 0x000fea0003800000 */
[----:B------:R-:W-:Y:S01]  /*bc10*/  BPT.TRAP 0x1 ;  /* 0x000000040000795c */ /* 0x000fe20000300000 */
.L_x_222:
[----:B------:R-:W-:Y:S01]  /*bc20*/  IMAD.U32 R3, RZ, RZ, UR16 ;  /* 0x00000010ff037e24 */ /* 0x000fe2000f8e00ff */
[----:B------:R-:W-:-:S03]  /*bc30*/  SHF.L.U32 R2, R20, 0x1f, RZ ;  /* 0x0000001f14027819 */ /* 0x000fc600000006ff */
[----:B------:R-:W-:-:S04]  /*bc40*/  VIADD R3, R3, 0x384a0 ;  /* 0x000384a003037836 */ /* 0x000fc80000000000 */
[C---:B------:R-:W-:Y:S02]  /*bc50*/  IMAD R7, R0.reuse, 0x8, R3 ;  /* 0x0000000800077824 */ /* 0x040fe400078e0203 */
[----:B------:R-:W-:Y:S02]  /*bc60*/  VIADD R0, R0, 0x1 ;  /* 0x0000000100007836 */ /* 0x000fe40000000000 */
[----:B------:R-:W1:Y:S03]  /*bc70*/  SYNCS.PHASECHK.TRANS64.TRYWAIT P0, [R7+URZ], R2 ;  /* 0x00000002070075a7 */ /* 0x000e66000800017f */
[----:B------:R-:W-:-:S04]  /*bc80*/  ISETP.NE.AND P1, PT, R0, 0x4, PT ;  /* 0x000000040000780c */ /* 0x000fc80003f25270 */
[----:B------:R-:W-:Y:S02]  /*bc90*/  SEL R5, RZ, 0x1, P1 ;  /* 0x00000001ff057807 */ /* 0x000fe40000800000 */
[----:B------:R-:W-:Y:S02]  /*bca0*/  SEL R0, R0, RZ, P1 ;  /* 0x000000ff00007207 */ /* 0x000fe40000800000 */
[----:B------:R-:W-:-:S03]  /*bcb0*/  LOP3.LUT R5, R20, R5, RZ, 0x3c, !PT ;  /* 0x0000000514057212 */ /* 0x000fc600078e3cff */
[----:B------:R-:W-:Y:S01]  /*bcc0*/  IMAD R9, R0, 0x8, R3 ;  /* 0x0000000800097824 */ /* 0x000fe200078e0203 */
[----:B------:R-:W-:Y:S01]  /*bcd0*/  SHF.L.U32 R4, R5, 0x1f, RZ ;  /* 0x0000001f05047819 */ /* 0x000fe200000006ff */
[----:B-1----:R-:W-:Y:S06]  /*bce0*/  @!P0 BRA `(.L_x_223) ;  /* 0x00000030003c8947 */ /* 0x002fec0003800000 */
.L_x_303:
[----:B------:R-:W2:Y:S01]  /*bcf0*/  SYNCS.PHASECHK.TRANS64.TRYWAIT P0, [R9+URZ], R4 ;  /* 0x00000004090075a7 */ /* 0x000ea2000800017f */
[----:B------:R-:W-:-:S05]  /*bd00*/  VIADD R0, R0, 0x1 ;  /* 0x0000000100007836 */ /* 0x000fca0000000000 */
[----:B------:R-:W-:-:S04]  /*bd10*/  ISETP.NE.AND P1, PT, R0, 0x4, PT ;  /* 0x000000040000780c */ /* 0x000fc80003f25270 */
[----:B-1----:R-:W-:Y:S02]  /*bd20*/  SEL R2, RZ, 0x1, P1 ;  /* 0x00000001ff027807 */ /* 0x002fe40000800000 */
[----:B------:R-:W-:Y:S02]  /*bd30*/  SEL R0, R0, RZ, P1 ;  /* 0x000000ff00007207 */ /* 0x000fe40000800000 */
[----:B------:R-:W-:-:S03]  /*bd40*/  LOP3.LUT R7, R5, R2, RZ, 0x3c, !PT ;  /* 0x0000000205077212 */ /* 0x000fc600078e3cff */
[----:B------:R-:W-:Y:S01]  /*bd50*/  IMAD R6, R0, 0x8, R3 ;  /* 0x0000000800067824 */ /* 0x000fe200078e0203 */
[----:B------:R-:W-:Y:S01]  /*bd60*/  SHF.L.U32 R5, R7, 0x1f, RZ ;  /* 0x0000001f07057819 */ /* 0x000fe200000006ff */
[----:B--2---:R-:W-:Y:S06]  /*bd70*/  @!P0 BRA `(.L_x_224) ;  /* 0x00000030002c8947 */ /* 0x004fec0003800000 */
.L_x_304:
[----:B------:R-:W2:Y:S01]  /*bd80*/  SYNCS.PHASECHK.TRANS64.TRYWAIT P0, [R6+URZ], R5 ;  /* 0x00000005060075a7 */ /* 0x000ea2000800017f */
[----:B------:R-:W-:-:S05]  /*bd90*/  VIADD R0, R0, 0x1 ;  /* 0x0000000100007836 */ /* 0x000fca0000000000 */
[----:B------:R-:W-:-:S04]  /*bda0*/  ISETP.NE.AND P1, PT, R0, 0x4, PT ;  /* 0x000000040000780c */ /* 0x000fc80003f25270 */
[----:B------:R-:W-:Y:S02]  /*bdb0*/  SEL R2, RZ, 0x1, P1 ;  /* 0x00000001ff027807 */ /* 0x000fe40000800000 */
[----:B------:R-:W-:Y:S02]  /*bdc0*/  SEL R0, R0, RZ, P1 ;  /* 0x000000ff00007207 */ /* 0x000fe40000800000 */
[----:B------:R-:W-:Y:S01]  /*bdd0*/  LOP3.LUT R2, R7, R2, RZ, 0x3c, !PT ;  /* 0x0000000207027212 */ /* 0x000fe200078e3cff */
[----:B--2---:R-:W-:Y:S06]  /*bde0*/  @!P0 BRA `(.L_x_225) ;  /* 0x0000003000248947 */ /* 0x004fec0003800000 */
.L_x_305:
[----:B------:R-:W-:Y:S02]  /*bdf0*/  LEA R3, R0, R3, 0x3 ;  /* 0x0000000300037211 */ /* 0x000fe400078e18ff */
[----:B------:R-:W-:-:S07]  /*be00*/  SHF.L.U32 R0, R2, 0x1f, RZ ;  /* 0x0000001f02007819 */ /* 0x000fce00000006ff */
.L_x_226:
[----:B---3--:R3:W4:Y:S02]  /*be10*/  SYNCS.PHASECHK.TRANS64.TRYWAIT P0, [R3+URZ], R0 ;  /* 0x00000000030075a7 */ /* 0x008724000800017f */
[----:B----4-:R-:W-:Y:S05]  /*be20*/  @!P0 NANOSLEEP.SYNCS 0x989680 ;  /* 0x009896800000895d */ /* 0x010fea0003900000 */
[----:B------:R-:W4:Y:S02]  /*be30*/  @!P0 SYNCS.PHASECHK.TRANS64 P0, [R3+URZ], R0 ;  /* 0x00000000030085a7 */ /* 0x000f24000800007f */
[----:B----4-:R-:W-:Y:S05]  /*be40*/  @!P0 BRA `(.L_x_226) ;  /* 0xfffffffc00f08947 */ /* 0x010fea000383ffff */
.L_x_221:
[----:B------:R-:W-:Y:S05]  /*be50*/  BSYNC B0 ;  /* 0x0000000000007941 */ /* 0x000fea0003800000 */
.L_x_220:
[----:B------:R-:W-:Y:S05]  /*be60*/  EXIT ;  /* 0x000000000000794d */ /* 0x000fea0003800000 */
.L_x_111:
[----:B------:R-:W-:Y:S01]  /*be70*/  PLOP3.LUT P1, PT, PT, PT, UP3, 0x80, 0x0 ;  /* 0x000000000000781c */ /* 0x000fe20003f2f038 */
[----:B------:R-:W-:Y:S01]  /*be80*/  ULDC UR20, c[0x0][0x10] ;  /* 0x0000040000147ab9 */ /* 0x000fe20000000800 */
[----:B------:R-:W-:Y:S01]  /*be90*/  ULDC UR24, c[0x0][0x904] ;  /* 0x0002410000187ab9 */ /* 0x000fe20000000800 */
[----:B------:R-:W-:Y:S01]  /*bea0*/  UMOV UR19, 0xffffffff ;  /* 0xffffffff00137882 */ /* 0x000fe20000000000 */
[----:B------:R-:W-:Y:S01]  /*beb0*/  P2R R0, PR, RZ, 0x2 ;  /* 0x00000002ff007803 */ /* 0x000fe20000000000 */
[----:B------:R-:W-:Y:S01]  /*bec0*/  ULDC.64 UR12, c[0x0][0x8c8] ;  /* 0x00023200000c7ab9 */ /* 0x000fe20000000a00 */
[----:B------:R-:W-:Y:S01]  /*bed0*/  UIMAD.WIDE.U32 UR20, UR41, UR20, URZ ;  /* 0x00000014291472a5 */ /* 0x000fe2000f8e003f */
[----:B------:R-:W-:Y:S01]  /*bee0*/  IMAD.MOV.U32 R16, RZ, RZ, RZ ;  /* 0x000000ffff107224 */ /* 0x000fe200078e00ff */
[----:B------:R-:W-:Y:S01]  /*bef0*/  ULDC.64 UR14, c[0x0][0x8e0] ;  /* 0x00023800000e7ab9 */ /* 0x000fe20000000a00 */
[----:B------:R-:W-:Y:S02]  /*bf00*/  USHF.L.U32 UR25, UR19, UR24, URZ ;  /* 0x0000001813197299 */ /* 0x000fe4000800063f */
[----:B------:R-:W-:-:S02]  /*bf10*/  UIADD3 UR11, UP1, UR12, -0x1, URZ ;  /* 0xffffffff0c0b7890 */ /* 0x000fc4000ff3e03f */
[----:B------:R-:W1:Y:S01]  /*bf20*/  @P1 S2R R0, SR_CTAID.Y ;  /* 0x0000000000001919 */ /* 0x000e620000002600 */
[----:B------:R-:W-:Y:S01]  /*bf30*/  ULDC UR19, c[0x0][0x14] ;  /* 0x0000050000137ab9 */ /* 0x000fe20000000800 */
[----:B------:R-:W-:Y:S02]  /*bf40*/  UIADD3 UR12, UP2, UR14, -0x1, URZ ;  /* 0xffffffff0e0c7890 */ /* 0x000fe4000ff5e03f */
[----:B------:R-:W-:Y:S02]  /*bf50*/  UIMAD.WIDE.U32 UR22, UR20, UR19, URZ ;  /* 0x00000013141672a5 */ /* 0x000fe4000f8e003f */
[----:B------:R-:W-:Y:S01]  /*bf60*/  UIMAD UR21, UR21, UR19, URZ ;  /* 0x00000013151572a4 */ /* 0x000fe2000f8e023f */
[----:B------:R-:W-:Y:S01]  /*bf70*/  ULDC UR18, c[0x0][0x8a8] ;  /* 0x00022a0000127ab9 */ /* 0x000fe20000000800 */
[----:B------:R-:W-:Y:S01]  /*bf80*/  UMOV UR26, 0x1 ;  /* 0x00000001001a7882 */ /* 0x000fe20000000000 */
[----:B------:R-:W-:Y:S02]  /*bf90*/  UIADD3.X UR14, UR15, -0x1, URZ, UP2, !UPT ;  /* 0xffffffff0f0e7890 */ /* 0x000fe400097fe43f */
[----:B------:R-:W-:-:S02]  /*bfa0*/  UIADD3.X UR13, UR13, -0x1, URZ, UP1, !UPT ;  /* 0xffffffff0d0d7890 */ /* 0x000fc40008ffe43f */
[----:B------:R-:W-:Y:S02]  /*bfb0*/  ULOP3.LUT UR15, UR54, 0x2, URZ, 0xfc, !UPT ;  /* 0x00000002360f7892 */ /* 0x000fe4000f8efc3f */
[----:B------:R-:W-:Y:S02]  /*bfc0*/  UIADD3 UR16, UR8, -0x1, URZ ;  /* 0xffffffff08107890 */ /* 0x000fe4000fffe03f */
[----:B------:R-:W-:Y:S02]  /*bfd0*/  UIADD3 UR17, UR7, -0x1, URZ ;  /* 0xffffffff07117890 */ /* 0x000fe4000fffe03f */
[----:B------:R-:W-:Y:S02]  /*bfe0*/  UIADD3 UR18, UR18, -0x1, URZ ;  /* 0xffffffff12127890 */ /* 0x000fe4000fffe03f */
[----:B------:R-:W-:Y:S02]  /*bff0*/  USHF.L.U32 UR19, UR26, UR24, URZ ;  /* 0x000000181a137299 */ /* 0x000fe4000800063f */
[----:B------:R-:W-:-:S02]  /*c000*/  ULOP3.LUT UR20, URZ, UR25, URZ, 0x33, !UPT ;  /* 0x000000193f147292 */ /* 0x000fc4000f8e333f */
[----:B------:R-:W-:Y:S01]  /*c010*/  UIADD3 UR21, UR23, UR21, URZ ;  /* 0x0000001517157290 */ /* 0x000fe2000fffe03f */
[----:B-1----:R-:W-:Y:S01]  /*c020*/  @P1 R2UR UR40, R0 ;  /* 0x00000000002812ca */ /* 0x002fe200000e0000 */
[----:B------:R-:W-:-:S14]  /*c030*/  IMAD.MOV.U32 R0, RZ, RZ, 0x1 ;  /* 0x00000001ff007424 */ /* 0x000fdc00078e00ff */
.L_x_247:
[----:B------:R-:W1:Y:S01]  /*c040*/  LDC.64 R2, c[0x0][0x8f8] ;  /* 0x00023e00ff027b82 */ /* 0x000e620000000a00 */
[----:B------:R-:W-:Y:S01]  /*c050*/  UIADD3 UR10, UP1, UR10, UR22, URZ ;  /* 0x000000160a0a7290 */ /* 0x000fe2000ff3e03f */
[----:B------:R-:W-:Y:S01]  /*c060*/  ISETP.NE.AND P2, PT, R20, RZ, PT ;  /* 0x000000ff1400720c */ /* 0x000fe20003f45270 */
[----:B------:R-:W-:Y:S01]  /*c070*/  UMOV UR24, 0xffffffff ;  /* 0xffffffff00187882 */ /* 0x000fe20000000000 */
[----:B------:R-:W-:Y:S01]  /*c080*/  UMOV UR25, 0xffffffff ;  /* 0xffffffff00197882 */ /* 0x000fe20000000000 */
[----:B------:R-:W-:Y:S01]  /*c090*/  UIADD3.X UR9, UR9, UR21, URZ, UP1, !UPT ;  /* 0x0000001509097290 */ /* 0x000fe20008ffe43f */
[----:B------:R-:W-:Y:S01]  /*c0a0*/  IMAD.MOV.U32 R15, RZ, RZ, RZ ;  /* 0x000000ffff0f7224 */ /* 0x000fe200078e00ff */
[----:B------:R-:W-:Y:S01]  /*c0b0*/  UMOV UR26, 0xffffffff ;  /* 0xffffffff001a7882 */ /* 0x000fe20000000000 */
[----:B-1----:R-:W-:-:S03]  /*c0c0*/  ISETP.LE.U32.AND P1, PT, R2, UR10, PT ;  /* 0x0000000a02007c0c */ /* 0x002fc6000bf23070 */
[----:B------:R-:W-:-:S05]  /*c0d0*/  IMAD.U32 R2, RZ, RZ, UR9 ;  /* 0x00000009ff027e24 */ /* 0x000fca000f8e00ff */
[----:B------:R-:W-:-:S13]  /*c0e0*/  ISETP.GE.U32.AND.EX P1, PT, R2, R3, PT, P1 ;  /* 0x000000030200720c */ /* 0x000fda0003f26110 */
[----:B---345:R-:W-:Y:S05]  /*c0f0*/  @P2 BRA P1, `(.L_x_227) ;  /* 0x0000001800402947 */ /* 0x038fea0000800000 */
[----:B------:R-:W-:-:S04]  /*c100*/  IADD3 R2, P2, R6, UR5, RZ ;  /* 0x0000000506027c10 */ /* 0x000fc8000ff5e0ff */
[----:B------:R-:W-:Y:S02]  /*c110*/  ISETP.GT.U32.AND P1, PT, R2, UR10, PT ;  /* 0x0000000a02007c0c */ /* 0x000fe4000bf24070 */
[----:B------:R-:W-:-:S04]  /*c120*/  IADD3.X R2, R7, UR4, RZ, P2, !PT ;  /* 0x0000000407027c10 */ /* 0x000fc800097fe4ff */
[----:B------:R-:W-:-:S13]  /*c130*/  ISETP.GT.U32.AND.EX P1, PT, R2, UR9, PT, P1 ;  /* 0x0000000902007c0c */ /* 0x000fda000bf24110 */
[----:B------:R-:W-:Y:S05]  /*c140*/  @P1 BRA `(.L_x_228) ;  /* 0x0000001400201947 */ /* 0x000fea0003800000 */
[----:B------:R-:W-:Y:S01]  /*c150*/  VIADD R12, R34, UR6 ;  /* 0x00000006220c7c36 */ /* 0x000fe20008000000 */
[----:B------:R-:W-:Y:S01]  /*c160*/  ULDC UR24, c[0x0][0x910] ;  /* 0x0002440000187ab9 */ /* 0x000fe20000000800 */
[----:B------:R-:W-:Y:S02]  /*c170*/  IMAD.MOV.U32 R22, RZ, RZ, R8 ;  /* 0x000000ffff167224 */ /* 0x000fe400078e0008 */
[----:B------:R-:W-:Y:S02]  /*c180*/  VIADD R13, R12, 0x20 ;  /* 0x000000200c0d7836 */ /* 0x000fe40000000000 */
[----:B------:R-:W-:-:S03]  /*c190*/  IMAD.MOV.U32 R14, RZ, RZ, R9 ;  /* 0x000000ffff0e7224 */ /* 0x000fc600078e0009 */
[----:B------:R-:W-:-:S13]  /*c1a0*/  ISETP.GE.AND P1, PT, R13, UR24, PT ;  /* 0x000000180d007c0c */ /* 0x000fda000bf26270 */
[----:B------:R-:W1:Y:S01]  /*c1b0*/  @!P1 LDC.64 R2, c[0x0][0x918] ;  /* 0x00024600ff029b82 */ /* 0x000e620000000a00 */
[----:B------:R-:W-:Y:S01]  /*c1c0*/  @!P1 VIADD R7, R12, 0x20 ;  /* 0x000000200c079836 */ /* 0x000fe20000000000 */
[----:B------:R-:W-:Y:S01]  /*c1d0*/  BSSY B0, `(.L_x_229) ;  /* 0x0000064000007945 */ /* 0x000fe20003800000 */
[----:B------:R-:W-:Y:S02]  /*c1e0*/  MOV R6, 0x7fffffff ;  /* 0x7fffffff00067802 */ /* 0x000fe40000000f00 */
[----:B-1----:R-:W-:-:S05]  /*c1f0*/  @!P1 IMAD.WIDE R2, R7, 0xc, R2 ;  /* 0x0000000c07029825 */ /* 0x002fca00078e0202 */
[----:B------:R1:W5:Y:S04]  /*c200*/  @!P1 LDG.E R8, desc[UR58][R2.64] ;  /* 0x0000003a02089981 */ /* 0x000368000c1e1900 */
[----:B------:R1:W5:Y:S01]  /*c210*/  @!P1 LDG.E R9, desc[UR58][R2.64+0x4] ;  /* 0x0000043a02099981 */ /* 0x000362000c1e1900 */
[----:B------:R-:W-:Y:S01]  /*c220*/  ISETP.GE.AND P1, PT, R12, UR24, PT ;  /* 0x000000180c007c0c */ /* 0x000fe2000bf26270 */
[----:B------:R-:W-:-:S12]  /*c230*/  IMAD.MOV.U32 R7, RZ, RZ, RZ ;  /* 0x000000ffff077224 */ /* 0x000fd800078e00ff */
[----:B-1----:R-:W-:Y:S05]  /*c240*/  @P1 BRA `(.L_x_230) ;  /* 0x0000000400701947 */ /* 0x002fea0003800000 */
[----:B------:R-:W-:Y:S01]  /*c250*/  IABS R7, R11 ;  /* 0x0000000b00077213 */ /* 0x000fe20000000000 */
[----:B------:R-:W-:Y:S01]  /*c260*/  ULDC UR25, c[0x0][0x8f0] ;  /* 0x00023c0000197ab9 */ /* 0x000fe20000000800 */
[----:B------:R-:W-:Y:S02]  /*c270*/  IABS R6, R10 ;  /* 0x0000000a00067213 */ /* 0x000fe40000000000 */
[----:B------:R-:W1:Y:S01]  /*c280*/  I2F.RP R3, R7 ;  /* 0x0000000700037306 */ /* 0x000e620000209400 */
[----:B------:R-:W-:Y:S02]  /*c290*/  PLOP3.LUT P3, PT, PT, PT, UP0, 0x80, 0x0 ;  /* 0x000000000000781c */ /* 0x000fe40003f6f008 */
[----:B------:R-:W-:Y:S02]  /*c2a0*/  IADD3 R21, P2, R14, UR12, RZ ;  /* 0x0000000c0e157c10 */ /* 0x000fe4000ff5e0ff */
[----:B------:R-:W-:Y:S02]  /*c2b0*/  IADD3 R19, P1, R22, UR11, RZ ;  /* 0x0000000b16137c10 */ /* 0x000fe4000ff3e0ff */
[----:B------:R-:W-:Y:S01]  /*c2c0*/  LEA.HI.X.SX32 R24, R14, UR14, 0x1, P2 ;  /* 0x0000000e0e187c11 */ /* 0x000fe200090f0eff */
[----:B------:R-:W3:Y:S01]  /*c2d0*/  I2F.RP R2, R6 ;  /* 0x0000000600027306 */ /* 0x000ee20000209400 */
[----:B------:R-:W-:-:S07]  /*c2e0*/  LEA.HI.X.SX32 R22, R22, UR13, 0x1, P1 ;  /* 0x0000000d16167c11 */ /* 0x000fce00088f0eff */
[----:B-1----:R-:W1:Y:S08]  /*c2f0*/  MUFU.RCP R3, R3 ;  /* 0x0000000300037308 */ /* 0x002e700000001000 */
[----:B---3--:R-:W3:Y:S01]  /*c300*/  MUFU.RCP R2, R2 ;  /* 0x0000000200027308 */ /* 0x008ee20000001000 */
[----:B-1----:R-:W-:-:S07]  /*c310*/  VIADD R17, R3, 0xffffffe ;  /* 0x0ffffffe03117836 */ /* 0x002fce0000000000 */
[----:B------:R-:W1:Y:S01]  /*c320*/  F2I.FTZ.U32.TRUNC.NTZ R17, R17 ;  /* 0x0000001100117305 */ /* 0x000e62000021f000 */
[----:B---3--:R-:W-:-:S07]  /*c330*/  VIADD R15, R2, 0xffffffe ;  /* 0x0ffffffe020f7836 */ /* 0x008fce0000000000 */
[----:B------:R-:W3:Y:S01]  /*c340*/  F2I.FTZ.U32.TRUNC.NTZ R15, R15 ;  /* 0x0000000f000f7305 */ /* 0x000ee2000021f000 */
[----:B-1----:R-:W-:Y:S02]  /*c350*/  IMAD.MOV R18, RZ, RZ, -R17 ;  /* 0x000000ffff127224 */ /* 0x002fe400078e0a11 */
[----:B---3--:R-:W-:Y:S01]  /*c360*/  IMAD.MOV R14, RZ, RZ, -R15 ;  /* 0x000000ffff0e7224 */ /* 0x008fe200078e0a0f */
[----:B------:R-:W-:Y:S06]  /*c370*/  @!P3 BRA `(.L_x_231) ;  /* 0x000000000034b947 */ /* 0x000fec0003800000 */
[----:B------:R-:W-:Y:S01]  /*c380*/  ULDC UR6, c[0x0][0x8dc] ;  /* 0x0002370000067ab9 */ /* 0x000fe20000000800 */
[----:B------:R-:W-:Y:S01]  /*c390*/  ULDC.64 UR26, c[0x0][0x8d0] ;  /* 0x00023400001a7ab9 */ /* 0x000fe20000000a00 */
[----:B------:R-:W-:-:S05]  /*c3a0*/  IADD3 R3, P1, R19, UR6, RZ ;  /* 0x0000000613037c10 */ /* 0x000fca000ff3e0ff */
[----:B------:R-:W-:-:S04]  /*c3b0*/  IMAD.X R19, RZ, RZ, R22, P1 ;  /* 0x000000ffff137224 */ /* 0x000fc800008e0616 */
[----:B------:R-:W-:-:S04]  /*c3c0*/  IMAD.WIDE.U32 R4, R19, UR26, RZ ;  /* 0x0000001a13047c25 */ /* 0x000fc8000f8e00ff */
[----:B------:R-:W-:-:S04]  /*c3d0*/  IMAD.WIDE.U32 R4, P1, R3, UR27, R4 ;  /* 0x0000001b03047c25 */ /* 0x000fc8000f820004 */
[----:B------:R-:W-:-:S04]  /*c3e0*/  IMAD.WIDE.U32 R2, R3, UR26, RZ ;  /* 0x0000001a03027c25 */ /* 0x000fc8000f8e00ff */
[----:B------:R-:W-:Y:S01]  /*c3f0*/  IMAD.MOV.U32 R2, RZ, RZ, R5 ;  /* 0x000000ffff027224 */ /* 0x000fe200078e0005 */
[----:B------:R-:W-:Y:S01]  /*c400*/  IADD3 RZ, P2, R3, R4, RZ ;  /* 0x0000000403ff7210 */ /* 0x000fe20007f5e0ff */
[----:B------:R-:W-:-:S04]  /*c410*/  IMAD.X R3, RZ, RZ, RZ, P1 ;  /* 0x000000ffff037224 */ /* 0x000fc800008e06ff */
[----:B------:R-:W-:-:S04]  /*c420*/  IMAD.WIDE.U32.X R2, R19, UR27, R2, P2 ;  /* 0x0000001b13027c25 */ /* 0x000fc800090e0402 */
[----:B------:R-:W-:Y:S01]  /*c430*/  IMAD.MOV.U32 R19, RZ, RZ, R2 ;  /* 0x000000ffff137224 */ /* 0x000fe200078e0002 */
[----:B------:R-:W-:-:S07]  /*c440*/  MOV R22, R3 ;  /* 0x0000000300167202 */ /* 0x000fce0000000f00 */
.L_x_231:
[----:B------:R-:W-:Y:S05]  /*c450*/  @!P0 BRA `(.L_x_232) ;  /* 0x0000000000348947 */ /* 0x000fea0003800000 */
        /* <DEDUP_REMOVED lines=11> */
[----:B------:R-:W-:Y:S02]  /*c510*/  IMAD.MOV.U32 R21, RZ, RZ, R2 ;  /* 0x000000ffff157224 */ /* 0x000fe400078e0002 */
[----:B------:R-:W-:-:S07]  /*c520*/  IMAD.MOV.U32 R24, RZ, RZ, R3 ;  /* 0x000000ffff187224 */ /* 0x000fce00078e0003 */
.L_x_232:
[----:B------:R-:W-:Y:S01]  /*c530*/  IMAD R18, R18, R7, RZ ;  /* 0x0000000712127224 */ /* 0x000fe200078e02ff */
[----:B------:R-:W-:Y:S01]  /*c540*/  SHF.R.U64 R21, R21, UR25, R24 ;  /* 0x0000001915157c19 */ /* 0x000fe20008001218 */
[----:B------:R-:W-:Y:S01]  /*c550*/  IMAD.MOV.U32 R2, RZ, RZ, RZ ;  /* 0x000000ffff027224 */ /* 0x000fe200078e00ff */
[----:B------:R-:W-:Y:S01]  /*c560*/  ULDC UR6, c[0x0][0x8d8] ;  /* 0x0002360000067ab9 */ /* 0x000fe20000000800 */
[----:B------:R-:W-:Y:S01]  /*c570*/  IMAD.MOV.U32 R3, RZ, RZ, R17 ;  /* 0x000000ffff037224 */ /* 0x000fe200078e0011 */
[----:B------:R-:W-:Y:S01]  /*c580*/  SHF.R.U64 R19, R19, UR6, R22 ;  /* 0x0000000613137c19 */ /* 0x000fe20008001216 */
[----:B------:R-:W-:Y:S01]  /*c590*/  IMAD R4, R14, R6, RZ ;  /* 0x000000060e047224 */ /* 0x000fe200078e02ff */
[----:B------:R-:W-:Y:S01]  /*c5a0*/  PLOP3.LUT P5, PT, PT, PT, UP3, 0x80, 0x0 ;  /* 0x000000000000781c */ /* 0x000fe20003faf038 */
[----:B------:R-:W-:Y:S01]  /*c5b0*/  IMAD.HI.U32 R17, R17, R18, R2 ;  /* 0x0000001211117227 */ /* 0x000fe200078e0002 */
[----:B------:R-:W-:-:S03]  /*c5c0*/  IADD3 R14, R19, UR16, RZ ;  /* 0x00000010130e7c10 */ /* 0x000fc6000fffe0ff */
[----:B------:R-:W-:Y:S01]  /*c5d0*/  IMAD.MOV.U32 R3, RZ, RZ, R15 ;  /* 0x000000ffff037224 */ /* 0x000fe200078e000f */
[----:B------:R-:W-:Y:S01]  /*c5e0*/  IABS R5, R14 ;  /* 0x0000000e00057213 */ /* 0x000fe20000000000 */
[----:B------:R-:W-:Y:S02]  /*c5f0*/  VIADD R21, R21, UR17 ;  /* 0x0000001115157c36 */ /* 0x000fe40008000000 */
[----:B------:R-:W-:Y:S01]  /*c600*/  IMAD.HI.U32 R2, R15, R4, R2 ;  /* 0x000000040f027227 */ /* 0x000fe200078e0002 */
[----:B------:R-:W-:Y:S02]  /*c610*/  IABS R15, R11 ;  /* 0x0000000b000f7213 */ /* 0x000fe40000000000 */
[----:B------:R-:W-:Y:S02]  /*c620*/  IABS R3, R10 ;  /* 0x0000000a00037213 */ /* 0x000fe40000000000 */
[----:B------:R-:W-:Y:S01]  /*c630*/  IABS R4, R21 ;  /* 0x0000001500047213 */ /* 0x000fe20000000000 */
[----:B------:R-:W-:-:S02]  /*c640*/  IMAD.MOV R18, RZ, RZ, -R15 ;  /* 0x000000ffff127224 */ /* 0x000fc400078e0a0f */
[----:B------:R-:W-:Y:S02]  /*c650*/  IMAD.MOV R15, RZ, RZ, -R3 ;  /* 0x000000ffff0f7224 */ /* 0x000fe400078e0a03 */
[----:B------:R-:W-:-:S04]  /*c660*/  IMAD.HI.U32 R3, R17, R4, RZ ;  /* 0x0000000411037227 */ /* 0x000fc800078e00ff */
[----:B------:R-:W-:-:S04]  /*c670*/  IMAD.HI.U32 R2, R2, R5, RZ ;  /* 0x0000000502027227 */ /* 0x000fc800078e00ff */
[----:B------:R-:W-:Y:S02]  /*c680*/  IMAD R4, R3, R18, R4 ;  /* 0x0000001203047224 */ /* 0x000fe400078e0204 */
[----:B------:R-:W-:-:S03]  /*c690*/  IMAD R3, R2, R15, R5 ;  /* 0x0000000f02037224 */ /* 0x000fc600078e0205 */
[----:B------:R-:W-:Y:S02]  /*c6a0*/  ISETP.GT.U32.AND P2, PT, R7, R4, PT ;  /* 0x000000040700720c */ /* 0x000fe40003f44070 */
[----:B------:R-:W-:-:S11]  /*c6b0*/  ISETP.GT.U32.AND P1, PT, R6, R3, PT ;  /* 0x000000030600720c */ /* 0x000fd60003f24070 */
[----:B------:R-:W-:Y:S01]  /*c6c0*/  @!P2 IMAD.IADD R4, R4, 0x1, -R7 ;  /* 0x000000010404a824 */ /* 0x000fe200078e0a07 */
[----:B------:R-:W-:Y:S01]  /*c6d0*/  ISETP.GE.AND P2, PT, R21, RZ, PT ;  /* 0x000000ff1500720c */ /* 0x000fe20003f46270 */
[----:B------:R-:W-:Y:S01]  /*c6e0*/  @!P1 IMAD.IADD R3, R3, 0x1, -R6 ;  /* 0x0000000103039824 */ /* 0x000fe200078e0a06 */
[----:B------:R-:W-:Y:S02]  /*c6f0*/  ISETP.GE.AND P1, PT, R14, RZ, PT ;  /* 0x000000ff0e00720c */ /* 0x000fe40003f26270 */
[----:B------:R-:W-:Y:S02]  /*c700*/  ISETP.GT.U32.AND P4, PT, R7, R4, PT ;  /* 0x000000040700720c */ /* 0x000fe40003f84070 */
[----:B------:R-:W-:-:S11]  /*c710*/  ISETP.GT.U32.AND P3, PT, R6, R3, PT ;  /* 0x000000030600720c */ /* 0x000fd60003f64070 */
[----:B------:R-:W-:Y:S01]  /*c720*/  @!P4 IMAD.IADD R4, R4, 0x1, -R7 ;  /* 0x000000010404c824 */ /* 0x000fe200078e0a07 */
[----:B------:R-:W-:Y:S01]  /*c730*/  ISETP.NE.AND P4, PT, RZ, UR7, PT ;  /* 0x00000007ff007c0c */ /* 0x000fe2000bf85270 */
[----:B------:R-:W-:Y:S01]  /*c740*/  @!P3 IMAD.IADD R3, R3, 0x1, -R6 ;  /* 0x000000010303b824 */ /* 0x000fe200078e0a06 */
[----:B------:R-:W-:Y:S01]  /*c750*/  ISETP.NE.AND P3, PT, RZ, UR8, PT ;  /* 0x00000008ff007c0c */ /* 0x000fe2000bf65270 */
[----:B------:R-:W-:Y:S02]  /*c760*/  @!P2 IMAD.MOV R4, RZ, RZ, -R4 ;  /* 0x000000ffff04a224 */ /* 0x000fe400078e0a04 */
[----:B------:R-:W-:-:S08]  /*c770*/  @!P1 IMAD.MOV R3, RZ, RZ, -R3 ;  /* 0x000000ffff039224 */ /* 0x000fd000078e0a03 */
[----:B------:R-:W-:Y:S02]  /*c780*/  @!P4 LOP3.LUT R4, RZ, UR7, RZ, 0x33, !PT ;  /* 0x00000007ff04cc12 */ /* 0x000fe4000f8e33ff */
[----:B------:R-:W-:-:S03]  /*c790*/  @!P3 LOP3.LUT R3, RZ, UR8, RZ, 0x33, !PT ;  /* 0x00000008ff03bc12 */ /* 0x000fc6000f8e33ff */
[----:B------:R-:W-:Y:S01]  /*c7a0*/  IMAD.IADD R4, R21, 0x1, -R4 ;  /* 0x0000000115047824 */ /* 0x000fe200078e0a04 */
[----:B------:R-:W-:-:S04]  /*c7b0*/  IADD3 R3, R14, -R3, RZ ;  /* 0x800000030e037210 */ /* 0x000fc80007ffe0ff */
[----:B------:R-:W-:Y:S01]  /*c7c0*/  SEL R2, R4, R3, !P5 ;  /* 0x0000000304027207 */ /* 0x000fe20006800000 */
[----:B------:R-:W-:-:S03]  /*c7d0*/  IMAD R6, R3, R4, RZ ;  /* 0x0000000403067224 */ /* 0x000fc600078e02ff */
[--C-:B------:R-:W-:Y:S01]  /*c7e0*/  SHF.R.S32.HI R5, RZ, 0x1f, R2.reuse ;  /* 0x0000001fff057819 */ /* 0x100fe20000011402 */
[----:B------:R-:W-:Y:S01]  /*c7f0*/  IMAD.MOV.U32 R4, RZ, RZ, R2 ;  /* 0x000000ffff047224 */ /* 0x000fe200078e0002 */
[----:B------:R-:W-:-:S07]  /*c800*/  SHF.R.S32.HI R7, RZ, 0x1f, R6 ;  /* 0x0000001fff077819 */ /* 0x000fce0000011406 */
.L_x_230:
[----:B--2---:R-:W-:Y:S05]  /*c810*/  BSYNC B0 ;  /* 0x0000000000007941 */ /* 0x004fea0003800000 */
.L_x_229:
[----:B------:R-:W1:Y:S01]  /*c820*/  SHFL.UP PT, R3, R6, 0x1, RZ ;  /* 0x0420000006037989 */ /* 0x000e6200000e00ff */
[----:B------:R-:W-:-:S03]  /*c830*/  ISETP.NE.AND P1, PT, R34, RZ, PT ;  /* 0x000000ff2200720c */ /* 0x000fc60003f25270 */
[----:B------:R-:W2:Y:S01]  /*c840*/  SHFL.UP PT, R2, R7, 0x1, RZ ;  /* 0x0420000007027989 */ /* 0x000ea200000e00ff */
[----:B-1----:R-:W-:Y:S02]  /*c850*/  SEL R3, R3, RZ, P1 ;  /* 0x000000ff03037207 */ /* 0x002fe40000800000 */
[----:B--2---:R-:W-:Y:S02]  /*c860*/  SEL R2, R2, RZ, P1 ;  /* 0x000000ff02027207 */ /* 0x004fe40000800000 */
[----:B------:R-:W-:-:S05]  /*c870*/  IADD3 R18, P2, R3, R6, RZ ;  /* 0x0000000603127210 */ /* 0x000fca0007f5e0ff */
[----:B------:R-:W-:Y:S01]  /*c880*/  IMAD.X R15, R2, 0x1, R7, P2 ;  /* 0x00000001020f7824 */ /* 0x000fe200010e0607 */
[----:B------:R-:W1:Y:S01]  /*c890*/  SHFL.UP PT, R3, R18, 0x2, RZ ;  /* 0x0440000012037989 */ /* 0x000e6200000e00ff */
[----:B------:R-:W-:-:S03]  /*c8a0*/  ISETP.GE.U32.AND P2, PT, R34, 0x2, PT ;  /* 0x000000022200780c */ /* 0x000fc60003f46070 */
[----:B------:R-:W2:Y:S01]  /*c8b0*/  SHFL.UP PT, R2, R15, 0x2, RZ ;  /* 0x044000000f027989 */ /* 0x000ea200000e00ff */
[----:B-1----:R-:W-:-:S04]  /*c8c0*/  SEL R3, R3, RZ, P2 ;  /* 0x000000ff03037207 */ /* 0x002fc80001000000 */
[----:B------:R-:W-:Y:S02]  /*c8d0*/  IADD3 R14, P3, R3, R18, RZ ;  /* 0x00000012030e7210 */ /* 0x000fe40007f7e0ff */
[----:B--2---:R-:W-:-:S03]  /*c8e0*/  SEL R2, R2, RZ, P2 ;  /* 0x000000ff02027207 */ /* 0x004fc60001000000 */
[----:B------:R-:W1:Y:S02]  /*c8f0*/  SHFL.UP PT, R3, R14, 0x4, RZ ;  /* 0x048000000e037989 */ /* 0x000e6400000e00ff */
[----:B------:R-:W-:Y:S01]  /*c900*/  IMAD.X R17, R2, 0x1, R15, P3 ;  /* 0x0000000102117824 */ /* 0x000fe200018e060f */
[----:B------:R-:W-:-:S04]  /*c910*/  ISETP.GE.U32.AND P3, PT, R34, 0x4, PT ;  /* 0x000000042200780c */ /* 0x000fc80003f66070 */
        /* <DEDUP_REMOVED lines=17> */
[----:B--2---:R-:W-:-:S05]  /*ca30*/  SEL R2, R2, RZ, P5 ;  /* 0x000000ff02027207 */ /* 0x004fca0002800000 */
[----:B------:R-:W-:Y:S01]  /*ca40*/  IMAD.X R22, R2, 0x1, R17, P6 ;  /* 0x0000000102167824 */ /* 0x000fe200030e0611 */
[----:B------:R-:W-:-:S04]  /*ca50*/  IADD3 R2, P6, R15, UR5, RZ ;  /* 0x000000050f027c10 */ /* 0x000fc8000ffde0ff */
[----:B------:R-:W-:Y:S02]  /*ca60*/  IADD3.X R3, R22, UR4, RZ, P6, !PT ;  /* 0x0000000416037c10 */ /* 0x000fe4000b7fe4ff */
[----:B------:R-:W-:-:S04]  /*ca70*/  ISETP.GT.U32.AND P6, PT, R2, UR10, PT ;  /* 0x0000000a02007c0c */ /* 0x000fc8000bfc4070 */
[----:B------:R-:W-:-:S13]  /*ca80*/  ISETP.GT.U32.AND.EX P6, PT, R3, UR9, PT, P6 ;  /* 0x0000000903007c0c */ /* 0x000fda000bfc4160 */
[----:B------:R-:W-:-:S04]  /*ca90*/  VOTE.ANY R14, PT, P6 ;  /* 0x00000000000e7806 */ /* 0x000fc800030e0100 */
[----:B------:R-:W-:-:S13]  /*caa0*/  ISETP.NE.AND P6, PT, R14, RZ, PT ;  /* 0x000000ff0e00720c */ /* 0x000fda0003fc5270 */
[----:B------:R-:W-:Y:S05]  /*cab0*/  @P6 BRA `(.L_x_233) ;  /* 0x0000000800746947 */ /* 0x000fea0003800000 */
[----:B------:R-:W-:Y:S01]  /*cac0*/  IMAD.MOV.U32 R17, RZ, RZ, R2 ;  /* 0x000000ffff117224 */ /* 0x000fe200078e0002 */
[----:B------:R-:W-:Y:S01]  /*cad0*/  ULDC UR24, c[0x0][0x910] ;  /* 0x0002440000187ab9 */ /* 0x000fe20000000800 */
[----:B------:R-:W-:Y:S01]  /*cae0*/  IMAD.MOV.U32 R19, RZ, RZ, R3 ;  /* 0x000000ffff137224 */ /* 0x000fe200078e0003 */
[----:B------:R-:W-:Y:S01]  /*caf0*/  ULDC UR25, c[0x0][0x8f4] ;  /* 0x00023d0000197ab9 */ /* 0x000fe20000000800 */
[----:B------:R-:W-:Y:S01]  /*cb00*/  ULDC UR6, c[0x0][0x8dc] ;  /* 0x0002370000067ab9 */ /* 0x000fe20000000800 */
[----:B------:R-:W-:Y:S01]  /*cb10*/  ULDC UR30, c[0x0][0x8d8] ;  /* 0x00023600001e7ab9 */ /* 0x000fe20000000800 */
[----:B------:R-:W-:Y:S01]  /*cb20*/  ULDC UR31, c[0x0][0x8f0] ;  /* 0x00023c00001f7ab9 */ /* 0x000fe20000000800 */
[----:B------:R-:W-:Y:S01]  /*cb30*/  ULDC.64 UR26, c[0x0][0x8d0] ;  /* 0x00023400001a7ab9 */ /* 0x000fe20000000a00 */
[----:B------:R-:W-:-:S05]  /*cb40*/  ULDC.64 UR28, c[0x0][0x8e8] ;  /* 0x00023a00001c7ab9 */ /* 0x000fca0000000a00 */
.L_x_238:
[----:B------:R-:W-:Y:S01]  /*cb50*/  IMAD.MOV.U32 R12, RZ, RZ, R13 ;  /* 0x000000ffff0c7224 */ /* 0x000fe200078e000d */
[----:B------:R-:W-:Y:S01]  /*cb60*/  IADD3 R13, R13, 0x20, RZ ;  /* 0x000000200d0d7810 */ /* 0x000fe20007ffe0ff */
[----:B-----5:R-:W-:Y:S02]  /*cb70*/  IMAD.MOV.U32 R14, RZ, RZ, R8 ;  /* 0x000000ffff0e7224 */ /* 0x020fe400078e0008 */
[----:B------:R-:W-:Y:S01]  /*cb80*/  IMAD.MOV.U32 R15, RZ, RZ, R9 ;  /* 0x000000ffff0f7224 */ /* 0x000fe200078e0009 */
[----:B------:R-:W-:-:S13]  /*cb90*/  ISETP.GE.AND P6, PT, R13, UR24, PT ;  /* 0x000000180d007c0c */ /* 0x000fda000bfc6270 */
[----:B------:R-:W1:Y:S01]  /*cba0*/  @!P6 LDC.64 R2, c[0x0][0x918] ;  /* 0x00024600ff02eb82 */ /* 0x000e620000000a00 */
[----:B------:R-:W2:Y:S01]  /*cbb0*/  SHFL.IDX PT, R19, R19, 0x1f, 0x1f ;  /* 0x03e01f0013137f89 */ /* 0x000ea200000e0000 */
[----:B------:R-:W-:-:S03]  /*cbc0*/  @!P6 VIADD R7, R12, 0x20 ;  /* 0x000000200c07e836 */ /* 0x000fc60000000000 */
[----:B------:R-:W3:Y:S01]  /*cbd0*/  SHFL.IDX PT, R17, R17, 0x1f, 0x1f ;  /* 0x03e01f0011117f89 */ /* 0x000ee200000e0000 */
[----:B------:R-:W-:Y:S01]  /*cbe0*/  BSSY B0, `(.L_x_234) ;  /* 0x0000063000007945 */ /* 0x000fe20003800000 */
[----:B-1----:R-:W-:-:S05]  /*cbf0*/  @!P6 IMAD.WIDE R2, R7, 0xc, R2 ;  /* 0x0000000c0702e825 */ /* 0x002fca00078e0202 */
[----:B------:R1:W5:Y:S04]  /*cc00*/  @!P6 LDG.E R8, desc[UR58][R2.64] ;  /* 0x0000003a0208e981 */ /* 0x000368000c1e1900 */
[----:B------:R1:W5:Y:S01]  /*cc10*/  @!P6 LDG.E R9, desc[UR58][R2.64+0x4] ;  /* 0x0000043a0209e981 */ /* 0x000362000c1e1900 */
[----:B------:R-:W-:Y:S01]  /*cc20*/  ISETP.GE.AND P6, PT, R12, UR24, PT ;  /* 0x000000180c007c0c */ /* 0x000fe2000bfc6270 */
[----:B------:R-:W-:Y:S01]  /*cc30*/  IMAD.MOV.U32 R6, RZ, RZ, 0x7fffffff ;  /* 0x7fffffffff067424 */ /* 0x000fe200078e00ff */
[----:B--2---:R-:W-:Y:S01]  /*cc40*/  R2UR UR4, R19 ;  /* 0x00000000130472ca */ /* 0x004fe200000e0000 */
[----:B------:R-:W-:Y:S01]  /*cc50*/  IMAD.MOV.U32 R7, RZ, RZ, RZ ;  /* 0x000000ffff077224 */ /* 0x000fe200078e00ff */
[----:B---3--:R-:W-:-:S09]  /*cc60*/  R2UR UR5, R17 ;  /* 0x00000000110572ca */ /* 0x008fd200000e0000 */
[----:B-1----:R-:W-:Y:S06]  /*cc70*/  @P6 BRA `(.L_x_235) ;  /* 0x0000000400646947 */ /* 0x002fec0003800000 */
[----:B------:R-:W-:-:S04]  /*cc80*/  IADD3 R17, P6, R14, UR11, RZ ;  /* 0x0000000b0e117c10 */ /* 0x000fc8000ffde0ff */
[----:B------:R-:W-:Y:S02]  /*cc90*/  LEA.HI.X.SX32 R22, R14, UR13, 0x1, P6 ;  /* 0x0000000d0e167c11 */ /* 0x000fe4000b0f0eff */
[----:B------:R-:W-:Y:S02]  /*cca0*/  IABS R14, R11 ;  /* 0x0000000b000e7213 */ /* 0x000fe40000000000 */
[C---:B------:R-:W-:Y:S02]  /*ccb0*/  IADD3 R19, P6, R15.reuse, UR12, RZ ;  /* 0x0000000c0f137c10 */ /* 0x040fe4000ffde0ff */
[----:B------:R-:W1:Y:S02]  /*ccc0*/  I2F.RP R2, R14 ;  /* 0x0000000e00027306 */ /* 0x000e640000209400 */
[----:B------:R-:W-:Y:S02]  /*ccd0*/  LEA.HI.X.SX32 R24, R15, UR14, 0x1, P6 ;  /* 0x0000000e0f187c11 */ /* 0x000fe4000b0f0eff */
[----:B------:R-:W-:-:S04]  /*cce0*/  PLOP3.LUT P6, PT, PT, PT, UP0, 0x80, 0x0 ;  /* 0x000000000000781c */ /* 0x000fc80003fcf008 */
[----:B-1----:R-:W1:Y:S02]  /*ccf0*/  MUFU.RCP R2, R2 ;  /* 0x0000000200027308 */ /* 0x002e640000001000 */
[----:B-1----:R-:W-:-:S06]  /*cd00*/  VIADD R15, R2, 0xffffffe ;  /* 0x0ffffffe020f7836 */ /* 0x002fcc0000000000 */
[----:B------:R-:W1:Y:S02]  /*cd10*/  F2I.FTZ.U32.TRUNC.NTZ R15, R15 ;  /* 0x0000000f000f7305 */ /* 0x000e64000021f000 */
[----:B-1----:R-:W-:Y:S01]  /*cd20*/  IMAD.MOV R18, RZ, RZ, -R15 ;  /* 0x000000ffff127224 */ /* 0x002fe200078e0a0f */
[----:B------:R-:W-:Y:S06]  /*cd30*/  @!P6 BRA `(.L_x_236) ;  /* 0x00000000002ce947 */ /* 0x000fec0003800000 */
[----:B------:R-:W-:-:S05]  /*cd40*/  IADD3 R7, P6, R17, UR6, RZ ;  /* 0x0000000611077c10 */ /* 0x000fca000ffde0ff */
[----:B------:R-:W-:-:S04]  /*cd50*/  IMAD.X R17, RZ, RZ, R22, P6 ;  /* 0x000000ffff117224 */ /* 0x000fc800030e0616 */
[----:B------:R-:W-:-:S04]  /*cd60*/  IMAD.WIDE.U32 R4, R17, UR26, RZ ;  /* 0x0000001a11047c25 */ /* 0x000fc8000f8e00ff */
[----:B------:R-:W-:-:S04]  /*cd70*/  IMAD.WIDE.U32 R4, P6, R7, UR27, R4 ;  /* 0x0000001b07047c25 */ /* 0x000fc8000f8c0004 */
[----:B------:R-:W-:Y:S01]  /*cd80*/  IMAD.WIDE.U32 R6, R7, UR26, RZ ;  /* 0x0000001a07067c25 */ /* 0x000fe2000f8e00ff */
[----:B------:R-:W-:-:S03]  /*cd90*/  MOV R2, R5 ;  /* 0x0000000500027202 */ /* 0x000fc60000000f00 */
[----:B------:R-:W-:Y:S01]  /*cda0*/  IMAD.X R3, RZ, RZ, RZ, P6 ;  /* 0x000000ffff037224 */ /* 0x000fe200030e06ff */
[----:B------:R-:W-:-:S05]  /*cdb0*/  IADD3 RZ, P6, R7, R4, RZ ;  /* 0x0000000407ff7210 */ /* 0x000fca0007fde0ff */
[----:B------:R-:W-:-:S04]  /*cdc0*/  IMAD.WIDE.U32.X R2, R17, UR27, R2, P6 ;  /* 0x0000001b11027c25 */ /* 0x000fc8000b0e0402 */
[----:B------:R-:W-:Y:S02]  /*cdd0*/  IMAD.MOV.U32 R17, RZ, RZ, R2 ;  /* 0x000000ffff117224 */ /* 0x000fe400078e0002 */
[----:B------:R-:W-:-:S07]  /*cde0*/  IMAD.MOV.U32 R22, RZ, RZ, R3 ;  /* 0x000000ffff167224 */ /* 0x000fce00078e0003 */
.L_x_236:
[----:B------:R-:W-:Y:S05]  /*cdf0*/  @!P0 BRA `(.L_x_237) ;  /* 0x00000000002c8947 */ /* 0x000fea0003800000 */
        /* <DEDUP_REMOVED lines=11> */
.L_x_237:
[----:B------:R-:W-:Y:S01]  /*ceb0*/  IABS R2, R11 ;  /* 0x0000000b00027213 */ /* 0x000fe20000000000 */
[----:B------:R-:W-:Y:S01]  /*cec0*/  IMAD R5, R18, R14, RZ ;  /* 0x0000000e12057224 */ /* 0x000fe200078e02ff */
[----:B------:R-:W-:Y:S01]  /*ced0*/  SHF.R.U64 R4, R19, UR31, R24 ;  /* 0x0000001f13047c19 */ /* 0x000fe20008001218 */
[----:B------:R-:W-:Y:S01]  /*cee0*/  IMAD.MOV.U32 R3, RZ, RZ, R15 ;  /* 0x000000ffff037224 */ /* 0x000fe200078e000f */
[----:B------:R-:W-:Y:S01]  /*cef0*/  SHF.R.U64 R17, R17, UR30, R22 ;  /* 0x0000001e11117c19 */ /* 0x000fe20008001216 */
[----:B------:R-:W-:Y:S01]  /*cf00*/  IMAD.MOV R7, RZ, RZ, -R2 ;  /* 0x000000ffff077224 */ /* 0x000fe200078e0a02 */
[----:B------:R-:W-:Y:S01]  /*cf10*/  MOV R2, RZ ;  /* 0x000000ff00027202 */ /* 0x000fe20000000f00 */
[----:B------:R-:W-:Y:S01]  /*cf20*/  VIADD R4, R4, UR17 ;  /* 0x0000001104047c36 */ /* 0x000fe20008000000 */
[----:B------:R-:W-:Y:S01]  /*cf30*/  IABS R19, R10 ;  /* 0x0000000a00137213 */ /* 0x000fe20000000000 */
[----:B------:R-:W-:Y:S02]  /*cf40*/  VIADD R17, R17, UR16 ;  /* 0x0000001011117c36 */ /* 0x000fe40008000000 */
[----:B------:R-:W-:Y:S01]  /*cf50*/  IMAD.HI.U32 R2, R15, R5, R2 ;  /* 0x000000050f027227 */ /* 0x000fe200078e0002 */
[----:B------:R-:W-:-:S03]  /*cf60*/  IABS R6, R4 ;  /* 0x0000000400067213 */ /* 0x000fc60000000000 */
[----:B------:R-:W-:Y:S01]  /*cf70*/  IMAD.MOV.U32 R3, RZ, RZ, R7 ;  /* 0x000000ffff037224 */ /* 0x000fe200078e0007 */
[----:B------:R-:W-:Y:S01]  /*cf80*/  IABS R7, R10 ;  /* 0x0000000a00077213 */ /* 0x000fe20000000000 */
[----:B------:R-:W-:-:S03]  /*cf90*/  IMAD.MOV.U32 R5, RZ, RZ, R6 ;  /* 0x000000ffff057224 */ /* 0x000fc600078e0006 */
[----:B------:R-:W1:Y:S01]  /*cfa0*/  I2F.RP R6, R7 ;  /* 0x0000000700067306 */ /* 0x000e620000209400 */
[----:B------:R-:W-:-:S04]  /*cfb0*/  IMAD.HI.U32 R2, R2, R5, RZ ;  /* 0x0000000502027227 */ /* 0x000fc800078e00ff */
[----:B------:R-:W-:-:S05]  /*cfc0*/  IMAD R5, R2, R3, R5 ;  /* 0x0000000302057224 */ /* 0x000fca00078e0205 */
[----:B------:R-:W-:Y:S01]  /*cfd0*/  ISETP.GT.U32.AND P6, PT, R14, R5, PT ;  /* 0x000000050e00720c */ /* 0x000fe20003fc4070 */
[----:B-1----:R-:W1:-:S12]  /*cfe0*/  MUFU.RCP R6, R6 ;  /* 0x0000000600067308 */ /* 0x002e580000001000 */
[----:B------:R-:W-:Y:S02]  /*cff0*/  @!P6 IMAD.IADD R5, R5, 0x1, -R14 ;  /* 0x000000010505e824 */ /* 0x000fe400078e0a0e */
[----:B-1----:R-:W-:-:S04]  /*d000*/  VIADD R2, R6, 0xffffffe ;  /* 0x0ffffffe06027836 */ /* 0x002fc80000000000 */
[----:B------:R1:W2:Y:S02]  /*d010*/  F2I.FTZ.U32.TRUNC.NTZ R3, R2 ;  /* 0x0000000200037305 */ /* 0x0002a4000021f000 */
[----:B-1----:R-:W-:Y:S02]  /*d020*/  IMAD.MOV.U32 R2, RZ, RZ, RZ ;  /* 0x000000ffff027224 */ /* 0x002fe400078e00ff */
[----:B--2---:R-:W-:-:S04]  /*d030*/  IMAD.MOV R18, RZ, RZ, -R3 ;  /* 0x000000ffff127224 */ /* 0x004fc800078e0a03 */
[----:B------:R-:W-:Y:S01]  /*d040*/  IMAD R15, R18, R7, RZ ;  /* 0x00000007120f7224 */ /* 0x000fe200078e02ff */
[----:B------:R-:W-:-:S03]  /*d050*/  IABS R18, R17 ;  /* 0x0000001100127213 */ /* 0x000fc60000000000 */
[----:B------:R-:W-:Y:S01]  /*d060*/  IMAD.HI.U32 R6, R3, R15, R2 ;  /* 0x0000000f03067227 */ /* 0x000fe200078e0002 */
[----:B------:R-:W-:-:S03]  /*d070*/  MOV R3, R18 ;  /* 0x0000001200037202 */ /* 0x000fc60000000f00 */
[----:B------:R-:W-:Y:S02]  /*d080*/  IMAD.MOV R15, RZ, RZ, -R19 ;  /* 0x000000ffff0f7224 */ /* 0x000fe400078e0a13 */
        /* <DEDUP_REMOVED lines=22> */
[----:B------:R-:W-:Y:S02]  /*d1f0*/  SHF.R.S32.HI R5, RZ, 0x1f, R4 ;  /* 0x0000001fff057819 */ /* 0x000fe40000011404 */
[----:B------:R-:W-:-:S07]  /*d200*/  SHF.R.S32.HI R7, RZ, 0x1f, R6 ;  /* 0x0000001fff077819 */ /* 0x000fce0000011406 */
.L_x_235:
[----:B------:R-:W-:Y:S05]  /*d210*/  BSYNC B0 ;  /* 0x0000000000007941 */ /* 0x000fea0003800000 */
.L_x_234:
[----:B------:R-:W1:Y:S04]  /*d220*/  SHFL.UP PT, R3, R6, 0x1, RZ ;  /* 0x0420000006037989 */ /* 0x000e6800000e00ff */
[----:B------:R-:W2:Y:S01]  /*d230*/  SHFL.UP PT, R2, R7, 0x1, RZ ;  /* 0x0420000007027989 */ /* 0x000ea200000e00ff */
[----:B-1----:R-:W-:Y:S02]  /*d240*/  SEL R3, R3, RZ, P1 ;  /* 0x000000ff03037207 */ /* 0x002fe40000800000 */
[----:B--2---:R-:W-:Y:S02]  /*d250*/  SEL R2, R2, RZ, P1 ;  /* 0x000000ff02027207 */ /* 0x004fe40000800000 */
[----:B------:R-:W-:-:S05]  /*d260*/  IADD3 R18, P6, R3, R6, RZ ;  /* 0x0000000603127210 */ /* 0x000fca0007fde0ff */
[----:B------:R-:W-:Y:S01]  /*d270*/  IMAD.X R15, R2, 0x1, R7, P6 ;  /* 0x00000001020f7824 */ /* 0x000fe200030e0607 */
[----:B------:R-:W1:Y:S04]  /*d280*/  SHFL.UP PT, R3, R18, 0x2, RZ ;  /* 0x0440000012037989 */ /* 0x000e6800000e00ff */
[----:B------:R-:W2:Y:S01]  /*d290*/  SHFL.UP PT, R2, R15, 0x2, RZ ;  /* 0x044000000f027989 */ /* 0x000ea200000e00ff */
[----:B-1----:R-:W-:Y:S02]  /*d2a0*/  SEL R3, R3, RZ, P2 ;  /* 0x000000ff03037207 */ /* 0x002fe40001000000 */
[----:B--2---:R-:W-:Y:S02]  /*d2b0*/  SEL R2, R2, RZ, P2 ;  /* 0x000000ff02027207 */ /* 0x004fe40001000000 */
[----:B------:R-:W-:-:S04]  /*d2c0*/  IADD3 R14, P6, R3, R18, RZ ;  /* 0x00000012030e7210 */ /* 0x000fc80007fde0ff */
[----:B------:R-:W-:Y:S01]  /*d2d0*/  IADD3.X R19, R2, R15, RZ, P6, !PT ;  /* 0x0000000f02137210 */ /* 0x000fe200037fe4ff */
        /* <DEDUP_REMOVED lines=18> */
[----:B------:R-:W-:-:S04]  /*d400*/  IADD3 R17, P6, R2, UR5, RZ ;  /* 0x0000000502117c10 */ /* 0x000fc8000ffde0ff */
[----:B------:R-:W-:Y:S02]  /*d410*/  IADD3.X R19, R3, UR4, RZ, P6, !PT ;  /* 0x0000000403137c10 */ /* 0x000fe4000b7fe4ff */
[----:B------:R-:W-:-:S04]  /*d420*/  ISETP.GT.U32.AND P6, PT, R17, UR10, PT ;  /* 0x0000000a11007c0c */ /* 0x000fc8000bfc4070 */
[----:B------:R-:W-:-:S13]  /*d430*/  ISETP.GT.U32.AND.EX P6, PT, R19, UR9, PT, P6 ;  /* 0x0000000913007c0c */ /* 0x000fda000bfc4160 */
[----:B------:R-:W-:-:S04]  /*d440*/  VOTE.ANY R14, PT, P6 ;  /* 0x00000000000e7806 */ /* 0x000fc800030e0100 */
[----:B------:R-:W-:-:S13]  /*d450*/  ISETP.NE.AND P6, PT, R14, RZ, PT ;  /* 0x000000ff0e00720c */ /* 0x000fda0003fc5270 */
[----:B------:R-:W-:Y:S05]  /*d460*/  @!P6 BRA `(.L_x_238) ;  /* 0xfffffff400b8e947 */ /* 0x000fea000383ffff */
[----:B------:R-:W-:Y:S02]  /*d470*/  IMAD.MOV.U32 R15, RZ, RZ, R2 ;  /* 0x000000ffff0f7224 */ /* 0x000fe400078e0002 */
[----:B------:R-:W-:-:S07]  /*d480*/  IMAD.MOV.U32 R22, RZ, RZ, R3 ;  /* 0x000000ffff167224 */ /* 0x000fce00078e0003 */
.L_x_233:
[----:B------:R-:W1:Y:S08]  /*d490*/  BREV R14, R14 ;  /* 0x0000000e000e7301 */ /* 0x000e700000000000 */
[----:B-1----:R-:W1:Y:S02]  /*d4a0*/  FLO.U32.SH R13, R14 ;  /* 0x0000000e000d7300 */ /* 0x002e6400000e0400 */
[----:B-1----:R-:W1:Y:S02]  /*d4b0*/  SHFL.IDX PT, R12, R12, R13, 0x1f ;  /* 0x00001f0d0c0c7589 */ /* 0x002e6400000e0000 */
[----:B-1----:R-:W-:-:S13]  /*d4c0*/  R2UR UR6, R12 ;  /* 0x000000000c0672ca */ /* 0x002fda00000e0000 */
[----:B------:R-:W-:-:S05]  /*d4d0*/  VIADD R17, R34, UR6 ;  /* 0x0000000622117c36 */ /* 0x000fca0008000000 */
[----:B------:R-:W-:-:S13]  /*d4e0*/  ISETP.GE.AND P1, PT, R17, UR24, PT ;  /* 0x0000001811007c0c */ /* 0x000fda000bf26270 */
[----:B------:R-:W1:Y:S02]  /*d4f0*/  @!P1 LDC.64 R2, c[0x0][0x918] ;  /* 0x00024600ff029b82 */ /* 0x000e640000000a00 */
[----:B-1----:R-:W-:-:S05]  /*d500*/  @!P1 IMAD.WIDE R2, R17, 0xc, R2 ;  /* 0x0000000c11029825 */ /* 0x002fca00078e0202 */
[----:B-----5:R1:W5:Y:S04]  /*d510*/  @!P1 LDG.E R8, desc[UR58][R2.64] ;  /* 0x0000003a02089981 */ /* 0x020368000c1e1900 */
[----:B------:R1:W5:Y:S01]  /*d520*/  @!P1 LDG.E R9, desc[UR58][R2.64+0x4] ;  /* 0x0000043a02099981 */ /* 0x000362000c1e1900 */
[----:B------:R-:W-:-:S03]  /*d530*/  IADD3 R18, P1, P2, R15, UR5, -R6 ;  /* 0x000000050f127c10 */ /* 0x000fc6000fa3e806 */
[----:B------:R-:W-:Y:S01]  /*d540*/  SHFL.IDX PT, R6, R6, R13, 0x1f ;  /* 0x00001f0d06067589 */ /* 0x000fe200000e0000 */
[----:B------:R-:W-:-:S03]  /*d550*/  IADD3.X R22, R22, UR4, ~R7, P1, P2 ;  /* 0x0000000416167c10 */ /* 0x000fc60008fe4c07 */
[----:B------:R-:W2:Y:S04]  /*d560*/  SHFL.IDX PT, R18, R18, R13, 0x1f ;  /* 0x00001f0d12127589 */ /* 0x000ea800000e0000 */
[----:B------:R-:W3:Y:S04]  /*d570*/  SHFL.IDX PT, R22, R22, R13, 0x1f ;  /* 0x00001f0d16167589 */ /* 0x000ee800000e0000 */
[----:B------:R1:W4:Y:S04]  /*d580*/  SHFL.IDX PT, R7, R7, R13, 0x1f ;  /* 0x00001f0d07077589 */ /* 0x00032800000e0000 */
[----:B------:R1:W1:Y:S04]  /*d590*/  SHFL.IDX PT, R5, R5, R13, 0x1f ;  /* 0x00001f0d05057589 */ /* 0x00026800000e0000 */
[----:B------:R1:W1:Y:S01]  /*d5a0*/  SHFL.IDX PT, R4, R4, R13, 0x1f ;  /* 0x00001f0d04047589 */ /* 0x00026200000e0000 */
[----:B--2---:R-:W-:-:S02]  /*d5b0*/  R2UR UR5, R18 ;  /* 0x00000000120572ca */ /* 0x004fc400000e0000 */
[----:B---3--:R-:W-:-:S15]  /*d5c0*/  R2UR UR4, R22 ;  /* 0x00000000160472ca */ /* 0x008fde00000e0000 */
.L_x_228:
[----:B-1----:R-:W1:Y:S01]  /*d5d0*/  LDC R2, c[0x0][0x910] ;  /* 0x00024400ff027b82 */ /* 0x002e620000000800 */
[----:B------:R-:W-:Y:S01]  /*d5e0*/  UMOV UR24, 0xffffffff ;  /* 0xffffffff00187882 */ /* 0x000fe20000000000 */
[----:B------:R-:W-:Y:S01]  /*d5f0*/  UMOV UR25, 0xffffffff ;  /* 0xffffffff00197882 */ /* 0x000fe20000000000 */
[----:B------:R-:W-:Y:S01]  /*d600*/  UMOV UR26, 0xffffffff ;  /* 0xffffffff001a7882 */ /* 0x000fe20000000000 */
[----:B------:R-:W-:Y:S01]  /*d610*/  IMAD.MOV.U32 R15, RZ, RZ, RZ ;  /* 0x000000ffff0f7224 */ /* 0x000fe200078e00ff */
[----:B-1----:R-:W-:-:S13]  /*d620*/  ISETP.LE.AND P1, PT, R2, UR6, PT ;  /* 0x0000000602007c0c */ /* 0x002fda000bf23270 */
[----:B------:R-:W-:Y:S05]  /*d630*/  @P1 BRA `(.L_x_227) ;  /* 0x0000000000f01947 */ /* 0x000fea0003800000 */
[C---:B------:R-:W-:Y:S01]  /*d640*/  R2UR UR24, R4.reuse ;  /* 0x00000000041872ca */ /* 0x040fe200000e0000 */
[----:B------:R-:W-:Y:S01]  /*d650*/  UIADD3 UR30, UP1, -UR5, UR10, URZ ;  /* 0x0000000a051e7290 */ /* 0x000fe2000ff3e13f */
[----:B------:R-:W-:Y:S01]  /*d660*/  R2UR UR25, R5 ;  /* 0x00000000051972ca */ /* 0x000fe200000e0000 */
[----:B------:R-:W-:Y:S01]  /*d670*/  ULDC UR26, c[0x0][0x8c0] ;  /* 0x00023000001a7ab9 */ /* 0x000fe20000000800 */
[----:B------:R-:W-:Y:S01]  /*d680*/  ULDC UR27, c[0x0][0x8b0] ;  /* 0x00022c00001b7ab9 */ /* 0x000fe20000000800 */
[----:B------:R-:W-:Y:S01]  /*d690*/  ULDC UR28, c[0x0][0x904] ;  /* 0x00024100001c7ab9 */ /* 0x000fe20000000800 */
[----:B------:R-:W-:-:S03]  /*d6a0*/  SHF.R.U64 R2, R4, UR27, R5 ;  /* 0x0000001b04027c19 */ /* 0x000fc60008001205 */
[----:B------:R-:W-:Y:S01]  /*d6b0*/  UIADD3.X UR24, ~UR4, UR9, URZ, UP1, !UPT ;  /* 0x0000000904187290 */ /* 0x000fe20008ffe53f */
[----:B------:R-:W-:-:S03]  /*d6c0*/  R2UR UR32, R2 ;  /* 0x00000000022072ca */ /* 0x000fc600000e0000 */
[----:B------:R-:W-:Y:S02]  /*d6d0*/  USHF.R.U32.HI UR31, URZ, UR26, UR24 ;  /* 0x0000001a3f1f7299 */ /* 0x000fe40008011618 */
[----:B------:R-:W-:Y:S02]  /*d6e0*/  USHF.R.U32.HI UR35, URZ, UR27, UR25 ;  /* 0x0000001b3f237299 */ /* 0x000fe40008011619 */
[----:B------:R-:W-:Y:S02]  /*d6f0*/  USHF.R.U32.HI UR33, URZ, UR27, UR31 ;  /* 0x0000001b3f217299 */ /* 0x000fe4000801161f */
[----:B------:R-:W-:Y:S02]  /*d700*/  USHF.R.U64 UR30, UR30, UR26, UR24 ;  /* 0x0000001a1e1e7299 */ /* 0x000fe40008001218 */
[----:B------:R-:W-:Y:S02]  /*d710*/  USHF.R.U32.HI UR34, URZ, UR28, UR33 ;  /* 0x0000001c3f227299 */ /* 0x000fe40008011621 */
[----:B------:R-:W-:-:S02]  /*d720*/  USHF.R.U64 UR31, UR30, UR27, UR31 ;  /* 0x0000001b1e1f7299 */ /* 0x000fc4000800121f */
[----:B------:R-:W-:Y:S02]  /*d730*/  ULOP3.LUT UR24, UR34, UR35, URZ, 0xfc, !UPT ;  /* 0x0000002322187292 */ /* 0x000fe4000f8efc3f */
[----:B------:R-:W-:-:S04]  /*d740*/  USHF.R.U64 UR33, UR31, UR28, UR33 ;  /* 0x0000001c1f217299 */ /* 0x000fc80008001221 */
[----:B------:R-:W-:-:S13]  /*d750*/  ISETP.NE.U32.AND P1, PT, RZ, UR24, PT ;  /* 0x00000018ff007c0c */ /* 0x000fda000bf25070 */
[----:B------:R-:W-:Y:S05]  /*d760*/  @!P1 BRA `(.L_x_239) ;  /* 0x0000000000189947 */ /* 0x000fea0003800000 */
[----:B------:R-:W-:-:S07]  /*d770*/  MOV R12, 0xd790 ;  /* 0x0000d790000c7802 */ /* 0x000fce0000000f00 */
[----:B--2-45:R-:W-:Y:S05]  /*d780*/  CALL.REL.NOINC `(.L_x_240) ;  /* 0x0000001c00707944 */ /* 0x034fea0003c00000 */
[----:B------:R-:W-:-:S04]  /*d790*/  UIADD3 UR24, -UR25, URZ, URZ ;  /* 0x0000003f19187290 */ /* 0x000fc8000fffe13f */
[----:B------:R-:W-:-:S03]  /*d7a0*/  UIMAD UR32, UR32, UR24, UR33 ;  /* 0x00000018202072a4 */ /* 0x000fc6000f8e0221 */
[----:B------:R-:W-:Y:S01]  /*d7b0*/  UMOV UR24, UR25 ;  /* 0x0000001900187c82 */ /* 0x000fe20008000000 */
[----:B------:R-:W-:Y:S08]  /*d7c0*/  BRA `(.L_x_241) ;  /* 0x0000000000587947 */ /* 0x000ff00003800000 */
.L_x_239:
[----:B------:R-:W1:Y:S01]  /*d7d0*/  I2F.U32.RP R2, UR32 ;  /* 0x0000002000027d06 */ /* 0x000e620008209000 */
[----:B------:R-:W-:Y:S01]  /*d7e0*/  UMOV UR24, URZ ;  /* 0x0000003f00187c82 */ /* 0x000fe20008000000 */
[----:B------:R-:W-:-:S06]  /*d7f0*/  UISETP.NE.U32.AND UP4, UPT, UR32, URZ, UPT ;  /* 0x0000003f2000728c */ /* 0x000fcc000bf85070 */
[----:B-1----:R-:W1:Y:S02]  /*d800*/  MUFU.RCP R2, R2 ;  /* 0x0000000200027308 */ /* 0x002e640000001000 */
[----:B-1----:R-:W-:-:S06]  /*d810*/  VIADD R3, R2, 0xffffffe ;  /* 0x0ffffffe02037836 */ /* 0x002fcc0000000000 */
[----:B------:R-:W1:Y:S02]  /*d820*/  F2I.FTZ.U32.TRUNC.NTZ R3, R3 ;  /* 0x0000000300037305 */ /* 0x000e64000021f000 */
[----:B-1----:R-:W-:-:S13]  /*d830*/  R2UR UR25, R3 ;  /* 0x00000000031972ca */ /* 0x002fda00000e0000 */
[----:B------:R-:W-:-:S04]  /*d840*/  UIADD3 UR26, URZ, -UR25, URZ ;  /* 0x800000193f1a7290 */ /* 0x000fc8000fffe03f */
[----:B------:R-:W-:-:S04]  /*d850*/  UIMAD UR26, UR26, UR32, URZ ;  /* 0x000000201a1a72a4 */ /* 0x000fc8000f8e023f */
[----:B------:R-:W-:-:S04]  /*d860*/  UIMAD.WIDE.U32 UR24, UR25, UR26, UR24 ;  /* 0x0000001a191872a5 */ /* 0x000fc8000f8e0018 */
[----:B------:R-:W-:-:S04]  /*d870*/  UIMAD.WIDE.U32 UR24, UR25, UR33, URZ ;  /* 0x00000021191872a5 */ /* 0x000fc8000f8e003f */
[----:B------:R-:W-:-:S04]  /*d880*/  UIADD3 UR24, -UR25, URZ, URZ ;  /* 0x0000003f19187290 */ /* 0x000fc8000fffe13f */
[----:B------:R-:W-:-:S04]  /*d890*/  UIMAD UR24, UR32, UR24, UR33 ;  /* 0x00000018201872a4 */ /* 0x000fc8000f8e0221 */
[----:B------:R-:W-:-:S11]  /*d8a0*/  UISETP.GE.U32.AND UP1, UPT, UR24, UR32, UPT ;  /* 0x000000201800728c */ /* 0x000fd6000bf26070 */
[----:B------:R-:W-:Y:S02]  /*d8b0*/  @UP1 UIADD3 UR24, UR24, -UR32, URZ ;  /* 0x8000002018181290 */ /* 0x000fe4000fffe03f */
[----:B------:R-:W-:Y:S02]  /*d8c0*/  @UP1 UIADD3 UR25, UR25, 0x1, URZ ;  /* 0x0000000119191890 */ /* 0x000fe4000fffe03f */
[----:B------:R-:W-:-:S11]  /*d8d0*/  UISETP.GE.U32.AND UP2, UPT, UR24, UR32, UPT ;  /* 0x000000201800728c */ /* 0x000fd6000bf46070 */
[----:B------:R-:W-:Y:S02]  /*d8e0*/  @UP2 UIADD3 UR25, UR25, 0x1, URZ ;  /* 0x0000000119192890 */ /* 0x000fe4000fffe03f */
[----:B------:R-:W-:-:S04]  /*d8f0*/  @!UP4 ULOP3.LUT UR25, URZ, UR32, URZ, 0x33, !UPT ;  /* 0x000000203f19c292 */ /* 0x000fc8000f8e333f */
[----:B------:R-:W-:-:S04]  /*d900*/  UIADD3 UR24, -UR25, URZ, URZ ;  /* 0x0000003f19187290 */ /* 0x000fc8000fffe13f */
[----:B------:R-:W-:-:S03]  /*d910*/  UIMAD UR32, UR32, UR24, UR33 ;  /* 0x00000018202072a4 */ /* 0x000fc6000f8e0221 */
[----:B------:R-:W-:-:S09]  /*d920*/  UMOV UR24, UR25 ;  /* 0x0000001900187c82 */ /* 0x000fd20008000000 */
.L_x_241:
[----:B------:R-:W-:Y:S01]  /*d930*/  ULOP3.LUT UR31, UR31, UR20, URZ, 0xc0, !UPT ;  /* 0x000000141f1f7292 */ /* 0x000fe2000f8ec03f */
[----:B------:R-:W-:Y:S01]  /*d940*/  IMAD.MOV.U32 R15, RZ, RZ, 0x1 ;  /* 0x00000001ff0f7424 */ /* 0x000fe200078e00ff */
[----:B------:R-:W-:Y:S02]  /*d950*/  ULOP3.LUT UR30, UR30, UR18, URZ, 0xc0, !UPT ;  /* 0x000000121e1e7292 */ /* 0x000fe4000f8ec03f */
[----:B------:R-:W-:Y:S01]  /*d960*/  UIMAD UR24, UR19, UR24, UR31 ;  /* 0x00000018131872a4 */ /* 0x000fe2000f8e021f */
[----:B------:R-:W-:Y:S01]  /*d970*/  ULDC UR26, c[0x0][0x8a8] ;  /* 0x00022a00001a7ab9 */ /* 0x000fe20000000800 */
[----:B------:R-:W-:Y:S01]  /*d980*/  ULDC UR25, c[0x0][0x8b8] ;  /* 0x00022e0000197ab9 */ /* 0x000fe20000000800 */
[----:B------:R-:W-:Y:S02]  /*d990*/  UIMAD UR30, UR32, UR26, UR30 ;  /* 0x0000001a201e72a4 */ /* 0x000fe4000f8e021e */
[----:B------:R-:W-:Y:S01]  /*d9a0*/  UIMAD UR25, UR24, UR25, UR40 ;  /* 0x00000019181972a4 */ /* 0x000fe2000f8e0228 */
[----:B------:R-:W-:Y:S01]  /*d9b0*/  @UP3 UMOV UR26, UR6 ;  /* 0x00000006001a3c82 */ /* 0x000fe20008000000 */
[----:B------:R-:W-:-:S03]  /*d9c0*/  @!UP3 UMOV UR26, UR6 ;  /* 0x00000006001abc82 */ /* 0x000fc60008000000 */
[----:B------:R-:W-:Y:S02]  /*d9d0*/  @UP3 UMOV UR24, UR30 ;  /* 0x0000001e00183c82 */ /* 0x000fe40008000000 */
[----:B------:R-:W-:Y:S01]  /*d9e0*/  @!UP3 UMOV UR24, UR25 ;  /* 0x000000190018bc82 */ /* 0x000fe20008000000 */
[----:B------:R-:W-:-:S05]  /*d9f0*/  @!UP3 UMOV UR25, UR30 ;  /* 0x0000001e0019bc82 */ /* 0x000fca0008000000 */
.L_x_227:
[----:B------:R-:W-:-:S06]  /*da00*/  UISETP.NE.AND UP1, UPT, UR15, 0x3, UPT ;  /* 0x000000030f00788c */ /* 0x000fcc000bf25270 */
[----:B------:R-:W-:-:S13]  /*da10*/  PLOP3.LUT P1, PT, PT, PT, UP1, 0x80, 0x0 ;  /* 0x000000000000781c */ /* 0x000fda0003f2f018 */
[----:B------:R-:W-:Y:S05]  /*da20*/  @!P1 BRA `(.L_x_242) ;  /* 0x0000000000049947 */ /* 0x000fea0003800000 */
[----:B--2---:R-:W-:Y:S01]  /*da30*/  BPT.TRAP 0x1 ;  /* 0x000000040000795c */ /* 0x004fe20000300000 */
.L_x_242:
[----:B------:R-:W1:Y:S01]  /*da40*/  S2R R2, SR_CgaCtaId ;  /* 0x0000000000027919 */ /* 0x000e620000008800 */
[----:B------:R-:W-:-:S04]  /*da50*/  MOV R3, 0x400 ;  /* 0x0000040000037802 */ /* 0x000fc80000000f00 */
[----:B-1----:R-:W-:Y:S02]  /*da60*/  LEA R3, R2, R3, 0x18 ;  /* 0x0000000302037211 */ /* 0x002fe400078ec0ff */
[----:B------:R-:W-:Y:S02]  /*da70*/  SHF.L.U32 R2, R0, 0x1f, RZ ;  /* 0x0000001f00027819 */ /* 0x000fe400000006ff */
[----:B------:R-:W-:-:S04]  /*da80*/  LEA R17, R16, R3, 0x3 ;  /* 0x0000000310117211 */ /* 0x000fc800078e18ff */
[----:B------:R-:W1:Y:S02]  /*da90*/  SYNCS.PHASECHK.TRANS64.TRYWAIT P2, [R17+URZ+0x38440], R2 ;  /* 0x03844002110075a7 */ /* 0x000e64000804017f */
[----:B-1----:R-:W-:Y:S05]  /*daa0*/  @!P2 BRA `(.L_x_243) ;  /* 0x000000140008a947 */ /* 0x002fea0003800000 */
.L_x_306:
[----:B------:R-:W-:Y:S01]  /*dab0*/  ELECT P2, URZ, PT ;  /* 0x00000000003f782f */ /* 0x000fe20003840000 */
[----:B------:R-:W-:-:S12]  /*dac0*/  BSSY B0, `(.L_x_244) ;  /* 0x0000010000007945 */ /* 0x000fd80003800000 */
[----:B------:R-:W-:Y:S05]  /*dad0*/  @!P2 BRA `(.L_x_245) ;  /* 0x000000000038a947 */ /* 0x000fea0003800000 */
[----:B-1----:R-:W-:Y:S02]  /*dae0*/  IMAD R2, R16, 0x10, R3 ;  /* 0x0000001010027824 */ /* 0x002fe400078e0203 */
[----:B------:R-:W-:Y:S02]  /*daf0*/  IMAD.U32 R14, RZ, RZ, UR26 ;  /* 0x0000001aff0e7e24 */ /* 0x000fe4000f8e00ff */
[----:B------:R-:W-:Y:S02]  /*db00*/  IMAD.U32 R13, RZ, RZ, UR25 ;  /* 0x00000019ff0d7e24 */ /* 0x000fe4000f8e00ff */
[----:B------:R-:W-:-:S05]  /*db10*/  IMAD.U32 R12, RZ, RZ, UR24 ;  /* 0x00000018ff0c7e24 */ /* 0x000fca000f8e00ff */
[----:B------:R1:W-:Y:S01]  /*db20*/  STS.128 [R2+0x38510], R12 ;  /* 0x0385100c02007388 */ /* 0x0003e20000000c00 */
[----:B------:R-:W-:Y:S01]  /*db30*/  @!PT LDS RZ, [RZ] ;  /* 0x00000000fffff984 */ /* 0x000fe20000000800 */
[----:B------:R-:W-:Y:S01]  /*db40*/  @!PT LDS RZ, [RZ] ;  /* 0x00000000fffff984 */ /* 0x000fe20000000800 */
[----:B------:R-:W-:Y:S01]  /*db50*/  @!PT LDS RZ, [RZ] ;  /* 0x00000000fffff984 */ /* 0x000fe20000000800 */
[----:B------:R-:W-:Y:S01]  /*db60*/  @!PT LDS RZ, [RZ] ;  /* 0x00000000fffff984 */ /* 0x000fe20000000800 */
[----:B------:R3:W-:Y:S06]  /*db70*/  MEMBAR.ALL.CTA ;  /* 0x0000000000007992 */ /* 0x0007ec0000008000 */
[----:B---3--:R-:W3:Y:S01]  /*db80*/  FENCE.VIEW.ASYNC.S ;  /* 0x00000000000073c6 */ /* 0x008ee20000000000 */
[----:B------:R-:W-:Y:S05]  /*db90*/  @!P1 BRA `(.L_x_246) ;  /* 0x0000000000049947 */ /* 0x000fea0003800000 */
[----:B--2---:R-:W-:Y:S01]  /*dba0*/  BPT.TRAP 0x1 ;  /* 0x000000040000795c */ /* 0x004fe20000300000 */
.L_x_246:
[----:B---3--:R3:W-:Y:S02]  /*dbb0*/  SYNCS.ARRIVE.TRANS64.A1T0 RZ, [R17+URZ+0x38400], RZ ;  /* 0x038400ff11ff79a7 */ /* 0x0087e4000810003f */
.L_x_245:
[----:B--2---:R-:W-:Y:S05]  /*dbc0*/  BSYNC B0 ;  /* 0x0000000000007941 */ /* 0x004fea0003800000 */
.L_x_244:
[----:B------:R-:W-:Y:S01]  /*dbd0*/  ISETP.NE.AND P3, PT, R15, RZ, PT ;  /* 0x000000ff0f00720c */ /* 0x000fe20003f65270 */
[----:B------:R-:W-:-:S05]  /*dbe0*/  VIADD R16, R16, 0x1 ;  /* 0x0000000110107836 */ /* 0x000fca0000000000 */
[----:B------:R-:W-:-:S04]  /*dbf0*/  ISETP.NE.AND P2, PT, R16, 0x8, PT ;  /* 0x000000081000780c */ /* 0x000fc80003f45270 */
[----:B-1----:R-:W-:Y:S02]  /*dc00*/  SEL R13, RZ, 0x1, P2 ;  /* 0x00000001ff0d7807 */ /* 0x002fe40001000000 */
[----:B------:R-:W-:Y:S02]  /*dc10*/  SEL R16, R16, RZ, P2 ;  /* 0x000000ff10107207 */ /* 0x000fe40001000000 */
[----:B------:R-:W-:Y:S01]  /*dc20*/  LOP3.LUT R0, R0, R13, RZ, 0x3c, !PT ;  /* 0x0000000d00007212 */ /* 0x000fe200078e3cff */
[----:B------:R-:W-:Y:S06]  /*dc30*/  @P3 BRA `(.L_x_247) ;  /* 0xffffffe400003947 */ /* 0x000fec000383ffff */
[----:B------:R-:W-:Y:S05]  /*dc40*/  @!P1 BRA `(.L_x_248) ;  /* 0x0000000000049947 */ /* 0x000fea0003800000 */
[----:B------:R-:W-:Y:S01]  /*dc50*/  BPT.TRAP 0x1 ;  /* 0x000000040000795c */ /* 0x000fe20000300000 */
.L_x_248:
[----:B------:R-:W-:Y:S01]  /*dc60*/  IMAD R5, R16, 0x8, R3 ;  /* 0x0000000810057824 */ /* 0x000fe200078e0203 */
[----:B------:R-:W-:-:S04]  /*dc70*/  SHF.L.U32 R2, R0, 0x1f, RZ ;  /* 0x0000001f00027819 */ /* 0x000fc800000006ff */
[----:B------:R-:W1:Y:S02]  /*dc80*/  SYNCS.PHASECHK.TRANS64.TRYWAIT P0, [R5+URZ+0x38440], R2 ;  /* 0x03844002050075a7 */ /* 0x000e64000800017f */
[----:B-1----:R-:W-:Y:S05]  /*dc90*/  @!P0 BRA `(.L_x_249) ;  /* 0x0000001000a08947 */ /* 0x002fea0003800000 */
.L_x_307:
[----:B------:R-:W-:Y:S05]  /*dca0*/  @!P1 BRA `(.L_x_250) ;  /* 0x0000000000049947 */ /* 0x000fea0003800000 */
[----:B------:R-:W-:Y:S01]  /*dcb0*/  BPT.TRAP 0x1 ;  /* 0x000000040000795c */ /* 0x000fe20000300000 */
.L_x_250:
[----:B------:R-:W-:-:S05]  /*dcc0*/  VIADD R16, R16, 0x1 ;  /* 0x0000000110107836 */ /* 0x000fca0000000000 */
[----:B------:R-:W-:-:S04]  /*dcd0*/  ISETP.NE.AND P0, PT, R16, 0x8, PT ;  /* 0x000000081000780c */ /* 0x000fc80003f05270 */
[----:B-1----:R-:W-:Y:S02]  /*dce0*/  SEL R5, RZ, 0x1, P0 ;  /* 0x00000001ff057807 */ /* 0x002fe40000000000 */
[----:B------:R-:W-:Y:S02]  /*dcf0*/  SEL R16, R16, RZ, P0 ;  /* 0x000000ff10107207 */ /* 0x000fe40000000000 */
[----:B------:R-:W-:-:S03]  /*dd00*/  LOP3.LUT R5, R0, R5, RZ, 0x3c, !PT ;  /* 0x0000000500057212 */ /* 0x000fc600078e3cff */
[----:B----4-:R-:W-:Y:S01]  /*dd10*/  IMAD R7, R16, 0x8, R3 ;  /* 0x0000000810077824 */ /* 0x010fe200078e0203 */
[----:B------:R-:W-:-:S04]  /*dd20*/  SHF.L.U32 R0, R5, 0x1f, RZ ;  /* 0x0000001f05007819 */ /* 0x000fc800000006ff */
[----:B------:R-:W1:Y:S02]  /*dd30*/  SYNCS.PHASECHK.TRANS64.TRYWAIT P0, [R7+URZ+0x38440], R0 ;  /* 0x03844000070075a7 */ /* 0x000e64000800017f */
[----:B-1----:R-:W-:Y:S05]  /*dd40*/  @!P0 BRA `(.L_x_251) ;  /* 0x0000001000888947 */ /* 0x002fea0003800000 */
.L_x_308:
[----:B------:R-:W-:Y:S05]  /*dd50*/  @!P1 BRA `(.L_x_252) ;  /* 0x0000000000049947 */ /* 0x000fea0003800000 */
[----:B------:R-:W-:Y:S01]  /*dd60*/  BPT.TRAP 0x1 ;  /* 0x000000040000795c */ /* 0x000fe20000300000 */
.L_x_252:
[----:B-1----:R-:W-:-:S05]  /*dd70*/  VIADD R0, R16, 0x1 ;  /* 0x0000000110007836 */ /* 0x002fca0000000000 */
[----:B------:R-:W-:-:S04]  /*dd80*/  ISETP.NE.AND P0, PT, R0, 0x8, PT ;  /* 0x000000080000780c */ /* 0x000fc80003f05270 */
[----:B------:R-:W-:Y:S02]  /*dd90*/  SEL R2, RZ, 0x1, P0 ;  /* 0x00000001ff027807 */ /* 0x000fe40000000000 */
[----:B------:R-:W-:Y:S02]  /*dda0*/  SEL R4, R0, RZ, P0 ;  /* 0x000000ff00047207 */ /* 0x000fe40000000000 */
[----:B------:R-:W-:Y:S02]  /*ddb0*/  LOP3.LUT R5, R5, R2, RZ, 0x3c, !PT ;  /* 0x0000000205057212 */ /* 0x000fe400078e3cff */
[----:B------:R-:W-:Y:S02]  /*ddc0*/  LEA R7, R4, R3, 0x3 ;  /* 0x0000000304077211 */ /* 0x000fe400078e18ff */
[----:B------:R-:W-:-:S04]  /*ddd0*/  SHF.L.U32 R0, R5, 0x1f, RZ ;  /* 0x0000001f05007819 */ /* 0x000fc800000006ff */
[----:B------:R-:W1:Y:S02]  /*dde0*/  SYNCS.PHASECHK.TRANS64.TRYWAIT P0, [R7+URZ+0x38440], R0 ;  /* 0x03844000070075a7 */ /* 0x000e64000800017f */
[----:B-1----:R-:W-:Y:S05]  /*ddf0*/  @!P0 BRA `(.L_x_253) ;  /* 0x0000001000708947 */ /* 0x002fea0003800000 */
.L_x_309:
[----:B------:R-:W-:Y:S05]  /*de00*/  @!P1 BRA `(.L_x_254) ;  /* 0x0000000000049947 */ /* 0x000fea0003800000 */
[----:B------:R-:W-:Y:S01]  /*de10*/  BPT.TRAP 0x1 ;  /* 0x000000040000795c */ /* 0x000fe20000300000 */
.L_x_254:
[----:B-1----:R-:W-:-:S05]  /*de20*/  VIADD R0, R4, 0x1 ;  /* 0x0000000104007836 */ /* 0x002fca0000000000 */
[----:B------:R-:W-:-:S04]  /*de30*/  ISETP.NE.AND P0, PT, R0, 0x8, PT ;  /* 0x000000080000780c */ /* 0x000fc80003f05270 */
[----:B------:R-:W-:Y:S02]  /*de40*/  SEL R2, RZ, 0x1, P0 ;  /* 0x00000001ff027807 */ /* 0x000fe40000000000 */
[----:B------:R-:W-:Y:S02]  /*de50*/  SEL R4, R0, RZ, P0 ;  /* 0x000000ff00047207 */ /* 0x000fe40000000000 */
[----:B------:R-:W-:-:S03]  /*de60*/  LOP3.LUT R5, R5, R2, RZ, 0x3c, !PT ;  /* 0x0000000205057212 */ /* 0x000fc600078e3cff */
[----:B------:R-:W-:Y:S01]  /*de70*/  IMAD R7, R4, 0x8, R3 ;  /* 0x0000000804077824 */ /* 0x000fe200078e0203 */
[----:B------:R-:W-:-:S04]  /*de80*/  SHF.L.U32 R0, R5, 0x1f, RZ ;  /* 0x0000001f05007819 */ /* 0x000fc800000006ff */
[----:B------:R-:W1:Y:S02]  /*de90*/  SYNCS.PHASECHK.TRANS64.TRYWAIT P0, [R7+URZ+0x38440], R0 ;  /* 0x03844000070075a7 */ /* 0x000e64000800017f */
[----:B-1----:R-:W-:Y:S05]  /*dea0*/  @!P0 BRA `(.L_x_255) ;  /* 0x0000001000588947 */ /* 0x002fea0003800000 */
.L_x_310:
[----:B------:R-:W-:Y:S05]  /*deb0*/  @!P1 BRA `(.L_x_256) ;  /* 0x0000000000049947 */ /* 0x000fea0003800000 */
[----:B------:R-:W-:Y:S01]  /*dec0*/  BPT.TRAP 0x1 ;  /* 0x000000040000795c */ /* 0x000fe20000300000 */
.L_x_256:
        /* <DEDUP_REMOVED lines=9> */
.L_x_311:
[----:B------:R-:W-:Y:S05]  /*df60*/  @!P1 BRA `(.L_x_258) ;  /* 0x0000000000049947 */ /* 0x000fea0003800000 */
[----:B------:R-:W-:Y:S01]  /*df70*/  BPT.TRAP 0x1 ;  /* 0x000000040000795c */ /* 0x000fe20000300000 */
.L_x_258:
        /* <DEDUP_REMOVED lines=9> */
.L_x_312:
[----:B------:R-:W-:Y:S05]  /*e010*/  @!P1 BRA `(.L_x_260) ;  /* 0x0000000000049947 */ /* 0x000fea0003800000 */
[----:B------:R-:W-:Y:S01]  /*e020*/  BPT.TRAP 0x1 ;  /* 0x000000040000795c */ /* 0x000fe20000300000 */
.L_x_260:
        /* <DEDUP_REMOVED lines=9> */
.L_x_313:
[----:B------:R-:W-:Y:S05]  /*e0c0*/  @!P1 BRA `(.L_x_262) ;  /* 0x0000000000049947 */ /* 0x000fea0003800000 */
[----:B------:R-:W-:Y:S01]  /*e0d0*/  BPT.TRAP 0x1 ;  /* 0x000000040000795c */ /* 0x000fe20000300000 */
.L_x_262:
[----:B-1----:R-:W-:-:S05]  /*e0e0*/  VIADD R0, R4, 0x1 ;  /* 0x0000000104007836 */ /* 0x002fca0000000000 */
[----:B------:R-:W-:-:S04]  /*e0f0*/  ISETP.NE.AND P0, PT, R0, 0x8, PT ;  /* 0x000000080000780c */ /* 0x000fc80003f05270 */
[----:B------:R-:W-:Y:S02]  /*e100*/  SEL R2, RZ, 0x1, P0 ;  /* 0x00000001ff027807 */ /* 0x000fe40000000000 */
[----:B------:R-:W-:Y:S02]  /*e110*/  SEL R0, R0, RZ, P0 ;  /* 0x000000ff00007207 */ /* 0x000fe40000000000 */
[----:B------:R-:W-:Y:S02]  /*e120*/  LOP3.LUT R2, R5, R2, RZ, 0x3c, !PT ;  /* 0x0000000205027212 */ /* 0x000fe400078e3cff */
[----:B------:R-:W-:Y:S02]  /*e130*/  LEA R3, R0, R3, 0x3 ;  /* 0x0000000300037211 */ /* 0x000fe400078e18ff */
[----:B------:R-:W-:-:S07]  /*e140*/  SHF.L.U32 R0, R2, 0x1f, RZ ;  /* 0x0000001f02007819 */ /* 0x000fce00000006ff */
.L_x_263:
[----:B-1----:R1:W2:Y:S02]  /*e150*/  SYNCS.PHASECHK.TRANS64.TRYWAIT P0, [R3+URZ+0x38440], R0 ;  /* 0x03844000030075a7 */ /* 0x0022a4000800017f */
[----:B--2---:R-:W-:Y:S05]  /*e160*/  @!P0 NANOSLEEP.SYNCS 0x989680 ;  /* 0x009896800000895d */ /* 0x004fea0003900000 */
[----:B------:R-:W2:Y:S02]  /*e170*/  @!P0 SYNCS.PHASECHK.TRANS64 P0, [R3+URZ+0x38440], R0 ;  /* 0x03844000030085a7 */ /* 0x000ea4000800007f */
[----:B--2---:R-:W-:Y:S05]  /*e180*/  @P0 EXIT ;  /* 0x000000000000094d */ /* 0x004fea0003800000 */
[----:B------:R-:W-:Y:S05]  /*e190*/  BRA `(.L_x_263) ;  /* 0xfffffffc00ec7947 */ /* 0x000fea000383ffff */
.L_x_33:
[----:B--2---:R-:W-:-:S04]  /*e1a0*/  IMAD.U32 R3, RZ, RZ, UR4 ;  /* 0x00000004ff037e24 */ /* 0x004fc8000f8e00ff */
[----:B------:R2:W3:Y:S03]  /*e1b0*/  SYNCS.PHASECHK.TRANS64.TRYWAIT P0, [R3+URZ+0x38480], R0 ;  /* 0x03848000030075a7 */ /* 0x0004e6000800017f */
[----:B---3--:R-:W-:Y:S05]  /*e1c0*/  @!P0 NANOSLEEP.SYNCS 0x989680 ;  /* 0x009896800000895d */ /* 0x008fea0003900000 */
[----:B------:R-:W3:Y:S02]  /*e1d0*/  @!P0 SYNCS.PHASECHK.TRANS64 P0, [R3+URZ+0x38480], R0 ;  /* 0x03848000030085a7 */ /* 0x000ee4000800007f */
[----:B---3--:R-:W-:Y:S05]  /*e1e0*/  @!P0 BRA `(.L_x_33) ;  /* 0xfffffffc00ec8947 */ /* 0x008fea000383ffff */
[----:B------:R-:W-:Y:S05]  /*e1f0*/  BRA `(.L_x_32) ;  /* 0xffffff58008c7947 */ /* 0x000fea000383ffff */
.L_x_38:
[----:B--2---:R-:W-:-:S04]  /*e200*/  IMAD.U32 R6, RZ, RZ, UR4 ;  /* 0x00000004ff067e24 */ /* 0x004fc8000f8e00ff */
[----:B------:R2:W3:Y:S03]  /*e210*/  SYNCS.PHASECHK.TRANS64.TRYWAIT P0, [R6+URZ+0x38480], R3 ;  /* 0x03848003060075a7 */ /* 0x0004e6000800017f */
[----:B---3--:R-:W-:Y:S05]  /*e220*/  @!P0 NANOSLEEP.SYNCS 0x989680 ;  /* 0x009896800000895d */ /* 0x008fea0003900000 */
[----:B------:R-:W3:Y:S02]  /*e230*/  @!P0 SYNCS.PHASECHK.TRANS64 P0, [R6+URZ+0x38480], R3 ;  /* 0x03848003060085a7 */ /* 0x000ee4000800007f */
[----:B---3--:R-:W-:Y:S05]  /*e240*/  @!P0 BRA `(.L_x_38) ;  /* 0xfffffffc00ec8947 */ /* 0x008fea000383ffff */
[----:B------:R-:W-:Y:S05]  /*e250*/  BRA `(.L_x_37) ;  /* 0xffffff5c00887947 */ /* 0x000fea000383ffff */
.L_x_55:
[----:B------:R-:W-:-:S07]  /*e260*/  IMAD.MOV.U32 R15, RZ, RZ, -0x1 ;  /* 0xffffffffff0f7424 */ /* 0x000fce00078e00ff */
[----:B-12--5:R-:W-:Y:S05]  /*e270*/  WARPSYNC.COLLECTIVE R15, `(.L_x_264) ;  /* 0x000000000f0c7348 */ /* 0x026fea0003c00000 */
[----:B------:R-:W-:Y:S02]  /*e280*/  ELECT P6, UR62, PT ;  /* 0x00000000003e782f */ /* 0x000fe400038c0000 */
[----:B------:R-:W-:Y:S01]  /*e290*/  MOV R14, UR62 ;  /* 0x0000003e000e7c02 */ /* 0x000fe20008000f00 */
[----:B-12--5:R-:W-:Y:S10]  /*e2a0*/  ENDCOLLECTIVE ;  /* 0x000000000000791b */ /* 0x026ff40003800000 */
.L_x_264:
[----:B------:R-:W-:Y:S05]  /*e2b0*/  BRA `(.L_x_265) ;  /* 0xffffff6800147947 */ /* 0x000fea000383ffff */
.L_x_57:
[----:B-1----:R-:W-:-:S04]  /*e2c0*/  IMAD.U32 R6, RZ, RZ, UR47 ;  /* 0x0000002fff067e24 */ /* 0x002fc8000f8e00ff */
[----:B------:R1:W2:Y:S03]  /*e2d0*/  SYNCS.PHASECHK.TRANS64.TRYWAIT P2, [R6+URZ+0x384c0], R3 ;  /* 0x0384c003060075a7 */ /* 0x0002a6000804017f */
[----:B--2---:R-:W-:Y:S05]  /*e2e0*/  @!P2 NANOSLEEP.SYNCS 0x989680 ;  /* 0x009896800000a95d */ /* 0x004fea0003900000 */
[----:B------:R-:W2:Y:S02]  /*e2f0*/  @!P2 SYNCS.PHASECHK.TRANS64 P2, [R6+URZ+0x384c0], R3 ;  /* 0x0384c0030600a5a7 */ /* 0x000ea4000804007f */
[----:B--2---:R-:W-:Y:S05]  /*e300*/  @!P2 BRA `(.L_x_57) ;  /* 0xfffffffc00eca947 */ /* 0x004fea000383ffff */
[----:B------:R-:W-:Y:S05]  /*e310*/  BRA `(.L_x_266) ;  /* 0xffffff68002c7947 */ /* 0x000fea000383ffff */
.L_x_65:
[----:B--2---:R-:W-:-:S04]  /*e320*/  IMAD.U32 R14, RZ, RZ, UR47 ;  /* 0x0000002fff0e7e24 */ /* 0x004fc8000f8e00ff */
[----:B------:R2:W3:Y:S03]  /*e330*/  SYNCS.PHASECHK.TRANS64.TRYWAIT P3, [R14+URZ+0x384c8], R3 ;  /* 0x0384c8030e0075a7 */ /* 0x0004e6000806017f */
[----:B---3--:R-:W-:Y:S05]  /*e340*/  @!P3 NANOSLEEP.SYNCS 0x989680 ;  /* 0x009896800000b95d */ /* 0x008fea0003900000 */
[----:B------:R-:W3:Y:S02]  /*e350*/  @!P3 SYNCS.PHASECHK.TRANS64 P3, [R14+URZ+0x384c8], R3 ;  /* 0x0384c8030e00b5a7 */ /* 0x000ee4000806007f */
[----:B---3--:R-:W-:Y:S05]  /*e360*/  @!P3 BRA `(.L_x_65) ;  /* 0xfffffffc00ecb947 */ /* 0x008fea000383ffff */
[----:B------:R-:W-:Y:S05]  /*e370*/  BRA `(.L_x_267) ;  /* 0xffffff6c00bc7947 */ /* 0x000fea000383ffff */
.L_x_70:
[----:B--2---:R-:W-:-:S04]  /*e380*/  IMAD.U32 R14, RZ, RZ, UR47 ;  /* 0x0000002fff0e7e24 */ /* 0x004fc8000f8e00ff */
[----:B------:R2:W3:Y:S03]  /*e390*/  SYNCS.PHASECHK.TRANS64.TRYWAIT P3, [R14+URZ+0x384d0], R3 ;  /* 0x0384d0030e0075a7 */ /* 0x0004e6000806017f */
[----:B---3--:R-:W-:Y:S05]  /*e3a0*/  @!P3 NANOSLEEP.SYNCS 0x989680 ;  /* 0x009896800000b95d */ /* 0x008fea0003900000 */
[----:B------:R-:W3:Y:S02]  /*e3b0*/  @!P3 SYNCS.PHASECHK.TRANS64 P3, [R14+URZ+0x384d0], R3 ;  /* 0x0384d0030e00b5a7 */ /* 0x000ee4000806007f */
[----:B---3--:R-:W-:Y:S05]  /*e3c0*/  @!P3 BRA `(.L_x_70) ;  /* 0xfffffffc00ecb947 */ /* 0x008fea000383ffff */
[----:B------:R-:W-:Y:S05]  /*e3d0*/  BRA `(.L_x_268) ;  /* 0xffffff7400187947 */ /* 0x000fea000383ffff */
.L_x_75:
[----:B--2---:R-:W-:-:S04]  /*e3e0*/  IMAD.U32 R14, RZ, RZ, UR47 ;  /* 0x0000002fff0e7e24 */ /* 0x004fc8000f8e00ff */
[----:B------:R2:W3:Y:S03]  /*e3f0*/  SYNCS.PHASECHK.TRANS64.TRYWAIT P3, [R14+URZ+0x384d8], R3 ;  /* 0x0384d8030e0075a7 */ /* 0x0004e6000806017f */
[----:B---3--:R-:W-:Y:S05]  /*e400*/  @!P3 NANOSLEEP.SYNCS 0x989680 ;  /* 0x009896800000b95d */ /* 0x008fea0003900000 */
[----:B------:R-:W3:Y:S02]  /*e410*/  @!P3 SYNCS.PHASECHK.TRANS64 P3, [R14+URZ+0x384d8], R3 ;  /* 0x0384d8030e00b5a7 */ /* 0x000ee4000806007f */
[----:B---3--:R-:W-:Y:S05]  /*e420*/  @!P3 BRA `(.L_x_75) ;  /* 0xfffffffc00ecb947 */ /* 0x008fea000383ffff */
[----:B------:R-:W-:Y:S05]  /*e430*/  BRA `(.L_x_269) ;  /* 0xffffff7800807947 */ /* 0x000fea000383ffff */
.L_x_80:
[----:B--2---:R-:W-:-:S04]  /*e440*/  IMAD.U32 R14, RZ, RZ, UR47 ;  /* 0x0000002fff0e7e24 */ /* 0x004fc8000f8e00ff */
[----:B------:R2:W3:Y:S03]  /*e450*/  SYNCS.PHASECHK.TRANS64.TRYWAIT P3, [R14+URZ+0x384c0], R3 ;  /* 0x0384c0030e0075a7 */ /* 0x0004e6000806017f */
[----:B---3--:R-:W-:Y:S05]  /*e460*/  @!P3 NANOSLEEP.SYNCS 0x989680 ;  /* 0x009896800000b95d */ /* 0x008fea0003900000 */
[----:B------:R-:W3:Y:S02]  /*e470*/  @!P3 SYNCS.PHASECHK.TRANS64 P3, [R14+URZ+0x384c0], R3 ;  /* 0x0384c0030e00b5a7 */ /* 0x000ee4000806007f */
[----:B---3--:R-:W-:Y:S05]  /*e480*/  @!P3 BRA `(.L_x_80) ;  /* 0xfffffffc00ecb947 */ /* 0x008fea000383ffff */
[----:B------:R-:W-:Y:S05]  /*e490*/  BRA `(.L_x_270) ;  /* 0xffffff7c00f07947 */ /* 0x000fea000383ffff */
.L_x_85:
[----:B--2---:R-:W-:-:S04]  /*e4a0*/  IMAD.U32 R14, RZ, RZ, UR47 ;  /* 0x0000002fff0e7e24 */ /* 0x004fc8000f8e00ff */
[----:B------:R2:W3:Y:S03]  /*e4b0*/  SYNCS.PHASECHK.TRANS64.TRYWAIT P3, [R14+URZ+0x384c8], R3 ;  /* 0x0384c8030e0075a7 */ /* 0x0004e6000806017f */
[----:B---3--:R-:W-:Y:S05]  /*e4c0*/  @!P3 NANOSLEEP.SYNCS 0x989680 ;  /* 0x009896800000b95d */ /* 0x008fea0003900000 */
[----:B------:R-:W3:Y:S02]  /*e4d0*/  @!P3 SYNCS.PHASECHK.TRANS64 P3, [R14+URZ+0x384c8], R3 ;  /* 0x0384c8030e00b5a7 */ /* 0x000ee4000806007f */
[----:B---3--:R-:W-:Y:S05]  /*e4e0*/  @!P3 BRA `(.L_x_85) ;  /* 0xfffffffc00ecb947 */ /* 0x008fea000383ffff */
[----:B------:R-:W-:Y:S05]  /*e4f0*/  BRA `(.L_x_271) ;  /* 0xffffff8400587947 */ /* 0x000fea000383ffff */
.L_x_90:
[----:B--2---:R-:W-:-:S04]  /*e500*/  MOV R14, UR47 ;  /* 0x0000002f000e7c02 */ /* 0x004fc80008000f00 */
[----:B------:R2:W3:Y:S03]  /*e510*/  SYNCS.PHASECHK.TRANS64.TRYWAIT P3, [R14+URZ+0x384d0], R3 ;  /* 0x0384d0030e0075a7 */ /* 0x0004e6000806017f */
[----:B---3--:R-:W-:Y:S05]  /*e520*/  @!P3 NANOSLEEP.SYNCS 0x989680 ;  /* 0x009896800000b95d */ /* 0x008fea0003900000 */
[----:B------:R-:W3:Y:S02]  /*e530*/  @!P3 SYNCS.PHASECHK.TRANS64 P3, [R14+URZ+0x384d0], R3 ;  /* 0x0384d0030e00b5a7 */ /* 0x000ee4000806007f */
[----:B---3--:R-:W-:Y:S05]  /*e540*/  @!P3 BRA `(.L_x_90) ;  /* 0xfffffffc00ecb947 */ /* 0x008fea000383ffff */
[----:B------:R-:W-:Y:S05]  /*e550*/  BRA `(.L_x_272) ;  /* 0xffffff8800c07947 */ /* 0x000fea000383ffff */
.L_x_95:
[----:B--2---:R-:W-:-:S04]  /*e560*/  IMAD.U32 R14, RZ, RZ, UR47 ;  /* 0x0000002fff0e7e24 */ /* 0x004fc8000f8e00ff */
[----:B------:R2:W3:Y:S03]  /*e570*/  SYNCS.PHASECHK.TRANS64.TRYWAIT P3, [R14+URZ+0x384d8], R3 ;  /* 0x0384d8030e0075a7 */ /* 0x0004e6000806017f */
[----:B---3--:R-:W-:Y:S05]  /*e580*/  @!P3 NANOSLEEP.SYNCS 0x989680 ;  /* 0x009896800000b95d */ /* 0x008fea0003900000 */
[----:B------:R-:W3:Y:S02]  /*e590*/  @!P3 SYNCS.PHASECHK.TRANS64 P3, [R14+URZ+0x384d8], R3 ;  /* 0x0384d8030e00b5a7 */ /* 0x000ee4000806007f */
[----:B---3--:R-:W-:Y:S05]  /*e5a0*/  @!P3 BRA `(.L_x_95) ;  /* 0xfffffffc00ecb947 */ /* 0x008fea000383ffff */
[----:B------:R-:W-:Y:S05]  /*e5b0*/  BRA `(.L_x_273) ;  /* 0xffffff9000287947 */ /* 0x000fea000383ffff */
.L_x_102:
[----:B--2---:R-:W-:-:S04]  /*e5c0*/  IMAD.U32 R3, RZ, RZ, UR4 ;  /* 0x00000004ff037e24 */ /* 0x004fc8000f8e00ff */
[----:B------:R2:W3:Y:S03]  /*e5d0*/  SYNCS.PHASECHK.TRANS64.TRYWAIT P0, [R3+URZ+0x38400], R0 ;  /* 0x03840000030075a7 */ /* 0x0004e6000800017f */
[----:B---3--:R-:W-:Y:S05]  /*e5e0*/  @!P0 NANOSLEEP.SYNCS 0x989680 ;  /* 0x009896800000895d */ /* 0x008fea0003900000 */
[----:B------:R-:W3:Y:S02]  /*e5f0*/  @!P0 SYNCS.PHASECHK.TRANS64 P0, [R3+URZ+0x38400], R0 ;  /* 0x03840000030085a7 */ /* 0x000ee4000800007f */
[----:B---3--:R-:W-:Y:S05]  /*e600*/  @!P0 BRA `(.L_x_102) ;  /* 0xfffffffc00ec8947 */ /* 0x008fea000383ffff */
[----:B------:R-:W-:Y:S05]  /*e610*/  BRA `(.L_x_274) ;  /* 0xffffff9400b87947 */ /* 0x000fea000383ffff */
.L_x_120:
[----:B-1----:R-:W-:-:S04]  /*e620*/  IMAD.U32 R3, RZ, RZ, UR35 ;  /* 0x00000023ff037e24 */ /* 0x002fc8000f8e00ff */
[----:B------:R1:W2:Y:S03]  /*e630*/  SYNCS.PHASECHK.TRANS64.TRYWAIT P0, [R3+URZ+0x38508], R0 ;  /* 0x03850800030075a7 */ /* 0x0002a6000800017f */
[----:B--2---:R-:W-:Y:S05]  /*e640*/  @!P0 NANOSLEEP.SYNCS 0x989680 ;  /* 0x009896800000895d */ /* 0x004fea0003900000 */
[----:B------:R-:W2:Y:S02]  /*e650*/  @!P0 SYNCS.PHASECHK.TRANS64 P0, [R3+URZ+0x38508], R0 ;  /* 0x03850800030085a7 */ /* 0x000ea4000800007f */
[----:B--2---:R-:W-:Y:S05]  /*e660*/  @!P0 BRA `(.L_x_120) ;  /* 0xfffffffc00ec8947 */ /* 0x004fea000383ffff */
[----:B------:R-:W-:Y:S05]  /*e670*/  BRA `(.L_x_275) ;  /* 0xffffffa4004c7947 */ /* 0x000fea000383ffff */
.L_x_122:
[----:B-1----:R-:W-:-:S04]  /*e680*/  IMAD.U32 R3, RZ, RZ, UR8 ;  /* 0x00000008ff037e24 */ /* 0x002fc8000f8e00ff */
[----:B------:R1:W2:Y:S03]  /*e690*/  SYNCS.PHASECHK.TRANS64.TRYWAIT P0, [R3+URZ+0x38400], R0 ;  /* 0x03840000030075a7 */ /* 0x0002a6000800017f */
[----:B--2---:R-:W-:Y:S05]  /*e6a0*/  @!P0 NANOSLEEP.SYNCS 0x989680 ;  /* 0x009896800000895d */ /* 0x004fea0003900000 */
[----:B------:R-:W2:Y:S02]  /*e6b0*/  @!P0 SYNCS.PHASECHK.TRANS64 P0, [R3+URZ+0x38400], R0 ;  /* 0x03840000030085a7 */ /* 0x000ea4000800007f */
[----:B--2---:R-:W-:Y:S05]  /*e6c0*/  @!P0 BRA `(.L_x_122) ;  /* 0xfffffffc00ec8947 */ /* 0x004fea000383ffff */
[----:B------:R-:W-:Y:S05]  /*e6d0*/  BRA `(.L_x_276) ;  /* 0xffffffa4006c7947 */ /* 0x000fea000383ffff */
.L_x_128:
[----:B-1----:R-:W-:-:S04]  /*e6e0*/  IMAD.U32 R3, RZ, RZ, UR35 ;  /* 0x00000023ff037e24 */ /* 0x002fc8000f8e00ff */
[----:B------:R1:W3:Y:S03]  /*e6f0*/  SYNCS.PHASECHK.TRANS64.TRYWAIT P1, [R3+URZ+0x384e0], R0 ;  /* 0x0384e000030075a7 */ /* 0x0002e6000802017f */
[----:B---3--:R-:W-:Y:S05]  /*e700*/  @!P1 NANOSLEEP.SYNCS 0x989680 ;  /* 0x009896800000995d */ /* 0x008fea0003900000 */
[----:B------:R-:W3:Y:S02]  /*e710*/  @!P1 SYNCS.PHASECHK.TRANS64 P1, [R3+URZ+0x384e0], R0 ;  /* 0x0384e000030095a7 */ /* 0x000ee4000802007f */
[----:B---3--:R-:W-:Y:S05]  /*e720*/  @!P1 BRA `(.L_x_128) ;  /* 0xfffffffc00ec9947 */ /* 0x008fea000383ffff */
[----:B------:R-:W-:Y:S05]  /*e730*/  BRA `(.L_x_277) ;  /* 0xffffffa8001c7947 */ /* 0x000fea000383ffff */
.L_x_134:
[----:B-1----:R-:W-:-:S04]  /*e740*/  IMAD.U32 R3, RZ, RZ, UR35 ;  /* 0x00000023ff037e24 */ /* 0x002fc8000f8e00ff */
[----:B------:R1:W4:Y:S03]  /*e750*/  SYNCS.PHASECHK.TRANS64.TRYWAIT P1, [R3+URZ+0x384e8], R0 ;  /* 0x0384e800030075a7 */ /* 0x000326000802017f */
[----:B----4-:R-:W-:Y:S05]  /*e760*/  @!P1 NANOSLEEP.SYNCS 0x989680 ;  /* 0x009896800000995d */ /* 0x010fea0003900000 */
[----:B------:R-:W4:Y:S02]  /*e770*/  @!P1 SYNCS.PHASECHK.TRANS64 P1, [R3+URZ+0x384e8], R0 ;  /* 0x0384e800030095a7 */ /* 0x000f24000802007f */
[----:B----4-:R-:W-:Y:S05]  /*e780*/  @!P1 BRA `(.L_x_134) ;  /* 0xfffffffc00ec9947 */ /* 0x010fea000383ffff */
[----:B------:R-:W-:Y:S05]  /*e790*/  BRA `(.L_x_278) ;  /* 0xffffffa8006c7947 */ /* 0x000fea000383ffff */
.L_x_140:
[----:B-1----:R-:W-:-:S04]  /*e7a0*/  IMAD.U32 R3, RZ, RZ, UR35 ;  /* 0x00000023ff037e24 */ /* 0x002fc8000f8e00ff */
[----:B------:R1:W1:Y:S03]  /*e7b0*/  SYNCS.PHASECHK.TRANS64.TRYWAIT P1, [R3+URZ+0x384f0], R0 ;  /* 0x0384f000030075a7 */ /* 0x000266000802017f */
[----:B-1----:R-:W-:Y:S05]  /*e7c0*/  @!P1 NANOSLEEP.SYNCS 0x989680 ;  /* 0x009896800000995d */ /* 0x002fea0003900000 */
[----:B------:R-:W1:Y:S02]  /*e7d0*/  @!P1 SYNCS.PHASECHK.TRANS64 P1, [R3+URZ+0x384f0], R0 ;  /* 0x0384f000030095a7 */ /* 0x000e64000802007f */
[----:B-1----:R-:W-:Y:S05]  /*e7e0*/  @!P1 BRA `(.L_x_140) ;  /* 0xfffffffc00ec9947 */ /* 0x002fea000383ffff */
[----:B------:R-:W-:Y:S05]  /*e7f0*/  BRA `(.L_x_279) ;  /* 0xffffffa800c47947 */ /* 0x000fea000383ffff */
.L_x_146:
[----:B-1----:R-:W-:-:S04]  /*e800*/  IMAD.U32 R3, RZ, RZ, UR35 ;  /* 0x00000023ff037e24 */ /* 0x002fc8000f8e00ff */
[----:B------:R1:W1:Y:S03]  /*e810*/  SYNCS.PHASECHK.TRANS64.TRYWAIT P1, [R3+URZ+0x384f8], R0 ;  /* 0x0384f800030075a7 */ /* 0x000266000802017f */
[----:B-1----:R-:W-:Y:S05]  /*e820*/  @!P1 NANOSLEEP.SYNCS 0x989680 ;  /* 0x009896800000995d */ /* 0x002fea0003900000 */
[----:B------:R-:W1:Y:S02]  /*e830*/  @!P1 SYNCS.PHASECHK.TRANS64 P1, [R3+URZ+0x384f8], R0 ;  /* 0x0384f800030095a7 */ /* 0x000e64000802007f */
[----:B-1----:R-:W-:Y:S05]  /*e840*/  @!P1 BRA `(.L_x_146) ;  /* 0xfffffffc00ec9947 */ /* 0x002fea000383ffff */
[----:B------:R-:W-:Y:S05]  /*e850*/  BRA `(.L_x_280) ;  /* 0xffffffac001c7947 */ /* 0x000fea000383ffff */
.L_x_152:
[----:B-1----:R-:W-:-:S04]  /*e860*/  IMAD.U32 R3, RZ, RZ, UR35 ;  /* 0x00000023ff037e24 */ /* 0x002fc8000f8e00ff */
[----:B------:R1:W3:Y:S03]  /*e870*/  SYNCS.PHASECHK.TRANS64.TRYWAIT P1, [R3+URZ+0x384e0], R2 ;  /* 0x0384e002030075a7 */ /* 0x0002e6000802017f */
[----:B---3--:R-:W-:Y:S05]  /*e880*/  @!P1 NANOSLEEP.SYNCS 0x989680 ;  /* 0x009896800000995d */ /* 0x008fea0003900000 */
[----:B------:R-:W3:Y:S02]  /*e890*/  @!P1 SYNCS.PHASECHK.TRANS64 P1, [R3+URZ+0x384e0], R2 ;  /* 0x0384e002030095a7 */ /* 0x000ee4000802007f */
[----:B---3--:R-:W-:Y:S05]  /*e8a0*/  @!P1 BRA `(.L_x_152) ;  /* 0xfffffffc00ec9947 */ /* 0x008fea000383ffff */
[----:B------:R-:W-:Y:S05]  /*e8b0*/  BRA `(.L_x_281) ;  /* 0xffffffac00787947 */ /* 0x000fea000383ffff */
.L_x_158:
[----:B-1-3--:R-:W-:-:S04]  /*e8c0*/  MOV R3, UR35 ;  /* 0x0000002300037c02 */ /* 0x00afc80008000f00 */
[----:B------:R1:W3:Y:S03]  /*e8d0*/  SYNCS.PHASECHK.TRANS64.TRYWAIT P1, [R3+URZ+0x384e8], R2 ;  /* 0x0384e802030075a7 */ /* 0x0002e6000802017f */
[----:B---3--:R-:W-:Y:S05]  /*e8e0*/  @!P1 NANOSLEEP.SYNCS 0x989680 ;  /* 0x009896800000995d */ /* 0x008fea0003900000 */
[----:B------:R-:W3:Y:S02]  /*e8f0*/  @!P1 SYNCS.PHASECHK.TRANS64 P1, [R3+URZ+0x384e8], R2 ;  /* 0x0384e802030095a7 */ /* 0x000ee4000802007f */
[----:B---3--:R-:W-:Y:S05]  /*e900*/  @!P1 BRA `(.L_x_158) ;  /* 0xfffffffc00ec9947 */ /* 0x008fea000383ffff */
[----:B------:R-:W-:Y:S05]  /*e910*/  BRA `(.L_x_282) ;  /* 0xffffffac00c47947 */ /* 0x000fea000383ffff */
.L_x_164:
[----:B-1-34-:R-:W-:-:S04]  /*e920*/  IMAD.U32 R3, RZ, RZ, UR35 ;  /* 0x00000023ff037e24 */ /* 0x01afc8000f8e00ff */
[----:B------:R1:W3:Y:S03]  /*e930*/  SYNCS.PHASECHK.TRANS64.TRYWAIT P1, [R3+URZ+0x384f0], R2 ;  /* 0x0384f002030075a7 */ /* 0x0002e6000802017f */
[----:B---3--:R-:W-:Y:S05]  /*e940*/  @!P1 NANOSLEEP.SYNCS 0x989680 ;  /* 0x009896800000995d */ /* 0x008fea0003900000 */
[----:B------:R-:W3:Y:S02]  /*e950*/  @!P1 SYNCS.PHASECHK.TRANS64 P1, [R3+URZ+0x384f0], R2 ;  /* 0x0384f002030095a7 */ /* 0x000ee4000802007f */
[----:B---3--:R-:W-:Y:S05]  /*e960*/  @!P1 BRA `(.L_x_164) ;  /* 0xfffffffc00ec9947 */ /* 0x008fea000383ffff */
[----:B------:R-:W-:Y:S05]  /*e970*/  BRA `(.L_x_283) ;  /* 0xffffffb000107947 */ /* 0x000fea000383ffff */
.L_x_170:
[----:B-1-34-:R-:W-:-:S04]  /*e980*/  IMAD.U32 R3, RZ, RZ, UR35 ;  /* 0x00000023ff037e24 */ /* 0x01afc8000f8e00ff */
[----:B------:R1:W3:Y:S03]  /*e990*/  SYNCS.PHASECHK.TRANS64.TRYWAIT P1, [R3+URZ+0x384f8], R2 ;  /* 0x0384f802030075a7 */ /* 0x0002e6000802017f */
[----:B---3--:R-:W-:Y:S05]  /*e9a0*/  @!P1 NANOSLEEP.SYNCS 0x989680 ;  /* 0x009896800000995d */ /* 0x008fea0003900000 */
[----:B------:R-:W3:Y:S02]  /*e9b0*/  @!P1 SYNCS.PHASECHK.TRANS64 P1, [R3+URZ+0x384f8], R2 ;  /* 0x0384f802030095a7 */ /* 0x000ee4000802007f */
[----:B---3--:R-:W-:Y:S05]  /*e9c0*/  @!P1 BRA `(.L_x_170) ;  /* 0xfffffffc00ec9947 */ /* 0x008fea000383ffff */
[----:B------:R-:W-:Y:S05]  /*e9d0*/  BRA `(.L_x_284) ;  /* 0xffffffb0005c7947 */ /* 0x000fea000383ffff */
.L_x_185:
[----:B-1-34-:R-:W-:-:S04]  /*e9e0*/  IMAD.U32 R3, RZ, RZ, UR35 ;  /* 0x00000023ff037e24 */ /* 0x01afc8000f8e00ff */
[----:B------:R1:W2:Y:S03]  /*e9f0*/  SYNCS.PHASECHK.TRANS64.TRYWAIT P0, [R3+URZ+0x384e0], R0 ;  /* 0x0384e000030075a7 */ /* 0x0002a6000800017f */
[----:B--2---:R-:W-:Y:S05]  /*ea00*/  @!P0 NANOSLEEP.SYNCS 0x989680 ;  /* 0x009896800000895d */ /* 0x004fea0003900000 */
[----:B------:R-:W2:Y:S02]  /*ea10*/  @!P0 SYNCS.PHASECHK.TRANS64 P0, [R3+URZ+0x384e0], R0 ;  /* 0x0384e000030085a7 */ /* 0x000ea4000800007f */
[----:B--2---:R-:W-:Y:S05]  /*ea20*/  @!P0 BRA `(.L_x_185) ;  /* 0xfffffffc00ec8947 */ /* 0x004fea000383ffff */
[----:B------:R-:W-:Y:S05]  /*ea30*/  BRA `(.L_x_285) ;  /* 0xffffffb400f47947 */ /* 0x000fea000383ffff */
.L_x_187:
[----:B-1-34-:R-:W-:-:S04]  /*ea40*/  IMAD.U32 R3, RZ, RZ, UR35 ;  /* 0x00000023ff037e24 */ /* 0x01afc8000f8e00ff */
[----:B------:R1:W2:Y:S03]  /*ea50*/  SYNCS.PHASECHK.TRANS64.TRYWAIT P0, [R3+URZ+0x384e8], R0 ;  /* 0x0384e800030075a7 */ /* 0x0002a6000800017f */
[----:B--2---:R-:W-:Y:S05]  /*ea60*/  @!P0 NANOSLEEP.SYNCS 0x989680 ;  /* 0x009896800000895d */ /* 0x004fea0003900000 */
[----:B------:R-:W2:Y:S02]  /*ea70*/  @!P0 SYNCS.PHASECHK.TRANS64 P0, [R3+URZ+0x384e8], R0 ;  /* 0x0384e800030085a7 */ /* 0x000ea4000800007f */
[----:B--2---:R-:W-:Y:S05]  /*ea80*/  @!P0 BRA `(.L_x_187) ;  /* 0xfffffffc00ec8947 */ /* 0x004fea000383ffff */
[----:B------:R-:W-:Y:S05]  /*ea90*/  BRA `(.L_x_286) ;  /* 0xffffffb400ec7947 */ /* 0x000fea000383ffff */
.L_x_189:
[----:B-1-34-:R-:W-:-:S04]  /*eaa0*/  IMAD.U32 R3, RZ, RZ, UR35 ;  /* 0x00000023ff037e24 */ /* 0x01afc8000f8e00ff */
[----:B------:R1:W2:Y:S03]  /*eab0*/  SYNCS.PHASECHK.TRANS64.TRYWAIT P0, [R3+URZ+0x384f0], R0 ;  /* 0x0384f000030075a7 */ /* 0x0002a6000800017f */
[----:B--2---:R-:W-:Y:S05]  /*eac0*/  @!P0 NANOSLEEP.SYNCS 0x989680 ;  /* 0x009896800000895d */ /* 0x004fea0003900000 */
[----:B------:R-:W2:Y:S02]  /*ead0*/  @!P0 SYNCS.PHASECHK.TRANS64 P0, [R3+URZ+0x384f0], R0 ;  /* 0x0384f000030085a7 */ /* 0x000ea4000800007f */
[----:B--2---:R-:W-:Y:S05]  /*eae0*/  @!P0 BRA `(.L_x_189) ;  /* 0xfffffffc00ec8947 */ /* 0x004fea000383ffff */
[----:B------:R-:W-:Y:S05]  /*eaf0*/  BRA `(.L_x_287) ;  /* 0xffffffb400e47947 */ /* 0x000fea000383ffff */
.L_x_201:
[----:B------:R-:W-:Y:S01]  /*eb00*/  BSSY B1, `(.L_x_288) ;  /* 0x0000006000017945 */ /* 0x000fe20003800000 */
[----:B------:R-:W-:-:S07]  /*eb10*/  IMAD.MOV.U32 R15, RZ, RZ, -0x1 ;  /* 0xffffffffff0f7424 */ /* 0x000fce00078e00ff */
[----:B-----5:R-:W-:Y:S05]  /*eb20*/  WARPSYNC.COLLECTIVE R15, `(.L_x_289) ;  /* 0x000000000f0c7348 */ /* 0x020fea0003c00000 */
[----:B-----5:R-:W-:Y:S02]  /*eb30*/  ELECT P6, UR62, PT ;  /* 0x00000000003e782f */ /* 0x020fe400038c0000 */
[----:B------:R-:W-:Y:S01]  /*eb40*/  MOV R14, UR62 ;  /* 0x0000003e000e7c02 */ /* 0x000fe20008000f00 */
[----:B------:R-:W-:Y:S10]  /*eb50*/  ENDCOLLECTIVE ;  /* 0x000000000000791b */ /* 0x000ff40003800000 */
.L_x_289:
[----:B------:R-:W-:Y:S05]  /*eb60*/  BSYNC B1 ;  /* 0x0000000000017941 */ /* 0x000fea0003800000 */
.L_x_288:
[----:B------:R-:W-:Y:S05]  /*eb70*/  BRA `(.L_x_290) ;  /* 0xffffffc000e07947 */ /* 0x000fea000383ffff */
.L_x_204:
[----:B--2---:R2:W3:Y:S02]  /*eb80*/  SYNCS.PHASECHK.TRANS64.TRYWAIT P0, [R8+URZ+0x384a0], R5 ;  /* 0x0384a005080075a7 */ /* 0x0044e4000800017f */
[----:B---3--:R-:W-:Y:S05]  /*eb90*/  @!P0 NANOSLEEP.SYNCS 0x989680 ;  /* 0x009896800000895d */ /* 0x008fea0003900000 */
[----:B------:R-:W3:Y:S02]  /*eba0*/  @!P0 SYNCS.PHASECHK.TRANS64 P0, [R8+URZ+0x384a0], R5 ;  /* 0x0384a005080085a7 */ /* 0x000ee4000800007f */
[----:B---3--:R-:W-:Y:S05]  /*ebb0*/  @!P0 BRA `(.L_x_204) ;  /* 0xfffffffc00f08947 */ /* 0x008fea000383ffff */
[----:B------:R-:W-:Y:S05]  /*ebc0*/  BRA `(.L_x_291) ;  /* 0xffffffc400087947 */ /* 0x000fea000383ffff */
.L_x_210:
[----:B-1----:R1:W2:Y:S02]  /*ebd0*/  SYNCS.PHASECHK.TRANS64.TRYWAIT P0, [R3+URZ+0x38400], R2 ;  /* 0x03840002030075a7 */ /* 0x0022a4000800017f */
[----:B--2---:R-:W-:Y:S05]  /*ebe0*/  @!P0 NANOSLEEP.SYNCS 0x989680 ;  /* 0x009896800000895d */ /* 0x004fea0003900000 */
[----:B------:R-:W2:Y:S02]  /*ebf0*/  @!P0 SYNCS.PHASECHK.TRANS64 P0, [R3+URZ+0x38400], R2 ;  /* 0x03840002030085a7 */ /* 0x000ea4000800007f */
[----:B--2---:R-:W-:Y:S05]  /*ec00*/  @!P0 BRA `(.L_x_210) ;  /* 0xfffffffc00f08947 */ /* 0x004fea000383ffff */
[----:B------:R-:W-:Y:S05]  /*ec10*/  BRA `(.L_x_292) ;  /* 0xffffffc400d47947 */ /* 0x000fea000383ffff */
.L_x_213:
[----:B------:R-:W-:Y:S01]  /*ec20*/  BSSY B1, `(.L_x_293) ;  /* 0x0000006000017945 */ /* 0x000fe20003800000 */
[----:B------:R-:W-:-:S07]  /*ec30*/  IMAD.MOV.U32 R15, RZ, RZ, -0x1 ;  /* 0xffffffffff0f7424 */ /* 0x000fce00078e00ff */
[----:B-1---5:R-:W-:Y:S05]  /*ec40*/  WARPSYNC.COLLECTIVE R15, `(.L_x_294) ;  /* 0x000000000f0c7348 */ /* 0x022fea0003c00000 */
[----:B------:R-:W-:Y:S02]  /*ec50*/  ELECT P6, UR62, PT ;  /* 0x00000000003e782f */ /* 0x000fe400038c0000 */
[----:B------:R-:W-:Y:S01]  /*ec60*/  MOV R14, UR62 ;  /* 0x0000003e000e7c02 */ /* 0x000fe20008000f00 */
[----:B-1---5:R-:W-:Y:S10]  /*ec70*/  ENDCOLLECTIVE ;  /* 0x000000000000791b */ /* 0x022ff40003800000 */
.L_x_294:
[----:B------:R-:W-:Y:S05]  /*ec80*/  BSYNC B1 ;  /* 0x0000000000017941 */ /* 0x000fea0003800000 */
.L_x_293:
[----:B------:R-:W-:Y:S05]  /*ec90*/  BRA `(.L_x_295) ;  /* 0xffffffc8001c7947 */ /* 0x000fea000383ffff */
.L_x_216:
[----:B------:R-:W-:Y:S01]  /*eca0*/  BSSY B1, `(.L_x_296) ;  /* 0x0000005000017945 */ /* 0x000fe20003800000 */
[----:B--2---:R-:W-:-:S07]  /*ecb0*/  IMAD.MOV.U32 R15, RZ, RZ, -0x1 ;  /* 0xffffffffff0f7424 */ /* 0x004fce00078e00ff */
[----:B-1---5:R-:W-:Y:S05]  /*ecc0*/  WARPSYNC.COLLECTIVE R15, `(.L_x_297) ;  /* 0x000000000f087348 */ /* 0x022fea0003c00000 */
[----:B------:R-:W-:Y:S01]  /*ecd0*/  NOP ;  /* 0x0000000000007918 */ /* 0x000fe20000000000 */
[----:B-1---5:R-:W-:Y:S01]  /*ece0*/  ENDCOLLECTIVE ;  /* 0x000000000000791b */ /* 0x022fe20003800000 */
.L_x_297:
[----:B------:R-:W-:Y:S05]  /*ecf0*/  BSYNC B1 ;  /* 0x0000000000017941 */ /* 0x000fea0003800000 */
.L_x_296:
[----:B------:R-:W-:-:S07]  /*ed00*/  IMAD.MOV.U32 R15, RZ, RZ, -0x1 ;  /* 0xffffffffff0f7424 */ /* 0x000fce00078e00ff */
[----:B------:R-:W-:Y:S05]  /*ed10*/  WARPSYNC.COLLECTIVE R15, `(.L_x_298) ;  /* 0x000000000f0c7348 */ /* 0x000fea0003c00000 */
[----:B------:R-:W-:Y:S02]  /*ed20*/  ELECT P6, UR62, PT ;  /* 0x00000000003e782f */ /* 0x000fe400038c0000 */
[----:B------:R-:W-:Y:S01]  /*ed30*/  MOV R14, UR62 ;  /* 0x0000003e000e7c02 */ /* 0x000fe20008000f00 */
[----:B------:R-:W-:Y:S10]  /*ed40*/  ENDCOLLECTIVE ;  /* 0x000000000000791b */ /* 0x000ff40003800000 */
.L_x_298:
[----:B------:R-:W-:Y:S05]  /*ed50*/  BRA `(.L_x_299) ;  /* 0xffffffcc00247947 */ /* 0x000fea000383ffff */
.L_x_219:
[----:B------:R-:W-:Y:S01]  /*ed60*/  BSSY B0, `(.L_x_300) ;  /* 0x0000006000007945 */ /* 0x000fe20003800000 */
[----:B------:R-:W-:-:S07]  /*ed70*/  MOV R15, 0xffffffff ;  /* 0xffffffff000f7802 */ /* 0x000fce0000000f00 */
[----:B-----5:R-:W-:Y:S05]  /*ed80*/  WARPSYNC.COLLECTIVE R15, `(.L_x_301) ;  /* 0x000000000f0c7348 */ /* 0x020fea0003c00000 */
[----:B-----5:R-:W-:Y:S02]  /*ed90*/  ELECT P6, UR62, PT ;  /* 0x00000000003e782f */ /* 0x020fe400038c0000 */
[----:B------:R-:W-:Y:S01]  /*eda0*/  MOV R14, UR62 ;  /* 0x0000003e000e7c02 */ /* 0x000fe20008000f00 */
[----:B------:R-:W-:Y:S10]  /*edb0*/  ENDCOLLECTIVE ;  /* 0x000000000000791b */ /* 0x000ff40003800000 */
.L_x_301:
[----:B------:R-:W-:Y:S05]  /*edc0*/  BSYNC B0 ;  /* 0x0000000000007941 */ /* 0x000fea0003800000 */
.L_x_300:
[----:B------:R-:W-:Y:S05]  /*edd0*/  BRA `(.L_x_302) ;  /* 0xffffffcc00747947 */ /* 0x000fea000383ffff */
.L_x_223:
[----:B-1----:R1:W2:Y:S02]  /*ede0*/  SYNCS.PHASECHK.TRANS64.TRYWAIT P0, [R7+URZ], R2 ;  /* 0x00000002070075a7 */ /* 0x0022a4000800017f */
[----:B--2---:R-:W-:Y:S05]  /*edf0*/  @!P0 NANOSLEEP.SYNCS 0x989680 ;  /* 0x009896800000895d */ /* 0x004fea0003900000 */
[----:B------:R-:W2:Y:S02]  /*ee00*/  @!P0 SYNCS.PHASECHK.TRANS64 P0, [R7+URZ], R2 ;  /* 0x00000002070085a7 */ /* 0x000ea4000800007f */
[----:B--2---:R-:W-:Y:S05]  /*ee10*/  @!P0 BRA `(.L_x_223) ;  /* 0xfffffffc00f08947 */ /* 0x004fea000383ffff */
[----:B------:R-:W-:Y:S05]  /*ee20*/  BRA `(.L_x_303) ;  /* 0xffffffcc00b07947 */ /* 0x000fea000383ffff */
.L_x_224:
[----:B-1----:R1:W2:Y:S02]  /*ee30*/  SYNCS.PHASECHK.TRANS64.TRYWAIT P0, [R9+URZ], R4 ;  /* 0x00000004090075a7 */ /* 0x0022a4000800017f */
[----:B--2---:R-:W-:Y:S05]  /*ee40*/  @!P0 NANOSLEEP.SYNCS 0x989680 ;  /* 0x009896800000895d */ /* 0x004fea0003900000 */
[----:B------:R-:W2:Y:S02]  /*ee50*/  @!P0 SYNCS.PHASECHK.TRANS64 P0, [R9+URZ], R4 ;  /* 0x00000004090085a7 */ /* 0x000ea4000800007f */
[----:B--2---:R-:W-:Y:S05]  /*ee60*/  @!P0 BRA `(.L_x_224) ;  /* 0xfffffffc00f08947 */ /* 0x004fea000383ffff */
[----:B------:R-:W-:Y:S05]  /*ee70*/  BRA `(.L_x_304) ;  /* 0xffffffcc00c07947 */ /* 0x000fea000383ffff */
.L_x_225:
[----:B--2---:R2:W3:Y:S02]  /*ee80*/  SYNCS.PHASECHK.TRANS64.TRYWAIT P0, [R6+URZ], R5 ;  /* 0x00000005060075a7 */ /* 0x0044e4000800017f */
[----:B---3--:R-:W-:Y:S05]  /*ee90*/  @!P0 NANOSLEEP.SYNCS 0x989680 ;  /* 0x009896800000895d */ /* 0x008fea0003900000 */
[----:B------:R-:W3:Y:S02]  /*eea0*/  @!P0 SYNCS.PHASECHK.TRANS64 P0, [R6+URZ], R5 ;  /* 0x00000005060085a7 */ /* 0x000ee4000800007f */
[----:B---3--:R-:W-:Y:S05]  /*eeb0*/  @!P0 BRA `(.L_x_225) ;  /* 0xfffffffc00f08947 */ /* 0x008fea000383ffff */
[----:B------:R-:W-:Y:S05]  /*eec0*/  BRA `(.L_x_305) ;  /* 0xffffffcc00c87947 */ /* 0x000fea000383ffff */
.L_x_243:
[----:B-1----:R1:W3:Y:S02]  /*eed0*/  SYNCS.PHASECHK.TRANS64.TRYWAIT P2, [R17+URZ+0x38440], R2 ;  /* 0x03844002110075a7 */ /* 0x0022e4000804017f */
[----:B---3--:R-:W-:Y:S05]  /*eee0*/  @!P2 NANOSLEEP.SYNCS 0x989680 ;  /* 0x009896800000a95d */ /* 0x008fea0003900000 */
[----:B------:R-:W3:Y:S02]  /*eef0*/  @!P2 SYNCS.PHASECHK.TRANS64 P2, [R17+URZ+0x38440], R2 ;  /* 0x038440021100a5a7 */ /* 0x000ee4000804007f */
[----:B---3--:R-:W-:Y:S05]  /*ef00*/  @!P2 BRA `(.L_x_243) ;  /* 0xfffffffc00f0a947 */ /* 0x008fea000383ffff */
[----:B------:R-:W-:Y:S05]  /*ef10*/  BRA `(.L_x_306) ;  /* 0xffffffe800e47947 */ /* 0x000fea000383ffff */
.L_x_249:
[----:B-1----:R1:W2:Y:S02]  /*ef20*/  SYNCS.PHASECHK.TRANS64.TRYWAIT P0, [R5+URZ+0x38440], R2 ;  /* 0x03844002050075a7 */ /* 0x0022a4000800017f */
[----:B--2---:R-:W-:Y:S05]  /*ef30*/  @!P0 NANOSLEEP.SYNCS 0x989680 ;  /* 0x009896800000895d */ /* 0x004fea0003900000 */
[----:B------:R-:W2:Y:S02]  /*ef40*/  @!P0 SYNCS.PHASECHK.TRANS64 P0, [R5+URZ+0x38440], R2 ;  /* 0x03844002050085a7 */ /* 0x000ea4000800007f */
[----:B--2---:R-:W-:Y:S05]  /*ef50*/  @!P0 BRA `(.L_x_249) ;  /* 0xfffffffc00f08947 */ /* 0x004fea000383ffff */
[----:B------:R-:W-:Y:S05]  /*ef60*/  BRA `(.L_x_307) ;  /* 0xffffffec004c7947 */ /* 0x000fea000383ffff */
.L_x_251:
[----:B-1----:R1:W2:Y:S02]  /*ef70*/  SYNCS.PHASECHK.TRANS64.TRYWAIT P0, [R7+URZ+0x38440], R0 ;  /* 0x03844000070075a7 */ /* 0x0022a4000800017f */
[----:B--2---:R-:W-:Y:S05]  /*ef80*/  @!P0 NANOSLEEP.SYNCS 0x989680 ;  /* 0x009896800000895d */ /* 0x004fea0003900000 */
[----:B------:R-:W2:Y:S02]  /*ef90*/  @!P0 SYNCS.PHASECHK.TRANS64 P0, [R7+URZ+0x38440], R0 ;  /* 0x03844000070085a7 */ /* 0x000ea4000800007f */
[----:B--2---:R-:W-:Y:S05]  /*efa0*/  @!P0 BRA `(.L_x_251) ;  /* 0xfffffffc00f08947 */ /* 0x004fea000383ffff */
[----:B------:R-:W-:Y:S05]  /*efb0*/  BRA `(.L_x_308) ;  /* 0xffffffec00647947 */ /* 0x000fea000383ffff */
.L_x_253:
[----:B-1----:R1:W2:Y:S02]  /*efc0*/  SYNCS.PHASECHK.TRANS64.TRYWAIT P0, [R7+URZ+0x38440], R0 ;  /* 0x03844000070075a7 */ /* 0x0022a4000800017f */
[----:B--2---:R-:W-:Y:S05]  /*efd0*/  @!P0 NANOSLEEP.SYNCS 0x989680 ;  /* 0x009896800000895d */ /* 0x004fea0003900000 */
[----:B------:R-:W2:Y:S02]  /*efe0*/  @!P0 SYNCS.PHASECHK.TRANS64 P0, [R7+URZ+0x38440], R0 ;  /* 0x03844000070085a7 */ /* 0x000ea4000800007f */
[----:B--2---:R-:W-:Y:S05]  /*eff0*/  @!P0 BRA `(.L_x_253) ;  /* 0xfffffffc00f08947 */ /* 0x004fea000383ffff */
[----:B------:R-:W-:Y:S05]  /*f000*/  BRA `(.L_x_309) ;  /* 0xffffffec007c7947 */ /* 0x000fea000383ffff */
.L_x_255:
[----:B-1----:R1:W2:Y:S02]  /*f010*/  SYNCS.PHASECHK.TRANS64.TRYWAIT P0, [R7+URZ+0x38440], R0 ;  /* 0x03844000070075a7 */ /* 0x0022a4000800017f */
[----:B--2---:R-:W-:Y:S05]  /*f020*/  @!P0 NANOSLEEP.SYNCS 0x989680 ;  /* 0x009896800000895d */ /* 0x004fea0003900000 */
[----:B------:R-:W2:Y:S02]  /*f030*/  @!P0 SYNCS.PHASECHK.TRANS64 P0, [R7+URZ+0x38440], R0 ;  /* 0x03844000070085a7 */ /* 0x000ea4000800007f */
[----:B--2---:R-:W-:Y:S05]  /*f040*/  @!P0 BRA `(.L_x_255) ;  /* 0xfffffffc00f08947 */ /* 0x004fea000383ffff */
[----:B------:R-:W-:Y:S05]  /*f050*/  BRA `(.L_x_310) ;  /* 0xffffffec00947947 */ /* 0x000fea000383ffff */
.L_x_257:
[----:B-1----:R1:W2:Y:S02]  /*f060*/  SYNCS.PHASECHK.TRANS64.TRYWAIT P0, [R7+URZ+0x38440], R0 ;  /* 0x03844000070075a7 */ /* 0x0022a4000800017f */
[----:B--2---:R-:W-:Y:S05]  /*f070*/  @!P0 NANOSLEEP.SYNCS 0x989680 ;  /* 0x009896800000895d */ /* 0x004fea0003900000 */
[----:B------:R-:W2:Y:S02]  /*f080*/  @!P0 SYNCS.PHASECHK.TRANS64 P0, [R7+URZ+0x38440], R0 ;  /* 0x03844000070085a7 */ /* 0x000ea4000800007f */
[----:B--2---:R-:W-:Y:S05]  /*f090*/  @!P0 BRA `(.L_x_257) ;  /* 0xfffffffc00f08947 */ /* 0x004fea000383ffff */
[----:B------:R-:W-:Y:S05]  /*f0a0*/  BRA `(.L_x_311) ;  /* 0xffffffec00ac7947 */ /* 0x000fea000383ffff */
.L_x_259:
[----:B-1----:R1:W2:Y:S02]  /*f0b0*/  SYNCS.PHASECHK.TRANS64.TRYWAIT P0, [R7+URZ+0x38440], R0 ;  /* 0x03844000070075a7 */ /* 0x0022a4000800017f */
[----:B--2---:R-:W-:Y:S05]  /*f0c0*/  @!P0 NANOSLEEP.SYNCS 0x989680 ;  /* 0x009896800000895d */ /* 0x004fea0003900000 */
[----:B------:R-:W2:Y:S02]  /*f0d0*/  @!P0 SYNCS.PHASECHK.TRANS64 P0, [R7+URZ+0x38440], R0 ;  /* 0x03844000070085a7 */ /* 0x000ea4000800007f */
[----:B--2---:R-:W-:Y:S05]  /*f0e0*/  @!P0 BRA `(.L_x_259) ;  /* 0xfffffffc00f08947 */ /* 0x004fea000383ffff */
[----:B------:R-:W-:Y:S05]  /*f0f0*/  BRA `(.L_x_312) ;  /* 0xffffffec00c47947 */ /* 0x000fea000383ffff */
.L_x_261:
[----:B-1----:R1:W2:Y:S02]  /*f100*/  SYNCS.PHASECHK.TRANS64.TRYWAIT P0, [R7+URZ+0x38440], R0 ;  /* 0x03844000070075a7 */ /* 0x0022a4000800017f */
[----:B--2---:R-:W-:Y:S05]  /*f110*/  @!P0 NANOSLEEP.SYNCS 0x989680 ;  /* 0x009896800000895d */ /* 0x004fea0003900000 */
[----:B------:R-:W2:Y:S02]  /*f120*/  @!P0 SYNCS.PHASECHK.TRANS64 P0, [R7+URZ+0x38440], R0 ;  /* 0x03844000070085a7 */ /* 0x000ea4000800007f */
[----:B--2---:R-:W-:Y:S05]  /*f130*/  @!P0 BRA `(.L_x_261) ;  /* 0xfffffffc00f08947 */ /* 0x004fea000383ffff */
[----:B------:R-:W-:Y:S05]  /*f140*/  BRA `(.L_x_313) ;  /* 0xffffffec00dc7947 */ /* 0x000fea000383ffff */
        .weak           $__internal_0_$__cuda_sm20_div_u64
        .type           $__internal_0_$__cuda_sm20_div_u64,@function
        .size           $__internal_0_$__cuda_sm20_div_u64,(.L_x_240 - $__internal_0_$__cuda_sm20_div_u64)
$__internal_0_$__cuda_sm20_div_u64:
[----:B------:R-:W-:-:S04]  /*f150*/  IMAD.MOV.U32 R17, RZ, RZ, R23 ;  /* 0x000000ffff117224 */ /* 0x000fc800078e0017 */
[----:B------:R-:W1:Y:S08]  /*f160*/  I2F.U64.RP R0, R16 ;  /* 0x0000001000007312 */ /* 0x000e700000309000 */
[----:B-1----:R-:W1:Y:S02]  /*f170*/  MUFU.RCP R0, R0 ;  /* 0x0000000000007308 */ /* 0x002e640000001000 */
[----:B-1----:R-:W-:-:S06]  /*f180*/  VIADD R2, R0, 0x1ffffffe ;  /* 0x1ffffffe00027836 */ /* 0x002fcc0000000000 */
[----:B------:R-:W1:Y:S02]  /*f190*/  F2I.U64.TRUNC R2, R2 ;  /* 0x0000000200027311 */ /* 0x000e64000020d800 */
[----:B-1----:R-:W-:-:S04]  /*f1a0*/  IMAD.WIDE.U32 R14, R2, R16, RZ ;  /* 0x00000010020e7225 */ /* 0x002fc800078e00ff */
[----:B------:R-:W-:Y:S01]  /*f1b0*/  IMAD R15, R2, R23, R15 ;  /* 0x00000017020f7224 */ /* 0x000fe200078e020f */
[----:B------:R-:W-:-:S03]  /*f1c0*/  IADD3 R19, P1, RZ, -R14, RZ ;  /* 0x8000000eff137210 */ /* 0x000fc60007f3e0ff */
[----:B------:R-:W-:Y:S02]  /*f1d0*/  IMAD R15, R3, R16, R15 ;  /* 0x00000010030f7224 */ /* 0x000fe400078e020f */
[----:B------:R-:W-:-:S04]  /*f1e0*/  IMAD.HI.U32 R14, R2, R19, RZ ;  /* 0x00000013020e7227 */ /* 0x000fc800078e00ff */
[----:B------:R-:W-:Y:S02]  /*f1f0*/  IMAD.X R21, RZ, RZ, ~R15, P1 ;  /* 0x000000ffff157224 */ /* 0x000fe400008e0e0f */
[----:B------:R-:W-:Y:S02]  /*f200*/  IMAD.MOV.U32 R15, RZ, RZ, R2 ;  /* 0x000000ffff0f7224 */ /* 0x000fe400078e0002 */
[-C--:B------:R-:W-:Y:S02]  /*f210*/  IMAD R17, R3, R21.reuse, RZ ;  /* 0x0000001503117224 */ /* 0x080fe400078e02ff */
[----:B------:R-:W-:-:S04]  /*f220*/  IMAD.WIDE.U32 R14, P1, R2, R21, R14 ;  /* 0x00000015020e7225 */ /* 0x000fc8000782000e */
[----:B------:R-:W-:-:S04]  /*f230*/  IMAD.HI.U32 R21, R3, R21, RZ ;  /* 0x0000001503157227 */ /* 0x000fc800078e00ff */
[----:B------:R-:W-:-:S04]  /*f240*/  IMAD.HI.U32 R14, P2, R3, R19, R14 ;  /* 0x00000013030e7227 */ /* 0x000fc8000784000e */
[----:B------:R-:W-:Y:S01]  /*f250*/  IMAD.X R0, R21, 0x1, R3, P1 ;  /* 0x0000000115007824 */ /* 0x000fe200008e0603 */
[----:B------:R-:W-:-:S04]  /*f260*/  IADD3 R15, P3, R17, R14, RZ ;  /* 0x0000000e110f7210 */ /* 0x000fc80007f7e0ff */
[----:B------:R-:W-:Y:S01]  /*f270*/  IADD3.X R17, RZ, RZ, R0, P3, P2 ;  /* 0x000000ffff117210 */ /* 0x000fe20001fe4400 */
[----:B------:R-:W-:-:S04]  /*f280*/  IMAD.WIDE.U32 R2, R15, R16, RZ ;  /* 0x000000100f027225 */ /* 0x000fc800078e00ff */
[----:B------:R-:W-:Y:S01]  /*f290*/  IMAD R0, R15, R23, R3 ;  /* 0x000000170f007224 */ /* 0x000fe200078e0203 */
[----:B------:R-:W-:-:S03]  /*f2a0*/  IADD3 R3, P1, RZ, -R2, RZ ;  /* 0x80000002ff037210 */ /* 0x000fc60007f3e0ff */
[----:B------:R-:W-:Y:S02]  /*f2b0*/  IMAD R0, R17, R16, R0 ;  /* 0x0000001011007224 */ /* 0x000fe400078e0200 */
[----:B------:R-:W-:-:S04]  /*f2c0*/  IMAD.HI.U32 R14, R15, R3, RZ ;  /* 0x000000030f0e7227 */ /* 0x000fc800078e00ff */
[----:B------:R-:W-:-:S04]  /*f2d0*/  IMAD.X R0, RZ, RZ, ~R0, P1 ;  /* 0x000000ffff007224 */ /* 0x000fc800008e0e00 */
[----:B------:R-:W-:-:S04]  /*f2e0*/  IMAD.WIDE.U32 R14, P1, R15, R0, R14 ;  /* 0x000000000f0e7225 */ /* 0x000fc8000782000e */
[C---:B------:R-:W-:Y:S02]  /*f2f0*/  IMAD R2, R17.reuse, R0, RZ ;  /* 0x0000000011027224 */ /* 0x040fe400078e02ff */
[----:B------:R-:W-:-:S04]  /*f300*/  IMAD.HI.U32 R15, P2, R17, R3, R14 ;  /* 0x00000003110f7227 */ /* 0x000fc8000784000e */
[----:B------:R-:W-:Y:S01]  /*f310*/  IMAD.HI.U32 R0, R17, R0, RZ ;  /* 0x0000000011007227 */ /* 0x000fe200078e00ff */
[----:B------:R-:W-:-:S03]  /*f320*/  IADD3 R15, P3, R2, R15, RZ ;  /* 0x0000000f020f7210 */ /* 0x000fc60007f7e0ff */
[----:B------:R-:W-:Y:S02]  /*f330*/  IMAD.X R17, R0, 0x1, R17, P1 ;  /* 0x0000000100117824 */ /* 0x000fe400008e0611 */
[----:B------:R-:W-:-:S03]  /*f340*/  IMAD.HI.U32 R2, R15, UR14, RZ ;  /* 0x0000000e0f027c27 */ /* 0x000fc6000f8e00ff */
[----:B------:R-:W-:Y:S01]  /*f350*/  IADD3.X R17, RZ, RZ, R17, P3, P2 ;  /* 0x000000ffff117210 */ /* 0x000fe20001fe4411 */
[----:B------:R-:W-:Y:S02]  /*f360*/  IMAD.MOV.U32 R3, RZ, RZ, RZ ;  /* 0x000000ffff037224 */ /* 0x000fe400078e00ff */
[----:B------:R-:W-:-:S04]  /*f370*/  IMAD.WIDE.U32 R2, R15, UR21, R2 ;  /* 0x000000150f027c25 */ /* 0x000fc8000f8e0002 */
[C---:B------:R-:W-:Y:S02]  /*f380*/  IMAD R15, R17.reuse, UR21, RZ ;  /* 0x00000015110f7c24 */ /* 0x040fe4000f8e02ff */
[----:B------:R-:W-:-:S04]  /*f390*/  IMAD.HI.U32 R2, P1, R17, UR14, R2 ;  /* 0x0000000e11027c27 */ /* 0x000fc8000f820002 */
[----:B------:R-:W-:Y:S01]  /*f3a0*/  IMAD.HI.U32 R0, R17, UR21, RZ ;  /* 0x0000001511007c27 */ /* 0x000fe2000f8e00ff */
[----:B------:R-:W-:-:S03]  /*f3b0*/  IADD3 R15, P2, R15, R2, RZ ;  /* 0x000000020f0f7210 */ /* 0x000fc60007f5e0ff */
[----:B------:R-:W-:Y:S02]  /*f3c0*/  IMAD.X R0, RZ, RZ, R0, P1 ;  /* 0x000000ffff007224 */ /* 0x000fe400008e0600 */
[----:B------:R-:W-:-:S03]  /*f3d0*/  IMAD.WIDE.U32 R2, R15, R16, RZ ;  /* 0x000000100f027225 */ /* 0x000fc600078e00ff */
[----:B------:R-:W-:Y:S01]  /*f3e0*/  IADD3.X R0, RZ, R0, RZ, P2, !PT ;  /* 0x00000000ff007210 */ /* 0x000fe200017fe4ff */
[----:B------:R-:W-:Y:S01]  /*f3f0*/  IMAD R3, R15, R23, R3 ;  /* 0x000000170f037224 */ /* 0x000fe200078e0203 */
[----:B------:R-:W-:-:S03]  /*f400*/  IADD3 R17, P2, -R2, UR14, RZ ;  /* 0x0000000e02117c10 */ /* 0x000fc6000ff5e1ff */
[-C--:B------:R-:W-:Y:S01]  /*f410*/  IMAD R0, R0, R16.reuse, R3 ;  /* 0x0000001000007224 */ /* 0x080fe200078e0203 */
[----:B------:R-:W-:-:S04]  /*f420*/  ISETP.GE.U32.AND P1, PT, R17, R16, PT ;  /* 0x000000101100720c */ /* 0x000fc80003f26070 */
[----:B------:R-:W-:Y:S01]  /*f430*/  IADD3.X R14, ~R0, UR21, RZ, P2, !PT ;  /* 0x00000015000e7c10 */ /* 0x000fe200097fe5ff */
[----:B------:R-:W-:Y:S01]  /*f440*/  VIADD R0, R15, 0x1 ;  /* 0x000000010f007836 */ /* 0x000fe20000000000 */
[----:B------:R-:W-:Y:S02]  /*f450*/  IADD3 R2, P2, -R16, R17, RZ ;  /* 0x0000001110027210 */ /* 0x000fe40007f5e1ff */
[----:B------:R-:W-:-:S03]  /*f460*/  ISETP.GE.U32.AND.EX P1, PT, R14, R23, PT, P1 ;  /* 0x000000170e00720c */ /* 0x000fc60003f26110 */
[----:B------:R-:W-:Y:S01]  /*f470*/  IMAD.X R3, R14, 0x1, ~R23, P2 ;  /* 0x000000010e037824 */ /* 0x000fe200010e0e17 */
[----:B------:R-:W-:Y:S02]  /*f480*/  SEL R2, R2, R17, P1 ;  /* 0x0000001102027207 */ /* 0x000fe40000800000 */
[----:B------:R-:W-:Y:S02]  /*f490*/  SEL R15, R0, R15, P1 ;  /* 0x0000000f000f7207 */ /* 0x000fe40000800000 */
[----:B------:R-:W-:Y:S02]  /*f4a0*/  SEL R3, R3, R14, P1 ;  /* 0x0000000e03037207 */ /* 0x000fe40000800000 */
[----:B------:R-:W-:Y:S01]  /*f4b0*/  ISETP.GE.U32.AND P1, PT, R2, R16, PT ;  /* 0x000000100200720c */ /* 0x000fe20003f26070 */
[----:B------:R-:W-:Y:S01]  /*f4c0*/  VIADD R0, R15, 0x1 ;  /* 0x000000010f007836 */ /* 0x000fe20000000000 */
[----:B------:R-:W-:Y:S01]  /*f4d0*/  ISETP.NE.U32.AND P2, PT, R16, RZ, PT ;  /* 0x000000ff1000720c */ /* 0x000fe20003f45070 */
[----:B------:R-:W-:Y:S01]  /*f4e0*/  IMAD.MOV.U32 R2, RZ, RZ, R12 ;  /* 0x000000ffff027224 */ /* 0x000fe200078e000c */
[----:B------:R-:W-:Y:S01]  /*f4f0*/  ISETP.GE.U32.AND.EX P1, PT, R3, R23, PT, P1 ;  /* 0x000000170300720c */ /* 0x000fe20003f26110 */
[----:B------:R-:W-:Y:S01]  /*f500*/  IMAD.MOV.U32 R3, RZ, RZ, 0x0 ;  /* 0x00000000ff037424 */ /* 0x000fe200078e00ff */
[----:B------:R-:W-:-:S02]  /*f510*/  ISETP.NE.AND.EX P2, PT, R23, RZ, PT, P2 ;  /* 0x000000ff1700720c */ /* 0x000fc40003f45320 */
[----:B------:R-:W-:-:S04]  /*f520*/  SEL R0, R0, R15, P1 ;  /* 0x0000000f00007207 */ /* 0x000fc80000800000 */
[----:B------:R-:W-:Y:S01]  /*f530*/  SEL R0, R0, 0xffffffff, P2 ;  /* 0xffffffff00007807 */ /* 0x000fe20001000000 */
[----:B------:R-:W-:Y:S06]  /*f540*/  RET.REL.NODEC R2 `(_ZN7cutlass13device_kernelINS_4gemm6kernel13GemmUniversalINS1_17GroupProblemShapeIN4cute5tupleIJiiiEEEEENS1_10collective13CollectiveMmaINS1_39MainloopSm90ArrayTmaGmmaWarpSpecializedILi4ENS6_IJNS5_1CILi1EEESD_SD_EEENS1_55KernelPtrArrayTmaWarpSpecializedCooperativeFP8FastAccumEEENS6_IJNSC_ILi128EEENSC_ILi256EEESH_EEENS_12float_e4m3_tEPNS6_IJlSD_NSC_ILi0EEEEEESK_SN_NS5_8TiledMMAINS5_8MMA_AtomIJNS5_4SM904GMMA31MMA_64x256x32_F32E4M3E4M3_SS_TNILNSR_7ScaleInE1ELST_1EEEEEENS5_6LayoutINS6_IJNSC_ILi2EEESD_SD_EEENS6_IJSD_SL_SL_EEEEENS6_IJNS5_10UnderscoreES11_S11_EEEEENS5_13SM90_TMA_LOADENS5_14ComposedLayoutINS5_7SwizzleILi3ELi4ELi3EEENS5_18smem_ptr_flag_bitsILi8EEENSW_INS6_IJNSC_ILi8EEESH_EEENS6_IJSH_SD_EEEEEEEvNS5_8identityES14_S1E_vS1F_EENS_8epilogue10collective18CollectiveEpilogueINS1H_30Sm90PtrArrayTmaWarpSpecializedILi4ELi2ELi16ELb1ELb0ELi2EEEJSJ_NS6_IJSH_NSC_ILi32EEEEEENS_6half_tEPNS6_IJSD_lSL_EEES1O_S1Q_NS1H_6fusion15FusionCallbacksIS1L_NS1R_17LinearCombinationIS1O_fS1O_fLNS_15FloatRoundStyleE2EEESJ_S1N_JEEES14_NS15_IS17_NS18_ILi16EEENSW_INS6_IJNSC_ILi64EEES1A_EEENS6_IJSD_S1Y_EEEEEEENS5_17SM75_U16x8_LDSM_TENS5_14SM90_TMA_STOREES22_NS5_17SM90_U16x8_STSM_TENS5_9Copy_AtomIJNS5_17SM90_U32x4_STSM_NES1O_EEEvEEEvvEEEEvNT_6ParamsE) ;  /* 0xffffff0802ac7950 */ /* 0x000fec0003c3ffff */
.L_x_240:
[----:B------:R-:W-:Y:S01]  /*f550*/  UMOV UR24, UR32 ;  /* 0x0000002000187c82 */ /* 0x000fe20008000000 */
[----:B------:R-:W-:Y:S02]  /*f560*/  UMOV UR25, UR35 ;  /* 0x0000002300197c82 */ /* 0x000fe40008000000 */
[----:B------:R-:W1:Y:S08]  /*f570*/  I2F.U64.RP R13, UR24 ;  /* 0x00000018000d7d12 */ /* 0x000e700008309000 */
[----:B-1----:R-:W1:Y:S02]  /*f580*/  MUFU.RCP R13, R13 ;  /* 0x0000000d000d7308 */ /* 0x002e640000001000 */
[----:B-1----:R-:W-:-:S06]  /*f590*/  VIADD R2, R13, 0x1ffffffe ;  /* 0x1ffffffe0d027836 */ /* 0x002fcc0000000000 */
[----:B------:R-:W1:Y:S02]  /*f5a0*/  F2I.U64.TRUNC R2, R2 ;  /* 0x0000000200027311 */ /* 0x000e64000020d800 */
[----:B-1----:R-:W-:Y:S01]  /*f5b0*/  R2UR UR24, R2 ;  /* 0x00000000021872ca */ /* 0x002fe200000e0000 */
[----:B------:R-:W-:Y:S01]  /*f5c0*/  IMAD.MOV.U32 R2, RZ, RZ, R12 ;  /* 0x000000ffff027224 */ /* 0x000fe200078e000c */
[----:B------:R-:W-:Y:S01]  /*f5d0*/  R2UR UR25, R3 ;  /* 0x00000000031972ca */ /* 0x000fe200000e0000 */
[----:B------:R-:W-:-:S10]  /*f5e0*/  IMAD.MOV.U32 R3, RZ, RZ, 0x0 ;  /* 0x00000000ff037424 */ /* 0x000fd400078e00ff */
[----:B------:R-:W-:-:S04]  /*f5f0*/  UIMAD.WIDE.U32 UR26, UR24, UR32, URZ ;  /* 0x00000020181a72a5 */ /* 0x000fc8000f8e003f */
[----:B------:R-:W-:Y:S02]  /*f600*/  UIMAD UR27, UR24, UR35, UR27 ;  /* 0x00000023181b72a4 */ /* 0x000fe4000f8e021b */
[----:B------:R-:W-:Y:S02]  /*f610*/  UIADD3 UR36, UP1, URZ, -UR26, URZ ;  /* 0x8000001a3f247290 */ /* 0x000fe4000ff3e03f */
[----:B------:R-:W-:Y:S02]  /*f620*/  UIMAD UR28, UR25, UR32, UR27 ;  /* 0x00000020191c72a4 */ /* 0x000fe4000f8e021b */
[----:B------:R-:W-:Y:S02]  /*f630*/  UIMAD.WIDE.U32 UR26, UR24, UR36, URZ ;  /* 0x00000024181a72a5 */ /* 0x000fe4000f8e003f */
[----:B------:R-:W-:-:S05]  /*f640*/  UIADD3.X UR37, URZ, ~UR28, URZ, UP1, !UPT ;  /* 0x8000001c3f257290 */ /* 0x000fca0008ffe43f */
[----:B------:R-:W-:Y:S01]  /*f650*/  UMOV UR26, UR27 ;  /* 0x0000001b001a7c82 */ /* 0x000fe20008000000 */
[----:B------:R-:W-:Y:S02]  /*f660*/  UMOV UR27, UR24 ;  /* 0x00000018001b7c82 */ /* 0x000fe40008000000 */
[----:B------:R-:W-:Y:S02]  /*f670*/  UIMAD.WIDE.U32 UR28, UP1, UR24, UR37, UR26 ;  /* 0x00000025181c72a5 */ /* 0x000fe4000f82001a */
[----:B------:R-:W-:Y:S02]  /*f680*/  UIMAD.WIDE.U32 UR26, UR25, UR37, URZ ;  /* 0x00000025191a72a5 */ /* 0x000fe4000f8e003f */
[----:B------:R-:W-:Y:S02]  /*f690*/  UIMAD.WIDE.U32 UR28, UP2, UR25, UR36, UR28 ;  /* 0x00000024191c72a5 */ /* 0x000fe4000f84001c */
[----:B------:R-:W-:Y:S02]  /*f6a0*/  UIMAD UR37, UR25, UR37, URZ ;  /* 0x00000025192572a4 */ /* 0x000fe4000f8e023f */
[----:B------:R-:W-:-:S02]  /*f6b0*/  UIADD3.X UR26, UR27, UR25, URZ, UP1, !UPT ;  /* 0x000000191b1a7290 */ /* 0x000fc40008ffe43f */
[----:B------:R-:W-:-:S04]  /*f6c0*/  UIADD3 UR29, UP4, UR37, UR29, URZ ;  /* 0x0000001d251d7290 */ /* 0x000fc8000ff9e03f */
[----:B------:R-:W-:Y:S02]  /*f6d0*/  UIMAD.WIDE.U32 UR24, UR29, UR32, URZ ;  /* 0x000000201d1872a5 */ /* 0x000fe4000f8e003f */
[----:B------:R-:W-:Y:S02]  /*f6e0*/  UIADD3.X UR36, URZ, URZ, UR26, UP4, UP2 ;  /* 0x0000003f3f247290 */ /* 0x000fe4000a7e441a */
[----:B------:R-:W-:Y:S02]  /*f6f0*/  UIMAD UR25, UR29, UR35, UR25 ;  /* 0x000000231d1972a4 */ /* 0x000fe4000f8e0219 */
[----:B------:R-:W-:Y:S02]  /*f700*/  UIADD3 UR37, UP1, URZ, -UR24, URZ ;  /* 0x800000183f257290 */ /* 0x000fe4000ff3e03f */
[----:B------:R-:W-:Y:S02]  /*f710*/  UIMAD UR26, UR36, UR32, UR25 ;  /* 0x00000020241a72a4 */ /* 0x000fe4000f8e0219 */
[----:B------:R-:W-:-:S02]  /*f720*/  UIMAD.WIDE.U32 UR24, UR29, UR37, URZ ;  /* 0x000000251d1872a5 */ /* 0x000fc4000f8e003f */
[----:B------:R-:W-:-:S05]  /*f730*/  UIADD3.X UR38, URZ, ~UR26, URZ, UP1, !UPT ;  /* 0x8000001a3f267290 */ /* 0x000fca0008ffe43f */
[----:B------:R-:W-:Y:S01]  /*f740*/  UMOV UR28, UR25 ;  /* 0x00000019001c7c82 */ /* 0x000fe20008000000 */
[----:B------:R-:W-:Y:S02]  /*f750*/  UIMAD.WIDE.U32 UR24, UR36, UR38, URZ ;  /* 0x00000026241872a5 */ /* 0x000fe4000f8e003f */
[----:B------:R-:W-:Y:S02]  /*f760*/  UIMAD.WIDE.U32 UR26, UP1, UR29, UR38, UR28 ;  /* 0x000000261d1a72a5 */ /* 0x000fe4000f82001c */
[----:B------:R-:W-:Y:S02]  /*f770*/  UIMAD UR28, UR36, UR38, URZ ;  /* 0x00000026241c72a4 */ /* 0x000fe4000f8e023f */
[----:B------:R-:W-:Y:S02]  /*f780*/  UIMAD.WIDE.U32 UR26, UP2, UR36, UR37, UR26 ;  /* 0x00000025241a72a5 */ /* 0x000fe4000f84001a */
[----:B------:R-:W-:Y:S02]  /*f790*/  UIADD3.X UR36, UR25, UR36, URZ, UP1, !UPT ;  /* 0x0000002419247290 */ /* 0x000fe40008ffe43f */
[----:B------:R-:W-:Y:S01]  /*f7a0*/  UIADD3 UR28, UP4, UR28, UR27, URZ ;  /* 0x0000001b1c1c7290 */ /* 0x000fe2000ff9e03f */
[----:B------:R-:W-:-:S03]  /*f7b0*/  UMOV UR25, URZ ;  /* 0x0000003f00197c82 */ /* 0x000fc60008000000 */
[----:B------:R-:W-:Y:S02]  /*f7c0*/  UIMAD.WIDE.U32 UR26, UR28, UR33, URZ ;  /* 0x000000211c1a72a5 */ /* 0x000fe4000f8e003f */
[----:B------:R-:W-:-:S05]  /*f7d0*/  UIADD3.X UR36, URZ, URZ, UR36, UP4, UP2 ;  /* 0x0000003f3f247290 */ /* 0x000fca000a7e4424 */
[----:B------:R-:W-:Y:S01]  /*f7e0*/  UMOV UR24, UR27 ;  /* 0x0000001b00187c82 */ /* 0x000fe20008000000 */
[----:B------:R-:W-:Y:S02]  /*f7f0*/  UIMAD.WIDE.U32 UR26, UR36, UR34, URZ ;  /* 0x00000022241a72a5 */ /* 0x000fe4000f8e003f */
[----:B------:R-:W-:Y:S02]  /*f800*/  UIMAD.WIDE.U32 UR24, UR28, UR34, UR24 ;  /* 0x000000221c1872a5 */ /* 0x000fe4000f8e0018 */
[----:B------:R-:W-:Y:S02]  /*f810*/  UIMAD UR28, UR36, UR34, URZ ;  /* 0x00000022241c72a4 */ /* 0x000fe4000f8e023f */
[----:B------:R-:W-:-:S04]  /*f820*/  UIMAD.WIDE.U32 UR24, UP1, UR36, UR33, UR24 ;  /* 0x00000021241872a5 */ /* 0x000fc8000f820018 */
[----:B------:R-:W-:Y:S02]  /*f830*/  UIADD3 UR28, UP2, UR28, UR25, URZ ;  /* 0x000000191c1c7290 */ /* 0x000fe4000ff5e03f */
[----:B------:R-:W-:Y:S02]  /*f840*/  UIADD3.X UR26, UR27, URZ, URZ, UP1, !UPT ;  /* 0x0000003f1b1a7290 */ /* 0x000fe40008ffe43f */
[----:B------:R-:W-:Y:S02]  /*f850*/  UIMAD.WIDE.U32 UR24, UR28, UR32, URZ ;  /* 0x000000201c1872a5 */ /* 0x000fe4000f8e003f */
[----:B------:R-:W-:Y:S02]  /*f860*/  UIADD3.X UR26, URZ, UR26, URZ, UP2, !UPT ;  /* 0x0000001a3f1a7290 */ /* 0x000fe400097fe43f */
[----:B------:R-:W-:Y:S02]  /*f870*/  UIMAD UR25, UR28, UR35, UR25 ;  /* 0x000000231c1972a4 */ /* 0x000fe4000f8e0219 */
[----:B------:R-:W-:-:S02]  /*f880*/  UIADD3 UR27, UP2, -UR24, UR33, URZ ;  /* 0x00000021181b7290 */ /* 0x000fc4000ff5e13f */
[----:B------:R-:W-:Y:S02]  /*f890*/  UIMAD UR25, UR26, UR32, UR25 ;  /* 0x000000201a1972a4 */ /* 0x000fe4000f8e0219 */
[----:B------:R-:W-:Y:S02]  /*f8a0*/  UISETP.GE.U32.AND UP1, UPT, UR27, UR32, UPT ;  /* 0x000000201b00728c */ /* 0x000fe4000bf26070 */
[----:B------:R-:W-:Y:S02]  /*f8b0*/  UIADD3.X UR34, ~UR25, UR34, URZ, UP2, !UPT ;  /* 0x0000002219227290 */ /* 0x000fe400097fe53f */
[----:B------:R-:W-:Y:S02]  /*f8c0*/  UIADD3 UR25, UP2, -UR32, UR27, URZ ;  /* 0x0000001b20197290 */ /* 0x000fe4000ff5e13f */
[----:B------:R-:W-:Y:S02]  /*f8d0*/  UISETP.GE.U32.AND.EX UP1, UPT, UR34, UR35, UPT, UP1 ;  /* 0x000000232200728c */ /* 0x000fe4000bf26110 */
[----:B------:R-:W-:-:S02]  /*f8e0*/  UIADD3 UR24, UR28, 0x1, URZ ;  /* 0x000000011c187890 */ /* 0x000fc4000fffe03f */
[----:B------:R-:W-:Y:S02]  /*f8f0*/  UIADD3.X UR26, ~UR35, UR34, URZ, UP2, !UPT ;  /* 0x00000022231a7290 */ /* 0x000fe400097fe53f */
[----:B------:R-:W-:Y:S02]  /*f900*/  USEL UR25, UR25, UR27, UP1 ;  /* 0x0000001b19197287 */ /* 0x000fe40008800000 */
[----:B------:R-:W-:Y:S02]  /*f910*/  USEL UR26, UR26, UR34, UP1 ;  /* 0x000000221a1a7287 */ /* 0x000fe40008800000 */
[----:B------:R-:W-:Y:S02]  /*f920*/  USEL UR28, UR24, UR28, UP1 ;  /* 0x0000001c181c7287 */ /* 0x000fe40008800000 */
[----:B------:R-:W-:Y:S02]  /*f930*/  UISETP.GE.U32.AND UP1, UPT, UR25, UR32, UPT ;  /* 0x000000201900728c */ /* 0x000fe4000bf26070 */
[----:B------:R-:W-:-:S02]  /*f940*/  UISETP.NE.U32.AND UP2, UPT, UR32, URZ, UPT ;  /* 0x0000003f2000728c */ /* 0x000fc4000bf45070 */
[----:B------:R-:W-:Y:S02]  /*f950*/  UIADD3 UR24, UR28, 0x1, URZ ;  /* 0x000000011c187890 */ /* 0x000fe4000fffe03f */
[----:B------:R-:W-:Y:S02]  /*f960*/  UISETP.GE.U32.AND.EX UP1, UPT, UR26, UR35, UPT, UP1 ;  /* 0x000000231a00728c */ /* 0x000fe4000bf26110 */
[----:B------:R-:W-:Y:S02]  /*f970*/  UISETP.NE.AND.EX UP2, UPT, UR35, URZ, UPT, UP2 ;  /* 0x0000003f2300728c */ /* 0x000fe4000bf45320 */
[----:B------:R-:W-:-:S04]  /*f980*/  USEL UR24, UR24, UR28, UP1 ;  /* 0x0000001c18187287 */ /* 0x000fc80008800000 */
[----:B------:R-:W-:Y:S01]  /*f990*/  USEL UR25, UR24, 0xffffffff, UP2 ;  /* 0xffffffff18197887 */ /* 0x000fe20009000000 */
[----:B------:R-:W-:Y:S11]  /*f9a0*/  RET.REL.NODEC R2 `(_ZN7cutlass13device_kernelINS_4gemm6kernel13GemmUniversalINS1_17GroupProblemShapeIN4cute5tupleIJiiiEEEEENS1_10collective13CollectiveMmaINS1_39MainloopSm90ArrayTmaGmmaWarpSpecializedILi4ENS6_IJNS5_1CILi1EEESD_SD_EEENS1_55KernelPtrArrayTmaWarpSpecializedCooperativeFP8FastAccumEEENS6_IJNSC_ILi128EEENSC_ILi256EEESH_EEENS_12float_e4m3_tEPNS6_IJlSD_NSC_ILi0EEEEEESK_SN_NS5_8TiledMMAINS5_8MMA_AtomIJNS5_4SM904GMMA31MMA_64x256x32_F32E4M3E4M3_SS_TNILNSR_7ScaleInE1ELST_1EEEEEENS5_6LayoutINS6_IJNSC_ILi2EEESD_SD_EEENS6_IJSD_SL_SL_EEEEENS6_IJNS5_10UnderscoreES11_S11_EEEEENS5_13SM90_TMA_LOADENS5_14ComposedLayoutINS5_7SwizzleILi3ELi4ELi3EEENS5_18smem_ptr_flag_bitsILi8EEENSW_INS6_IJNSC_ILi8EEESH_EEENS6_IJSH_SD_EEEEEEEvNS5_8identityES14_S1E_vS1F_EENS_8epilogue10collective18CollectiveEpilogueINS1H_30Sm90PtrArrayTmaWarpSpecializedILi4ELi2ELi16ELb1ELb0ELi2EEEJSJ_NS6_IJSH_NSC_ILi32EEEEEENS_6half_tEPNS6_IJSD_lSL_EEES1O_S1Q_NS1H_6fusion15FusionCallbacksIS1L_NS1R_17LinearCombinationIS1O_fS1O_fLNS_15FloatRoundStyleE2EEESJ_S1N_JEEES14_NS15_IS17_NS18_ILi16EEENSW_INS6_IJNSC_ILi64EEES1A_EEENS6_IJSD_S1Y_EEEEEEENS5_17SM75_U16x8_LDSM_TENS5_14SM90_TMA_STOREES22_NS5_17SM90_U16x8_STSM_TENS5_9Copy_AtomIJNS5_17SM90_U32x4_STSM_NES1O_EEEvEEEvvEEEEvNT_6ParamsE) ;  /* 0xffffff0402947950 */ /* 0x000ff60003c3ffff */
.L_x_314:
[----:B------:R-:W-:-:S00]  /*f9b0*/  BRA `(.L_x_314) ;  /* 0xfffffffc00fc7947 */ /* 0x000fc0000383ffff */
[----:B------:R-:W-:-:S00]  /*f9c0*/  NOP ;  /* 0x0000000000007918 */ /* 0x000fc00000000000 */
        /* <DEDUP_REMOVED lines=11> */
.L_x_315:


//--------------------- .nv.global.init           --------------------------
	.section	.nv.global.init,"aw",@progbits
.nv.global.init:
	.type		$str$24,@object
	.size		$str$24,($str$25 - $str$24)
$str$24:
        /*0000*/ 	.byte	0x28, 0x61, 0x64, 0x64, 0x72, 0x65, 0x73, 0x73, 0x20, 0x26, 0x20, 0x6d, 0x61, 0x73, 0x6b, 0x29
        /*0010*/ 	.byte	0x20, 0x3d, 0x3d, 0x20, 0x30, 0x00
	.type		$str$25,@object
	.size		$str$25,(__unnamed_1 - $str$25)
$str$25:
        /*0016*/ 	.byte	0x2f, 0x74, 0x6d, 0x70, 0x2f, 0x63, 0x75, 0x74, 0x6c, 0x61, 0x73, 0x73, 0x5f, 0x73, 0x77, 0x65
        /*0026*/ 	.byte	0x65, 0x70, 0x5f, 0x73, 0x72, 0x63, 0x2f, 0x69, 0x6e, 0x63, 0x6c, 0x75, 0x64, 0x65, 0x2f, 0x63
        /*0036*/ 	.byte	0x75, 0x74, 0x65, 0x2f, 0x70, 0x6f, 0x69, 0x6e, 0x74, 0x65, 0x72, 0x5f, 0x66, 0x6c, 0x61, 0x67
        /*0046*/ 	.byte	0x67, 0x65, 0x64, 0x2e, 0x68, 0x70, 0x70, 0x00
	.type		__unnamed_1,@object
	.size		__unnamed_1,(.L_0 - __unnamed_1)
__unnamed_1:
        /*004e*/ 	.byte	0x61, 0x75, 0x74, 0x6f, 0x20, 0x63, 0x75, 0x74, 0x65, 0x3a, 0x3a, 0x61, 0x73, 0x5f, 0x70, 0x6f
        /* <DEDUP_REMOVED lines=27> */
        /*020e*/ 	.byte	0x30, 0x39, 0x36, 0x3e, 0x3e, 0x3e, 0x3e, 0x3e, 0x5d, 0x00
.L_0:


//--------------------- .nv.shared._ZN7cutlass13device_kernelINS_4gemm6kernel13GemmUniversalINS1_17GroupProblemShapeIN4cute5tupleIJiiiEEEEENS1_10collective13CollectiveMmaINS1_39MainloopSm90ArrayTmaGmmaWarpSpecializedILi4ENS6_IJNS5_1CILi1EEESD_SD_EEENS1_55KernelPtrArrayTmaWarpSpecializedCooperativeFP8FastAccumEEENS6_IJNSC_ILi128EEENSC_ILi256EEESH_EEENS_12float_e4m3_tEPNS6_IJlSD_NSC_ILi0EEEEEESK_SN_NS5_8TiledMMAINS5_8MMA_AtomIJNS5_4SM904GMMA31MMA_64x256x32_F32E4M3E4M3_SS_TNILNSR_7ScaleInE1ELST_1EEEEEENS5_6LayoutINS6_IJNSC_ILi2EEESD_SD_EEENS6_IJSD_SL_SL_EEEEENS6_IJNS5_10UnderscoreES11_S11_EEEEENS5_13SM90_TMA_LOADENS5_14ComposedLayoutINS5_7SwizzleILi3ELi4ELi3EEENS5_18smem_ptr_flag_bitsILi8EEENSW_INS6_IJNSC_ILi8EEESH_EEENS6_IJSH_SD_EEEEEEEvNS5_8identityES14_S1E_vS1F_EENS_8epilogue10collective18CollectiveEpilogueINS1H_30Sm90PtrArrayTmaWarpSpecializedILi4ELi2ELi16ELb1ELb0ELi2EEEJSJ_NS6_IJSH_NSC_ILi32EEEEEENS_6half_tEPNS6_IJSD_lSL_EEES1O_S1Q_NS1H_6fusion15FusionCallbacksIS1L_NS1R_17LinearCombinationIS1O_fS1O_fLNS_15FloatRoundStyleE2EEESJ_S1N_JEEES14_NS15_IS17_NS18_ILi16EEENSW_INS6_IJNSC_ILi64EEES1A_EEENS6_IJSD_S1Y_EEEEEEENS5_17SM75_U16x8_LDSM_TENS5_14SM90_TMA_STOREES22_NS5_17SM90_U16x8_STSM_TENS5_9Copy_AtomIJNS5_17SM90_U32x4_STSM_NES1O_EEEvEEEvvEEEEvNT_6ParamsE --------------------------
	.section	.nv.shared._ZN7cutlass13device_kernelINS_4gemm6kernel13GemmUniversalINS1_17GroupProblemShapeIN4cute5tupleIJiiiEEEEENS1_10collective13CollectiveMmaINS1_39MainloopSm90ArrayTmaGmmaWarpSpecializedILi4ENS6_IJNS5_1CILi1EEESD_SD_EEENS1_55KernelPtrArrayTmaWarpSpecializedCooperativeFP8FastAccumEEENS6_IJNSC_ILi128EEENSC_ILi256EEESH_EEENS_12float_e4m3_tEPNS6_IJlSD_NSC_ILi0EEEEEESK_SN_NS5_8TiledMMAINS5_8MMA_AtomIJNS5_4SM904GMMA31MMA_64x256x32_F32E4M3E4M3_SS_TNILNSR_7ScaleInE1ELST_1EEEEEENS5_6LayoutINS6_IJNSC_ILi2EEESD_SD_EEENS6_IJSD_SL_SL_EEEEENS6_IJNS5_10UnderscoreES11_S11_EEEEENS5_13SM90_TMA_LOADENS5_14ComposedLayoutINS5_7SwizzleILi3ELi4ELi3EEENS5_18smem_ptr_flag_bitsILi8EEENSW_INS6_IJNSC_ILi8EEESH_EEENS6_IJSH_SD_EEEEEEEvNS5_8identityES14_S1E_vS1F_EENS_8epilogue10collective18CollectiveEpilogueINS1H_30Sm90PtrArrayTmaWarpSpecializedILi4ELi2ELi16ELb1ELb0ELi2EEEJSJ_NS6_IJSH_NSC_ILi32EEEEEENS_6half_tEPNS6_IJSD_lSL_EEES1O_S1Q_NS1H_6fusion15FusionCallbacksIS1L_NS1R_17LinearCombinationIS1O_fS1O_fLNS_15FloatRoundStyleE2EEESJ_S1N_JEEES14_NS15_IS17_NS18_ILi16EEENSW_INS6_IJNSC_ILi64EEES1A_EEENS6_IJSD_S1Y_EEEEEEENS5_17SM75_U16x8_LDSM_TENS5_14SM90_TMA_STOREES22_NS5_17SM90_U16x8_STSM_TENS5_9Copy_AtomIJNS5_17SM90_U32x4_STSM_NES1O_EEEvEEEvvEEEEvNT_6ParamsE,"aw",@nobits
	.sectionflags	@""
	.align	16
	.zero		1024


//--------------------- .nv.shared.reserved.0     --------------------------
	.section	.nv.shared.reserved.0,"aw",@nobits
	.weak		__nv_reservedSMEM_offset_0_alias
	.size		__nv_reservedSMEM_offset_0_alias, 0, 0
	.other		__nv_reservedSMEM_offset_0_alias,@"STO_CUDA_RESERVED_SHARED STV_DEFAULT"
__nv_reservedSMEM_offset_0_alias:
	.zero		0


//--------------------- .nv.global                --------------------------
	.section	.nv.global,"aw",@nobits
.nv.global:
	.type		_ZN39_INTERNAL_027e98c6_4_k_cu_739a7ba8_38714cute1_E,@object
	.size		_ZN39_INTERNAL_027e98c6_4_k_cu_739a7ba8_38714cute1_E,(_ZN39_INTERNAL_027e98c6_4_k_cu_739a7ba8_38714cuda3std3__45__cpo6cbeginE - _ZN39_INTERNAL_027e98c6_4_k_cu_739a7ba8_38714cute1_E)
_ZN39_INTERNAL_027e98c6_4_k_cu_739a7ba8_38714cute1_E:
	.zero		1
	.type		_ZN39_INTERNAL_027e98c6_4_k_cu_739a7ba8_38714cuda3std3__45__cpo6cbeginE,@object
	.size		_ZN39_INTERNAL_027e98c6_4_k_cu_739a7ba8_38714cuda3std3__45__cpo6cbeginE,(_ZN39_INTERNAL_027e98c6_4_k_cu_739a7ba8_38714cuda3std3__48in_placeE - _ZN39_INTERNAL_027e98c6_4_k_cu_739a7ba8_38714cuda3std3__45__cpo6cbeginE)
_ZN39_INTERNAL_027e98c6_4_k_cu_739a7ba8_38714cuda3std3__45__cpo6cbeginE:
	.zero		1
	.type		_ZN39_INTERNAL_027e98c6_4_k_cu_739a7ba8_38714cuda3std3__48in_placeE,@object
	.size		_ZN39_INTERNAL_027e98c6_4_k_cu_739a7ba8_38714cuda3std3__48in_placeE,(_ZN39_INTERNAL_027e98c6_4_k_cu_739a7ba8_38714cuda3std6ranges3__45__cpo9iter_moveE - _ZN39_INTERNAL_027e98c6_4_k_cu_739a7ba8_38714cuda3std3__48in_placeE)
_ZN39_INTERNAL_027e98c6_4_k_cu_739a7ba8_38714cuda3std3__48in_placeE:
	.zero		1
	.type		_ZN39_INTERNAL_027e98c6_4_k_cu_739a7ba8_38714cuda3std6ranges3__45__cpo9iter_moveE,@object
	.size		_ZN39_INTERNAL_027e98c6_4_k_cu_739a7ba8_38714cuda3std6ranges3__45__cpo9iter_moveE,(_ZN39_INTERNAL_027e98c6_4_k_cu_739a7ba8_38714cuda3std3__45__cpo5beginE - _ZN39_INTERNAL_027e98c6_4_k_cu_739a7ba8_38714cuda3std6ranges3__45__cpo9iter_moveE)
_ZN39_INTERNAL_027e98c6_4_k_cu_739a7ba8_38714cuda3std6ranges3__45__cpo9iter_moveE:
	.zero		1
	.type		_ZN39_INTERNAL_027e98c6_4_k_cu_739a7ba8_38714cuda3std3__45__cpo5beginE,@object
	.size		_ZN39_INTERNAL_027e98c6_4_k_cu_739a7ba8_38714cuda3std3__45__cpo5beginE,(_ZN39_INTERNAL_027e98c6_4_k_cu_739a7ba8_38714cuda3std3__441_GLOBAL__N__027e98c6_4_k_cu_739a7ba8_38716ignoreE - _ZN39_INTERNAL_027e98c6_4_k_cu_739a7ba8_38714cuda3std3__45__cpo5beginE)
_ZN39_INTERNAL_027e98c6_4_k_cu_739a7ba8_38714cuda3std3__45__cpo5beginE:
	.zero		1
	.type		_ZN39_INTERNAL_027e98c6_4_k_cu_739a7ba8_38714cuda3std3__441_GLOBAL__N__027e98c6_4_k_cu_739a7ba8_38716ignoreE,@object
	.size		_ZN39_INTERNAL_027e98c6_4_k_cu_739a7ba8_38714cuda3std3__441_GLOBAL__N__027e98c6_4_k_cu_739a7ba8_38716ignoreE,(_ZN39_INTERNAL_027e98c6_4_k_cu_739a7ba8_38714cute7productE - _ZN39_INTERNAL_027e98c6_4_k_cu_739a7ba8_38714cuda3std3__441_GLOBAL__N__027e98c6_4_k_cu_739a7ba8_38716ignoreE)
_ZN39_INTERNAL_027e98c6_4_k_cu_739a7ba8_38714cuda3std3__441_GLOBAL__N__027e98c6_4_k_cu_739a7ba8_38716ignoreE:
	.zero		1
	.type		_ZN39_INTERNAL_027e98c6_4_k_cu_739a7ba8_38714cute7productE,@object
	.size		_ZN39_INTERNAL_027e98c6_4_k_cu_739a7ba8_38714cute7productE,(_ZN39_INTERNAL_027e98c6_4_k_cu_739a7ba8_38714cuda3std3__45__cpo3endE - _ZN39_INTERNAL_027e98c6_4_k_cu_739a7ba8_38714cute7productE)
_ZN39_INTERNAL_027e98c6_4_k_cu_739a7ba8_38714cute7productE:
	.zero		1
	.type		_ZN39_INTERNAL_027e98c6_4_k_cu_739a7ba8_38714cuda3std3__45__cpo3endE,@object
	.size		_ZN39_INTERNAL_027e98c6_4_k_cu_739a7ba8_38714cuda3std3__45__cpo3endE,(_ZN39_INTERNAL_027e98c6_4_k_cu_739a7ba8_38714cuda3std3__419piecewise_constructE - _ZN39_INTERNAL_027e98c6_4_k_cu_739a7ba8_38714cuda3std3__45__cpo3endE)
_ZN39_INTERNAL_027e98c6_4_k_cu_739a7ba8_38714cuda3std3__45__cpo3endE:
	.zero		1
	.type		_ZN39_INTERNAL_027e98c6_4_k_cu_739a7ba8_38714cuda3std3__419piecewise_constructE,@object
	.size		_ZN39_INTERNAL_027e98c6_4_k_cu_739a7ba8_38714cuda3std3__419piecewise_constructE,(_ZN39_INTERNAL_027e98c6_4_k_cu_739a7ba8_38714cuda3std3__45__cpo4cendE - _ZN39_INTERNAL_027e98c6_4_k_cu_739a7ba8_38714cuda3std3__419piecewise_constructE)
_ZN39_INTERNAL_027e98c6_4_k_cu_739a7ba8_38714cuda3std3__419piecewise_constructE:
	.zero		1
	.type		_ZN39_INTERNAL_027e98c6_4_k_cu_739a7ba8_38714cuda3std3__45__cpo4cendE,@object
	.size		_ZN39_INTERNAL_027e98c6_4_k_cu_739a7ba8_38714cuda3std3__45__cpo4cendE,(_ZN39_INTERNAL_027e98c6_4_k_cu_739a7ba8_38714cuda3std6ranges3__45__cpo4swapE - _ZN39_INTERNAL_027e98c6_4_k_cu_739a7ba8_38714cuda3std3__45__cpo4cendE)
_ZN39_INTERNAL_027e98c6_4_k_cu_739a7ba8_38714cuda3std3__45__cpo4cendE:
	.zero		1
	.type		_ZN39_INTERNAL_027e98c6_4_k_cu_739a7ba8_38714cuda3std6ranges3__45__cpo4swapE,@object
	.size		_ZN39_INTERNAL_027e98c6_4_k_cu_739a7ba8_38714cuda3std6ranges3__45__cpo4swapE,(.L_8 - _ZN39_INTERNAL_027e98c6_4_k_cu_739a7ba8_38714cuda3std6ranges3__45__cpo4swapE)
_ZN39_INTERNAL_027e98c6_4_k_cu_739a7ba8_38714cuda3std6ranges3__45__cpo4swapE:
	.zero		1
.L_8:


//--------------------- .nv.constant0._ZN7cutlass13device_kernelINS_4gemm6kernel13GemmUniversalINS1_17GroupProblemShapeIN4cute5tupleIJiiiEEEEENS1_10collective13CollectiveMmaINS1_39MainloopSm90ArrayTmaGmmaWarpSpecializedILi4ENS6_IJNS5_1CILi1EEESD_SD_EEENS1_55KernelPtrArrayTmaWarpSpecializedCooperativeFP8FastAccumEEENS6_IJNSC_ILi128EEENSC_ILi256EEESH_EEENS_12float_e4m3_tEPNS6_IJlSD_NSC_ILi0EEEEEESK_SN_NS5_8TiledMMAINS5_8MMA_AtomIJNS5_4SM904GMMA31MMA_64x256x32_F32E4M3E4M3_SS_TNILNSR_7ScaleInE1ELST_1EEEEEENS5_6LayoutINS6_IJNSC_ILi2EEESD_SD_EEENS6_IJSD_SL_SL_EEEEENS6_IJNS5_10UnderscoreES11_S11_EEEEENS5_13SM90_TMA_LOADENS5_14ComposedLayoutINS5_7SwizzleILi3ELi4ELi3EEENS5_18smem_ptr_flag_bitsILi8EEENSW_INS6_IJNSC_ILi8EEESH_EEENS6_IJSH_SD_EEEEEEEvNS5_8identityES14_S1E_vS1F_EENS_8epilogue10collective18CollectiveEpilogueINS1H_30Sm90PtrArrayTmaWarpSpecializedILi4ELi2ELi16ELb1ELb0ELi2EEEJSJ_NS6_IJSH_NSC_ILi32EEEEEENS_6half_tEPNS6_IJSD_lSL_EEES1O_S1Q_NS1H_6fusion15FusionCallbacksIS1L_NS1R_17LinearCombinationIS1O_fS1O_fLNS_15FloatRoundStyleE2EEESJ_S1N_JEEES14_NS15_IS17_NS18_ILi16EEENSW_INS6_IJNSC_ILi64EEES1A_EEENS6_IJSD_S1Y_EEEEEEENS5_17SM75_U16x8_LDSM_TENS5_14SM90_TMA_STOREES22_NS5_17SM90_U16x8_STSM_TENS5_9Copy_AtomIJNS5_17SM90_U32x4_STSM_NES1O_EEEvEEEvvEEEEvNT_6ParamsE --------------------------
	.section	.nv.constant0._ZN7cutlass13device_kernelINS_4gemm6kernel13GemmUniversalINS1_17GroupProblemShapeIN4cute5tupleIJiiiEEEEENS1_10collective13CollectiveMmaINS1_39MainloopSm90ArrayTmaGmmaWarpSpecializedILi4ENS6_IJNS5_1CILi1EEESD_SD_EEENS1_55KernelPtrArrayTmaWarpSpecializedCooperativeFP8FastAccumEEENS6_IJNSC_ILi128EEENSC_ILi256EEESH_EEENS_12float_e4m3_tEPNS6_IJlSD_NSC_ILi0EEEEEESK_SN_NS5_8TiledMMAINS5_8MMA_AtomIJNS5_4SM904GMMA31MMA_64x256x32_F32E4M3E4M3_SS_TNILNSR_7ScaleInE1ELST_1EEEEEENS5_6LayoutINS6_IJNSC_ILi2EEESD_SD_EEENS6_IJSD_SL_SL_EEEEENS6_IJNS5_10UnderscoreES11_S11_EEEEENS5_13SM90_TMA_LOADENS5_14ComposedLayoutINS5_7SwizzleILi3ELi4ELi3EEENS5_18smem_ptr_flag_bitsILi8EEENSW_INS6_IJNSC_ILi8EEESH_EEENS6_IJSH_SD_EEEEEEEvNS5_8identityES14_S1E_vS1F_EENS_8epilogue10collective18CollectiveEpilogueINS1H_30Sm90PtrArrayTmaWarpSpecializedILi4ELi2ELi16ELb1ELb0ELi2EEEJSJ_NS6_IJSH_NSC_ILi32EEEEEENS_6half_tEPNS6_IJSD_lSL_EEES1O_S1Q_NS1H_6fusion15FusionCallbacksIS1L_NS1R_17LinearCombinationIS1O_fS1O_fLNS_15FloatRoundStyleE2EEESJ_S1N_JEEES14_NS15_IS17_NS18_ILi16EEENSW_INS6_IJNSC_ILi64EEES1A_EEENS6_IJSD_S1Y_EEEEEEENS5_17SM75_U16x8_LDSM_TENS5_14SM90_TMA_STOREES22_NS5_17SM90_U16x8_STSM_TENS5_9Copy_AtomIJNS5_17SM90_U32x4_STSM_NES1O_EEEvEEEvvEEEEvNT_6ParamsE,"a",@progbits
	.sectionflags	@""
	.align	4
.nv.constant0._ZN7cutlass13device_kernelINS_4gemm6kernel13GemmUniversalINS1_17GroupProblemShapeIN4cute5tupleIJiiiEEEEENS1_10collective13CollectiveMmaINS1_39MainloopSm90ArrayTmaGmmaWarpSpecializedILi4ENS6_IJNS5_1CILi1EEESD_SD_EEENS1_55KernelPtrArrayTmaWarpSpecializedCooperativeFP8FastAccumEEENS6_IJNSC_ILi128EEENSC_ILi256EEESH_EEENS_12float_e4m3_tEPNS6_IJlSD_NSC_ILi0EEEEEESK_SN_NS5_8TiledMMAINS5_8MMA_AtomIJNS5_4SM904GMMA31MMA_64x256x32_F32E4M3E4M3_SS_TNILNSR_7ScaleInE1ELST_1EEEEEENS5_6LayoutINS6_IJNSC_ILi2EEESD_SD_EEENS6_IJSD_SL_SL_EEEEENS6_IJNS5_10UnderscoreES11_S11_EEEEENS5_13SM90_TMA_LOADENS5_14ComposedLayoutINS5_7SwizzleILi3ELi4ELi3EEENS5_18smem_ptr_flag_bitsILi8EEENSW_INS6_IJNSC_ILi8EEESH_EEENS6_IJSH_SD_EEEEEEEvNS5_8identityES14_S1E_vS1F_EENS_8epilogue10collective18CollectiveEpilogueINS1H_30Sm90PtrArrayTmaWarpSpecializedILi4ELi2ELi16ELb1ELb0ELi2EEEJSJ_NS6_IJSH_NSC_ILi32EEEEEENS_6half_tEPNS6_IJSD_lSL_EEES1O_S1Q_NS1H_6fusion15FusionCallbacksIS1L_NS1R_17LinearCombinationIS1O_fS1O_fLNS_15FloatRoundStyleE2EEESJ_S1N_JEEES14_NS15_IS17_NS18_ILi16EEENSW_INS6_IJNSC_ILi64EEES1A_EEENS6_IJSD_S1Y_EEEEEEENS5_17SM75_U16x8_LDSM_TENS5_14SM90_TMA_STOREES22_NS5_17SM90_U16x8_STSM_TENS5_9Copy_AtomIJNS5_17SM90_U32x4_STSM_NES1O_EEEvEEEvvEEEEvNT_6ParamsE:
	.zero		2432


//--------------------- SYMBOLS --------------------------

	.type		.nv.reservedSmem.offset0,@object
	.size		.nv.reservedSmem.offset0,0x4
	.type		__assertfail,@function
